def matmul_kernel(
    a_ptr,
    b_ptr,
    c_ptr,
    M,
    N,
    K,
    stride_am,
    stride_ak,
    stride_bk,
    stride_bn,
    stride_cm,
    stride_cn,
    BLOCK_M: tl.constexpr,
    BLOCK_N: tl.constexpr,
    BLOCK_K: tl.constexpr,
    GROUP_M: tl.constexpr,
):
    pid = tl.program_id(axis=0)
    num_pid_m = tl.cdiv(M, BLOCK_M)
    num_pid_n = tl.cdiv(N, BLOCK_N)
    num_pid_in_group = GROUP_M * num_pid_n
    group_id = pid // num_pid_in_group
    first_pid_m = group_id * GROUP_M
    group_size_m = min(num_pid_m - first_pid_m, GROUP_M)
    pid_m = first_pid_m + ((pid % num_pid_in_group) % group_size_m)
    pid_n = (pid % num_pid_in_group) // group_size_m

    offs_am = (pid_m * BLOCK_M + tl.arange(0, BLOCK_M)) % M
    offs_bn = (pid_n * BLOCK_N + tl.arange(0, BLOCK_N)) % N
    offs_k = tl.arange(0, BLOCK_K)
    a_ptrs = a_ptr + offs_am[:, None] * stride_am + offs_k[None, :] * stride_ak
    b_ptrs = b_ptr + offs_k[:, None] * stride_bk + offs_bn[None, :] * stride_bn

    acc = tl.zeros((BLOCK_M, BLOCK_N), dtype=tl.float32)
    for kk in range(0, tl.cdiv(K, BLOCK_K)):
        a = tl.load(a_ptrs, mask=offs_k[None, :] < K - kk * BLOCK_K, other=0.0)
        b = tl.load(b_ptrs, mask=offs_k[:, None] < K - kk * BLOCK_K, other=0.0)
        acc = tl.dot(a, b, acc)
        a_ptrs += BLOCK_K * stride_ak
        b_ptrs += BLOCK_K * stride_bk

    c = acc.to(c_ptr.dtype.element_ty)
    offs_cm = pid_m * BLOCK_M + tl.arange(0, BLOCK_M)
    offs_cn = pid_n * BLOCK_N + tl.arange(0, BLOCK_N)
    c_ptrs = c_ptr + offs_cm[:, None] * stride_cm + offs_cn[None, :] * stride_cn
    mask = (offs_cm[:, None] < M) & (offs_cn[None, :] < N)
    tl.store(c_ptrs, c, mask=mask)

# config = {"BLOCK_K": 32, "BLOCK_M": 512, "BLOCK_N": 256, "GROUP_M": 8, "arch": "sm_100", "dtype": "fp8e4m3", "num_ctas": 1, "num_stages": 3, "num_warps": 16}
# arch = sm_100


// ===== COMPILED SASS (sm_100a) =====

	.target	sm_100a

	.elftype	@"ET_EXEC"


//--------------------- .note.nv.tkinfo           --------------------------
	.section	.note.nv.tkinfo,"",@"SHT_NOTE"
	.sectionflags	@"SHF_NOTE_NV_TKINFO"
	.tkinfo
        /*0018*/ 	.word	0x00000081
        /*0030*/ 	.string	""
        /*0030*/ 	.string	"ptxas-blackwell"
        /*0030*/ 	.string	"Cuda compilation tools, release 12.9, V12.9.86"
        /*0030*/ 	.string	"Build cuda_12.9.r12.9/compiler.36037853_0"
        /*0030*/ 	.string	"-v  -suppress-debug-info  -lineinfo  -arch sm_100a "



//--------------------- .note.nv.cuver            --------------------------
	.section	.note.nv.cuver,"",@"SHT_NOTE"
	.sectionflags	@"SHF_NOTE_NV_CUVER"
        /*0018*/ 	.short	0x0001
        /*001a*/ 	.short	0x0064
        /*001c*/ 	.short	0x0001
        /*001e*/ 	.short	0x0000
        /*0020*/ 	.short	0x0001
        /*0022*/ 	.short	0x0000


//--------------------- .nv.info                  --------------------------
	.section	.nv.info,"",@"SHT_CUDA_INFO"
	.align	4


	//----- nvinfo : EIATTR_REGCOUNT
	.align		4
        /*0000*/ 	.byte	0x04, 0x2f
        /*0002*/ 	.short	(.L_1 - .L_0)
	.align		4
.L_0:
        /*0004*/ 	.word	index@(matmul_kernel)
        /*0008*/ 	.word	0x00000020


	//----- nvinfo : EIATTR_FRAME_SIZE
	.align		4
.L_1:
        /*000c*/ 	.byte	0x04, 0x11
        /*000e*/ 	.short	(.L_3 - .L_2)
	.align		4
.L_2:
        /*0010*/ 	.word	index@(matmul_kernel)
        /*0014*/ 	.word	0x00000d90


	//----- nvinfo : EIATTR_MIN_STACK_SIZE
	.align		4
.L_3:
        /*0018*/ 	.byte	0x04, 0x12
        /*001a*/ 	.short	(.L_5 - .L_4)
	.align		4
.L_4:
        /*001c*/ 	.word	index@(matmul_kernel)
        /*0020*/ 	.word	0x00000d90
.L_5:


//--------------------- .nv.info.matmul_kernel    --------------------------
	.section	.nv.info.matmul_kernel,"",@"SHT_CUDA_INFO"
	.sectionflags	@""
	.align	4


	//----- nvinfo : EIATTR_CUDA_API_VERSION
	.align		4
        /*0000*/ 	.byte	0x04, 0x37
        /*0002*/ 	.short	(.L_7 - .L_6)
.L_6:
        /*0004*/ 	.word	0x00000081


	//----- nvinfo : EIATTR_KPARAM_INFO
	.align		4
.L_7:
        /*0008*/ 	.byte	0x04, 0x17
        /*000a*/ 	.short	(.L_9 - .L_8)
.L_8:
        /*000c*/ 	.word	0x00000000
        /*0010*/ 	.short	0x000d
        /*0012*/ 	.short	0x0048
        /*0014*/ 	.byte	0x00, 0xf4, 0x21, 0x00


	//----- nvinfo : EIATTR_KPARAM_INFO
	.align		4
.L_9:
        /*0018*/ 	.byte	0x04, 0x17
        /*001a*/ 	.short	(.L_11 - .L_10)
.L_10:
        /*001c*/ 	.word	0x00000000
        /*0020*/ 	.short	0x000c
        /*0022*/ 	.short	0x0040
        /*0024*/ 	.byte	0x00, 0xf4, 0x21, 0x00


	//----- nvinfo : EIATTR_KPARAM_INFO
	.align		4
.L_11:
        /*0028*/ 	.byte	0x04, 0x17
        /*002a*/ 	.short	(.L_13 - .L_12)
.L_12:
        /*002c*/ 	.word	0x00000000
        /*0030*/ 	.short	0x000b
        /*0032*/ 	.short	0x0038
        /*0034*/ 	.byte	0x00, 0xf0, 0x11, 0x00


	//----- nvinfo : EIATTR_KPARAM_INFO
	.align		4
.L_13:
        /*0038*/ 	.byte	0x04, 0x17
        /*003a*/ 	.short	(.L_15 - .L_14)
.L_14:
        /*003c*/ 	.word	0x00000000
        /*0040*/ 	.short	0x000a
        /*0042*/ 	.short	0x0034
        /*0044*/ 	.byte	0x00, 0xf0, 0x11, 0x00


	//----- nvinfo : EIATTR_KPARAM_INFO
	.align		4
.L_15:
        /*0048*/ 	.byte	0x04, 0x17
        /*004a*/ 	.short	(.L_17 - .L_16)
.L_16:
        /*004c*/ 	.word	0x00000000
        /*0050*/ 	.short	0x0009
        /*0052*/ 	.short	0x0030
        /*0054*/ 	.byte	0x00, 0xf0, 0x11, 0x00


	//----- nvinfo : EIATTR_KPARAM_INFO
	.align		4
.L_17:
        /*0058*/ 	.byte	0x04, 0x17
        /*005a*/ 	.short	(.L_19 - .L_18)
.L_18:
        /*005c*/ 	.word	0x00000000
        /*0060*/ 	.short	0x0008
        /*0062*/ 	.short	0x002c
        /*0064*/ 	.byte	0x00, 0xf0, 0x11, 0x00


	//----- nvinfo : EIATTR_KPARAM_INFO
	.align		4
.L_19:
        /*0068*/ 	.byte	0x04, 0x17
        /*006a*/ 	.short	(.L_21 - .L_20)
.L_20:
        /*006c*/ 	.word	0x00000000
        /*0070*/ 	.short	0x0007
        /*0072*/ 	.short	0x0028
        /*0074*/ 	.byte	0x00, 0xf0, 0x11, 0x00


	//----- nvinfo : EIATTR_KPARAM_INFO
	.align		4
.L_21:
        /*0078*/ 	.byte	0x04, 0x17
        /*007a*/ 	.short	(.L_23 - .L_22)
.L_22:
        /*007c*/ 	.word	0x00000000
        /*0080*/ 	.short	0x0006
        /*0082*/ 	.short	0x0024
        /*0084*/ 	.byte	0x00, 0xf0, 0x11, 0x00


	//----- nvinfo : EIATTR_KPARAM_INFO
	.align		4
.L_23:
        /*0088*/ 	.byte	0x04, 0x17
        /*008a*/ 	.short	(.L_25 - .L_24)
.L_24:
        /*008c*/ 	.word	0x00000000
        /*0090*/ 	.short	0x0005
        /*0092*/ 	.short	0x0020
        /*0094*/ 	.byte	0x00, 0xf0, 0x11, 0x00


	//----- nvinfo : EIATTR_KPARAM_INFO
	.align		4
.L_25:
        /*0098*/ 	.byte	0x04, 0x17
        /*009a*/ 	.short	(.L_27 - .L_26)
.L_26:
        /*009c*/ 	.word	0x00000000
        /*00a0*/ 	.short	0x0004
        /*00a2*/ 	.short	0x001c
        /*00a4*/ 	.byte	0x00, 0xf0, 0x11, 0x00


	//----- nvinfo : EIATTR_KPARAM_INFO
	.align		4
.L_27:
        /*00a8*/ 	.byte	0x04, 0x17
        /*00aa*/ 	.short	(.L_29 - .L_28)
.L_28:
        /*00ac*/ 	.word	0x00000000
        /*00b0*/ 	.short	0x0003
        /*00b2*/ 	.short	0x0018
        /*00b4*/ 	.byte	0x00, 0xf0, 0x11, 0x00


	//----- nvinfo : EIATTR_KPARAM_INFO
	.align		4
.L_29:
        /*00b8*/ 	.byte	0x04, 0x17
        /*00ba*/ 	.short	(.L_31 - .L_30)
.L_30:
        /*00bc*/ 	.word	0x00000000
        /*00c0*/ 	.short	0x0002
        /*00c2*/ 	.short	0x0010
        /*00c4*/ 	.byte	0x00, 0xf4, 0x21, 0x00


	//----- nvinfo : EIATTR_KPARAM_INFO
	.align		4
.L_31:
        /*00c8*/ 	.byte	0x04, 0x17
        /*00ca*/ 	.short	(.L_33 - .L_32)
.L_32:
        /*00cc*/ 	.word	0x00000000
        /*00d0*/ 	.short	0x0001
        /*00d2*/ 	.short	0x0008
        /*00d4*/ 	.byte	0x00, 0xf4, 0x21, 0x00


	//----- nvinfo : EIATTR_KPARAM_INFO
	.align		4
.L_33:
        /*00d8*/ 	.byte	0x04, 0x17
        /*00da*/ 	.short	(.L_35 - .L_34)
.L_34:
        /*00dc*/ 	.word	0x00000000
        /*00e0*/ 	.short	0x0000
        /*00e2*/ 	.short	0x0000
        /*00e4*/ 	.byte	0x00, 0xf4, 0x21, 0x00


	//----- nvinfo : EIATTR_SPARSE_MMA_MASK
	.align		4
.L_35:
        /*00e8*/ 	.byte	0x03, 0x50
        /*00ea*/ 	.short	0x0000


	//----- nvinfo : EIATTR_MAXREG_COUNT
	.align		4
        /*00ec*/ 	.byte	0x03, 0x1b
        /*00ee*/ 	.short	0x0080


	//----- nvinfo : EIATTR_NUM_BARRIERS
	.align		4
        /*00f0*/ 	.byte	0x02, 0x4c
        /*00f2*/ 	.byte	0x01
	.zero		1


	//----- nvinfo : EIATTR_ANNOTATIONS
	.align		4
        /*00f4*/ 	.byte	0x04, 0x55
        /*00f6*/ 	.short	(.L_37 - .L_36)


	//   ....[0]....
.L_36:
        /*00f8*/ 	.word	0x00000001
        /*00fc*/ 	.byte	0x40, 0x05, 0x00, 0x00, 0x01, 0x00, 0x00, 0x00, 0x70, 0x05, 0x00, 0x00, 0x01, 0x00, 0x00, 0x00
        /* <DEDUP_REMOVED lines=1431> */
        /*5a7c*/ 	.byte	0x30, 0x73, 0x01, 0x00, 0x01, 0x00, 0x00, 0x00, 0x40, 0x73, 0x01, 0x00


	//----- nvinfo : EIATTR_VRC_CTA_INIT_COUNT
	.align		4
.L_37:
        /*5a88*/ 	.byte	0x02, 0x4a
	.zero		1
	.zero		1


	//----- nvinfo : EIATTR_EXIT_INSTR_OFFSETS
	.align		4
        /*5a8c*/ 	.byte	0x04, 0x1c
        /*5a8e*/ 	.short	(.L_39 - .L_38)


	//   ....[0]....
.L_38:
        /*5a90*/ 	.word	0x0001a7c0


	//   ....[1]....
        /*5a94*/ 	.word	0x0001a7e0


	//----- nvinfo : EIATTR_REQNTID
	.align		4
.L_39:
        /*5a98*/ 	.byte	0x04, 0x10
        /*5a9a*/ 	.short	(.L_41 - .L_40)
.L_40:
        /*5a9c*/ 	.word	0x00000200
        /*5aa0*/ 	.word	0x00000001
        /*5aa4*/ 	.word	0x00000001


	//----- nvinfo : EIATTR_CBANK_PARAM_SIZE
	.align		4
.L_41:
        /*5aa8*/ 	.byte	0x03, 0x19
        /*5aaa*/ 	.short	0x0050


	//----- nvinfo : EIATTR_PARAM_CBANK
	.align		4
        /*5aac*/ 	.byte	0x04, 0x0a
        /*5aae*/ 	.short	(.L_43 - .L_42)
	.align		4
.L_42:
        /*5ab0*/ 	.word	index@(.nv.constant0.matmul_kernel)
        /*5ab4*/ 	.short	0x0380
        /*5ab6*/ 	.short	0x0050


	//----- nvinfo : EIATTR_SW_WAR
	.align		4
.L_43:
        /*5ab8*/ 	.byte	0x04, 0x36
        /*5aba*/ 	.short	(.L_45 - .L_44)
.L_44:
        /*5abc*/ 	.word	0x00000008
.L_45:


//--------------------- .nv.compat                --------------------------
	.section	.nv.compat,"",@"SHT_CUDA_COMPAT_INFO"
	.align	4
        /*0000*/ 	.byte	0x02, 0x02, 0x02, 0x00, 0x02, 0x05, 0x05, 0x00, 0x02, 0x03, 0x00, 0x00, 0x02, 0x06, 0x01, 0x00


//--------------------- .nv.callgraph             --------------------------
	.section	.nv.callgraph,"",@"SHT_CUDA_CALLGRAPH"
	.align	4
	.sectionentsize	8
	.align		4
        /*0000*/ 	.word	0x00000000
	.align		4
        /*0004*/ 	.word	0xffffffff
	.align		4
        /*0008*/ 	.word	0x00000000
	.align		4
        /*000c*/ 	.word	0xfffffffe
	.align		4
        /*0010*/ 	.word	0x00000000
	.align		4
        /*0014*/ 	.word	0xfffffffd
	.align		4
        /*0018*/ 	.word	0x00000000
	.align		4
        /*001c*/ 	.word	0xfffffffc


//--------------------- .text.matmul_kernel       --------------------------
	.section	.text.matmul_kernel,"ax",@progbits
	.align	128
        .global         matmul_kernel
        .type           matmul_kernel,@function
        .size           matmul_kernel,(.L_x_4 - matmul_kernel)
        .other          matmul_kernel,@"STO_CUDA_ENTRY STV_DEFAULT"
matmul_kernel:
.text.matmul_kernel:
[----:B------:R-:W0:Y:S08]  /*0000*/  LDC R1, c[0x0][0x37c] ;  /* 0x0000df00ff017b82 */ /* 0x000e300000000800 */
[----:B------:R-:W1:Y:S01]  /*0010*/  LDC.64 R4, c[0x0][0x398] ;  /* 0x0000e600ff047b82 */ /* 0x000e620000000a00 */
[----:B------:R-:W2:Y:S01]  /*0020*/  S2R R14, SR_TID.X ;  /* 0x00000000000e7919 */ /* 0x000ea20000002100 */
[----:B------:R-:W3:Y:S01]  /*0030*/  LDCU UR4, c[0x0][0x3a0] ;  /* 0x00007400ff0477ac */ /* 0x000ee20008000800 */
[----:B0-----:R-:W-:Y:S01]  /*0040*/  VIADD R1, R1, 0xfffff270 ;  /* 0xfffff27001017836 */ /* 0x001fe20000000000 */
[----:B------:R-:W0:Y:S04]  /*0050*/  LDCU UR7, c[0x0][0x3a0] ;  /* 0x00007400ff0777ac */ /* 0x000e280008000800 */
[----:B------:R-:W4:Y:S01]  /*0060*/  S2UR UR6, SR_CgaCtaId ;  /* 0x00000000000679c3 */ /* 0x000f220000008800 */
[----:B------:R-:W-:Y:S01]  /*0070*/  UMOV UR5, 0x400 ;  /* 0x0000040000057882 */ /* 0x000fe20000000000 */
[----:B------:R-:W2:Y:S01]  /*0080*/  LDCU.64 UR8, c[0x0][0x358] ;  /* 0x00006b00ff0877ac */ /* 0x000ea20008000a00 */
[----:B---3--:R-:W-:Y:S01]  /*0090*/  UIADD3 UR4, UPT, UPT, UR4, 0x1f, URZ ;  /* 0x0000001f04047890 */ /* 0x008fe2000fffe0ff */
[----:B-1----:R-:W-:-:S03]  /*00a0*/  VIADD R0, R5, 0xff ;  /* 0x000000ff05007836 */ /* 0x002fc60000000000 */
[----:B------:R-:W-:Y:S01]  /*00b0*/  UISETP.GT.AND UP0, UPT, UR4, 0x1f, UPT ;  /* 0x0000001f0400788c */ /* 0x000fe2000bf04270 */
[----:B0-----:R-:W-:Y:S01]  /*00c0*/  IMAD.U32 R22, RZ, RZ, UR7 ;  /* 0x00000007ff167e24 */ /* 0x001fe2000f8e00ff */
[----:B------:R-:W-:Y:S01]  /*00d0*/  SHF.R.S32.HI R3, RZ, 0x1f, R0 ;  /* 0x0000001fff037819 */ /* 0x000fe20000011400 */
[----:B----4-:R-:W-:-:S03]  /*00e0*/  ULEA UR5, UR6, UR5, 0x18 ;  /* 0x0000000506057291 */ /* 0x010fc6000f8ec0ff */
[----:B------:R-:W-:Y:S02]  /*00f0*/  LEA.HI R3, R3, R0, RZ, 0x8 ;  /* 0x0000000003037211 */ /* 0x000fe400078f40ff */
[----:B--2---:R-:W-:Y:S02]  /*0100*/  LOP3.LUT R16, R14, 0x1ff, RZ, 0xc0, !PT ;  /* 0x000001ff0e107812 */ /* 0x004fe400078ec0ff */
[----:B------:R-:W-:Y:S02]  /*0110*/  SHF.R.S32.HI R0, RZ, 0x8, R3 ;  /* 0x00000008ff007819 */ /* 0x000fe40000011403 */
[----:B------:R-:W0:Y:S03]  /*0120*/  S2R R3, SR_CTAID.X ;  /* 0x0000000000037919 */ /* 0x000e260000002500 */
[----:B------:R-:W-:-:S05]  /*0130*/  IMAD.SHL.U32 R0, R0, 0x8, RZ ;  /* 0x0000000800007824 */ /* 0x000fca00078e00ff */
[-C--:B------:R-:W-:Y:S02]  /*0140*/  IABS R9, R0.reuse ;  /* 0x0000000000097213 */ /* 0x080fe40000000000 */
[----:B------:R-:W-:Y:S02]  /*0150*/  IABS R12, R0 ;  /* 0x00000000000c7213 */ /* 0x000fe40000000000 */
[----:B------:R-:W1:Y:S08]  /*0160*/  I2F.RP R2, R9 ;  /* 0x0000000900027306 */ /* 0x000e700000209400 */
[----:B-1----:R-:W1:Y:S01]  /*0170*/  MUFU.RCP R2, R2 ;  /* 0x0000000200027308 */ /* 0x002e620000001000 */
[----:B0-----:R-:W-:Y:S01]  /*0180*/  IABS R10, R3 ;  /* 0x00000003000a7213 */ /* 0x001fe20000000000 */
[----:B-1----:R-:W-:-:S02]  /*0190*/  VIADD R6, R2, 0xffffffe ;  /* 0x0ffffffe02067836 */ /* 0x002fc40000000000 */
[----:B------:R-:W-:-:S04]  /*01a0*/  IMAD.MOV R2, RZ, RZ, -R12 ;  /* 0x000000ffff027224 */ /* 0x000fc800078e0a0c */
[----:B------:R0:W1:Y:S02]  /*01b0*/  F2I.FTZ.U32.TRUNC.NTZ R7, R6 ;  /* 0x0000000600077305 */ /* 0x000064000021f000 */
[----:B0-----:R-:W-:Y:S02]  /*01c0*/  IMAD.MOV.U32 R6, RZ, RZ, RZ ;  /* 0x000000ffff067224 */ /* 0x001fe400078e00ff */
[----:B-1----:R-:W-:-:S04]  /*01d0*/  IMAD.MOV R8, RZ, RZ, -R7 ;  /* 0x000000ffff087224 */ /* 0x002fc800078e0a07 */
[----:B------:R-:W-:Y:S02]  /*01e0*/  IMAD R11, R8, R9, RZ ;  /* 0x00000009080b7224 */ /* 0x000fe400078e02ff */
[----:B------:R-:W-:Y:S02]  /*01f0*/  IMAD.MOV.U32 R8, RZ, RZ, R10 ;  /* 0x000000ffff087224 */ /* 0x000fe400078e000a */
[----:B------:R-:W-:-:S06]  /*0200*/  IMAD.HI.U32 R7, R7, R11, R6 ;  /* 0x0000000b07077227 */ /* 0x000fcc00078e0006 */
[----:B------:R-:W-:-:S04]  /*0210*/  IMAD.HI.U32 R7, R7, R8, RZ ;  /* 0x0000000807077227 */ /* 0x000fc800078e00ff */
[----:B------:R-:W-:-:S05]  /*0220*/  IMAD R2, R7, R2, R8 ;  /* 0x0000000207027224 */ /* 0x000fca00078e0208 */
[----:B------:R-:W-:-:S13]  /*0230*/  ISETP.GT.U32.AND P1, PT, R9, R2, PT ;  /* 0x000000020900720c */ /* 0x000fda0003f24070 */
[----:B------:R-:W-:Y:S02]  /*0240*/  @!P1 IMAD.IADD R2, R2, 0x1, -R9 ;  /* 0x0000000102029824 */ /* 0x000fe400078e0a09 */
[----:B------:R-:W-:Y:S01]  /*0250*/  @!P1 VIADD R7, R7, 0x1 ;  /* 0x0000000107079836 */ /* 0x000fe20000000000 */
[----:B------:R-:W-:Y:S02]  /*0260*/  ISETP.NE.AND P1, PT, R0, RZ, PT ;  /* 0x000000ff0000720c */ /* 0x000fe40003f25270 */
[----:B------:R-:W-:Y:S02]  /*0270*/  ISETP.GE.U32.AND P0, PT, R2, R9, PT ;  /* 0x000000090200720c */ /* 0x000fe40003f06070 */
[----:B------:R-:W-:-:S04]  /*0280*/  LOP3.LUT R2, R3, R0, RZ, 0x3c, !PT ;  /* 0x0000000003027212 */ /* 0x000fc800078e3cff */
[----:B------:R-:W-:Y:S01]  /*0290*/  ISETP.GE.AND P2, PT, R2, RZ, PT ;  /* 0x000000ff0200720c */ /* 0x000fe20003f46270 */
[----:B------:R-:W-:-:S06]  /*02a0*/  VIADD R2, R4, 0x1ff ;  /* 0x000001ff04027836 */ /* 0x000fcc0000000000 */
[----:B------:R-:W-:-:S04]  /*02b0*/  @P0 VIADD R7, R7, 0x1 ;  /* 0x0000000107070836 */ /* 0x000fc80000000000 */
[----:B------:R-:W-:Y:S01]  /*02c0*/  IMAD.MOV.U32 R6, RZ, RZ, R7 ;  /* 0x000000ffff067224 */ /* 0x000fe200078e0007 */
[----:B------:R-:W-:-:S03]  /*02d0*/  SHF.R.S32.HI R7, RZ, 0x1f, R2 ;  /* 0x0000001fff077819 */ /* 0x000fc60000011402 */
[----:B------:R-:W-:Y:S01]  /*02e0*/  @!P2 IMAD.MOV R6, RZ, RZ, -R6 ;  /* 0x000000ffff06a224 */ /* 0x000fe200078e0a06 */
[----:B------:R-:W-:Y:S02]  /*02f0*/  @!P1 LOP3.LUT R6, RZ, R0, RZ, 0x33, !PT ;  /* 0x00000000ff069212 */ /* 0x000fe400078e33ff */
[----:B------:R-:W-:-:S03]  /*0300*/  LEA.HI R7, R7, R2, RZ, 0x9 ;  /* 0x0000000207077211 */ /* 0x000fc600078f48ff */
[----:B------:R-:W-:Y:S02]  /*0310*/  IMAD.SHL.U32 R2, R6, 0x8, RZ ;  /* 0x0000000806027824 */ /* 0x000fe400078e00ff */
[----:B------:R-:W-:-:S03]  /*0320*/  IMAD.MOV R6, RZ, RZ, -R6 ;  /* 0x000000ffff067224 */ /* 0x000fc600078e0a06 */
[----:B------:R-:W-:Y:S01]  /*0330*/  LEA.HI.SX32 R7, R7, -R2, 0x17 ;  /* 0x8000000207077211 */ /* 0x000fe200078fbaff */
[----:B------:R-:W-:Y:S02]  /*0340*/  IMAD R15, R0, R6, R3 ;  /* 0x00000006000f7224 */ /* 0x000fe400078e0203 */
[----:B------:R-:W-:Y:S01]  /*0350*/  IMAD.MOV.U32 R6, RZ, RZ, RZ ;  /* 0x000000ffff067224 */ /* 0x000fe200078e00ff */
[----:B------:R-:W-:Y:S02]  /*0360*/  VIMNMX R8, PT, PT, R7, 0x8, PT ;  /* 0x0000000807087848 */ /* 0x000fe40003fe0100 */
[----:B------:R-:W-:Y:S02]  /*0370*/  IABS R13, R15 ;  /* 0x0000000f000d7213 */ /* 0x000fe40000000000 */
[----:B------:R-:W-:-:S04]  /*0380*/  IABS R11, R8 ;  /* 0x00000008000b7213 */ /* 0x000fc80000000000 */
[----:B------:R-:W0:Y:S08]  /*0390*/  I2F.RP R9, R11 ;  /* 0x0000000b00097306 */ /* 0x000e300000209400 */
[----:B0-----:R-:W0:Y:S02]  /*03a0*/  MUFU.RCP R9, R9 ;  /* 0x0000000900097308 */ /* 0x001e240000001000 */
[----:B0-----:R-:W-:-:S06]  /*03b0*/  VIADD R7, R9, 0xffffffe ;  /* 0x0ffffffe09077836 */ /* 0x001fcc0000000000 */
[----:B------:R-:W0:Y:S02]  /*03c0*/  F2I.FTZ.U32.TRUNC.NTZ R7, R7 ;  /* 0x0000000700077305 */ /* 0x000e24000021f000 */
[----:B0-----:R-:W-:-:S04]  /*03d0*/  IMAD.MOV R10, RZ, RZ, -R7 ;  /* 0x000000ffff0a7224 */ /* 0x001fc800078e0a07 */
[----:B------:R-:W-:-:S04]  /*03e0*/  IMAD.MOV.U32 R0, RZ, RZ, R10 ;  /* 0x000000ffff007224 */ /* 0x000fc800078e000a */
[----:B------:R-:W-:Y:S01]  /*03f0*/  IMAD R3, R0, R11, RZ ;  /* 0x0000000b00037224 */ /* 0x000fe200078e02ff */
[----:B------:R-:W-:-:S03]  /*0400*/  IABS R0, R8 ;  /* 0x0000000800007213 */ /* 0x000fc60000000000 */
[----:B------:R-:W-:-:S04]  /*0410*/  IMAD.HI.U32 R6, R7, R3, R6 ;  /* 0x0000000307067227 */ /* 0x000fc800078e0006 */
[----:B------:R-:W-:Y:S02]  /*0420*/  IMAD.MOV R0, RZ, RZ, -R0 ;  /* 0x000000ffff007224 */ /* 0x000fe400078e0a00 */
        /* <DEDUP_REMOVED lines=8> */
[----:B------:R-:W-:-:S07]  /*04b0*/  ISETP.GE.AND P2, PT, R0, RZ, PT ;  /* 0x000000ff0000720c */ /* 0x000fce0003f46270 */
[----:B------:R-:W-:-:S06]  /*04c0*/  @P0 VIADD R6, R6, 0x1 ;  /* 0x0000000106060836 */ /* 0x000fcc0000000000 */
[----:B------:R-:W-:Y:S01]  /*04d0*/  @!P2 IMAD.MOV R6, RZ, RZ, -R6 ;  /* 0x000000ffff06a224 */ /* 0x000fe200078e0a06 */
[----:B------:R-:W-:-:S05]  /*04e0*/  @!P1 LOP3.LUT R6, RZ, R8, RZ, 0x33, !PT ;  /* 0x00000008ff069212 */ /* 0x000fca00078e33ff */
[----:B------:R-:W-:Y:S02]  /*04f0*/  IMAD.MOV R3, RZ, RZ, -R6 ;  /* 0x000000ffff037224 */ /* 0x000fe400078e0a06 */
[----:B------:R-:W-:Y:S02]  /*0500*/  IMAD.SHL.U32 R26, R6, 0x100, RZ ;  /* 0x00000100061a7824 */ /* 0x000fe400078e00ff */
[----:B------:R-:W-:-:S04]  /*0510*/  IMAD R3, R8, R3, R15 ;  /* 0x0000000308037224 */ /* 0x000fc800078e020f */
[----:B------:R-:W-:-:S04]  /*0520*/  IMAD.IADD R3, R2, 0x1, R3 ;  /* 0x0000000102037824 */ /* 0x000fc800078e0203 */
[----:B------:R-:W-:-:S05]  /*0530*/  IMAD R18, R3, 0x200, R16 ;  /* 0x0000020003127824 */ /* 0x000fca00078e0210 */
[----:B------:R0:W-:Y:S01]  /*0540*/  STL [R1+0x668], R18 ;  /* 0x0006681201007387 */ /* 0x0001e20000100800 */
[----:B------:R-:W-:Y:S05]  /*0550*/  BRA.U UP0, `(.L_x_0) ;  /* 0x0000001100187547 */ /* 0x000fea000b800000 */
[C---:B------:R-:W-:Y:S01]  /*0560*/  IMAD.SHL.U32 R2, R14.reuse, 0x2, RZ ;  /* 0x000000020e027824 */ /* 0x040fe200078e00ff */
[----:B------:R1:W-:Y:S01]  /*0570*/  STL [R1+0x60], RZ ;  /* 0x000060ff01007387 */ /* 0x0003e20000100800 */
[----:B------:R-:W-:-:S03]  /*0580*/  IMAD.SHL.U32 R0, R14, 0x40, RZ ;  /* 0x000000400e007824 */ /* 0x000fc600078e00ff */
[----:B------:R1:W-:Y:S02]  /*0590*/  STL [R1+0x670], R2 ;  /* 0x0006700201007387 */ /* 0x0003e40000100800 */
[----:B------:R-:W-:Y:S02]  /*05a0*/  LOP3.LUT R0, R0, 0x400, RZ, 0xc0, !PT ;  /* 0x0000040000007812 */ /* 0x000fe400078ec0ff */
[----:B------:R1:W-:Y:S04]  /*05b0*/  STL [R1+0x64], RZ ;  /* 0x000064ff01007387 */ /* 0x0003e80000100800 */
        /* <DEDUP_REMOVED lines=237> */
[----:B------:R1:W-:Y:S04]  /*1490*/  STL [R1+0x66c], R0 ;  /* 0x00066c0001007387 */ /* 0x0003e80000100800 */
        /* <DEDUP_REMOVED lines=16> */
[----:B------:R1:W-:Y:S01]  /*15a0*/  STL [R1+0x4c], RZ ;  /* 0x00004cff01007387 */ /* 0x0003e20000100800 */
[----:B------:R-:W-:Y:S05]  /*15b0*/  BRA `(.L_x_1) ;  /* 0x000000c000607947 */ /* 0x000fea0003800000 */
.L_x_0:
[----:B------:R-:W-:Y:S01]  /*15c0*/  IABS R2, R4 ;  /* 0x0000000400027213 */ /* 0x000fe20000000000 */
[----:B------:R1:W-:Y:S01]  /*15d0*/  STL [R1+0x674], R22 ;  /* 0x0006741601007387 */ /* 0x0003e20000100800 */
[----:B------:R-:W-:Y:S01]  /*15e0*/  IABS R3, R5 ;  /* 0x0000000500037213 */ /* 0x000fe20000000000 */
[----:B------:R-:W2:Y:S01]  /*15f0*/  LDCU UR7, c[0x0][0x3b0] ;  /* 0x00007600ff0777ac */ /* 0x000ea20008000800 */
[----:B------:R-:W3:Y:S01]  /*1600*/  I2F.RP R10, R2 ;  /* 0x00000002000a7306 */ /* 0x000ee20000209400 */
[----:B------:R-:W-:Y:S01]  /*1610*/  ISETP.GE.AND P6, PT, R18, RZ, PT ;  /* 0x000000ff1200720c */ /* 0x000fe20003fc6270 */
[----:B------:R-:W4:Y:S01]  /*1620*/  LDCU.128 UR12, c[0x0][0x380] ;  /* 0x00007000ff0c77ac */ /* 0x000f220008000c00 */
[----:B-1----:R-:W1:Y:S05]  /*1630*/  S2R R22, SR_TID.X ;  /* 0x0000000000167919 */ /* 0x002e6a0000002100 */
[----:B------:R-:W0:Y:S01]  /*1640*/  I2F.RP R0, R3 ;  /* 0x0000000300007306 */ /* 0x000e220000209400 */
[----:B------:R-:W1:Y:S01]  /*1650*/  LDCU UR11, c[0x0][0x3a4] ;  /* 0x00007480ff0b77ac */ /* 0x000e620008000800 */
[----:B------:R-:W1:Y:S06]  /*1660*/  LDCU UR10, c[0x0][0x3ac] ;  /* 0x00007580ff0a77ac */ /* 0x000e6c0008000800 */
[----:B---3--:R-:W3:Y:S08]  /*1670*/  MUFU.RCP R10, R10 ;  /* 0x0000000a000a7308 */ /* 0x008ef00000001000 */
[----:B0-----:R-:W0:Y:S01]  /*1680*/  MUFU.RCP R0, R0 ;  /* 0x0000000000007308 */ /* 0x001e220000001000 */
[----:B---3--:R-:W-:Y:S01]  /*1690*/  VIADD R8, R10, 0xffffffe ;  /* 0x0ffffffe0a087836 */ /* 0x008fe20000000000 */
[----:B------:R-:W-:-:S06]  /*16a0*/  IABS R10, R18 ;  /* 0x00000012000a7213 */ /* 0x000fcc0000000000 */
[----:B------:R3:W2:Y:S01]  /*16b0*/  F2I.FTZ.U32.TRUNC.NTZ R9, R8 ;  /* 0x0000000800097305 */ /* 0x0006a2000021f000 */
[----:B-1----:R-:W-:Y:S01]  /*16c0*/  LEA.HI R25, R22, R26, RZ, 0x1b ;  /* 0x0000001a16197211 */ /* 0x002fe200078fd8ff */
[----:B0-----:R-:W-:-:S04]  /*16d0*/  VIADD R6, R0, 0xffffffe ;  /* 0x0ffffffe00067836 */ /* 0x001fc80000000000 */
[C---:B------:R-:W-:Y:S02]  /*16e0*/  VIADD R13, R25.reuse, 0xf0 ;  /* 0x000000f0190d7836 */ /* 0x040fe40000000000 */
[----:B------:R-:W0:Y:S01]  /*16f0*/  F2I.FTZ.U32.TRUNC.NTZ R7, R6 ;  /* 0x0000000600077305 */ /* 0x000e22000021f000 */
[----:B---3--:R-:W-:Y:S02]  /*1700*/  IMAD.MOV.U32 R8, RZ, RZ, RZ ;  /* 0x000000ffff087224 */ /* 0x008fe400078e00ff */
[C---:B------:R-:W-:Y:S01]  /*1710*/  VIADD R17, R25.reuse, 0xd0 ;  /* 0x000000d019117836 */ /* 0x040fe20000000000 */
[----:B------:R-:W-:Y:S01]  /*1720*/  IABS R12, R13 ;  /* 0x0000000d000c7213 */ /* 0x000fe20000000000 */
[----:B------:R-:W-:Y:S01]  /*1730*/  VIADD R19, R25, 0xb0 ;  /* 0x000000b019137836 */ /* 0x000fe20000000000 */
[----:B------:R-:W-:Y:S01]  /*1740*/  ISETP.GE.AND P2, PT, R13, RZ, PT ;  /* 0x000000ff0d00720c */ /* 0x000fe20003f46270 */
[----:B--2---:R-:W-:Y:S01]  /*1750*/  IMAD.MOV R11, RZ, RZ, -R9 ;  /* 0x000000ffff0b7224 */ /* 0x004fe200078e0a09 */
[----:B------:R-:W-:-:S02]  /*1760*/  IABS R16, R17 ;  /* 0x0000001100107213 */ /* 0x000fc40000000000 */
[----:B------:R-:W-:Y:S01]  /*1770*/  ISETP.GE.AND P1, PT, R17, RZ, PT ;  /* 0x000000ff1100720c */ /* 0x000fe20003f26270 */
[----:B------:R-:W-:-:S04]  /*1780*/  IMAD R11, R11, R2, RZ ;  /* 0x000000020b0b7224 */ /* 0x000fc800078e02ff */
[----:B------:R-:W-:Y:S01]  /*1790*/  IMAD.HI.U32 R9, R9, R11, R8 ;  /* 0x0000000b09097227 */ /* 0x000fe200078e0008 */
[----:B------:R-:W-:-:S03]  /*17a0*/  SHF.R.U32.HI R8, RZ, 0x5, R22 ;  /* 0x00000005ff087819 */ /* 0x000fc60000011616 */
[----:B------:R-:W-:Y:S02]  /*17b0*/  IMAD.MOV.U32 R11, RZ, RZ, R10 ;  /* 0x000000ffff0b7224 */ /* 0x000fe400078e000a */
[----:B0-----:R-:W-:Y:S02]  /*17c0*/  IMAD.MOV R6, RZ, RZ, -R7 ;  /* 0x000000ffff067224 */ /* 0x001fe400078e0a07 */
[----:B------:R-:W-:-:S04]  /*17d0*/  IMAD.HI.U32 R9, R9, R11, RZ ;  /* 0x0000000b09097227 */ /* 0x000fc800078e00ff */
[----:B------:R-:W-:Y:S01]  /*17e0*/  IMAD.MOV R0, RZ, RZ, -R9 ;  /* 0x000000ffff007224 */ /* 0x000fe200078e0a09 */
[----:B------:R-:W-:Y:S01]  /*17f0*/  SGXT.U32 R9, R8, 0x4 ;  /* 0x000000040809781a */ /* 0x000fe20000000000 */
[----:B------:R-:W-:Y:S02]  /*1800*/  IMAD R15, R6, R3, RZ ;  /* 0x00000003060f7224 */ /* 0x000fe400078e02ff */
[----:B------:R-:W-:Y:S01]  /*1810*/  IMAD R11, R2, R0, R11 ;  /* 0x00000000020b7224 */ /* 0x000fe200078e020b */
[----:B------:R-:W-:Y:S01]  /*1820*/  LOP3.LUT R0, R26, R9, RZ, 0xfc, !PT ;  /* 0x000000091a007212 */ /* 0x000fe200078efcff */
[----:B------:R-:W-:-:S03]  /*1830*/  IMAD.MOV.U32 R6, RZ, RZ, RZ ;  /* 0x000000ffff067224 */ /* 0x000fc600078e00ff */
[----:B------:R-:W-:Y:S01]  /*1840*/  LOP3.LUT R14, R0, 0xe0, RZ, 0xfc, !PT ;  /* 0x000000e0000e7812 */ /* 0x000fe200078efcff */
[----:B------:R-:W-:Y:S01]  /*1850*/  IMAD.HI.U32 R15, R7, R15, R6 ;  /* 0x0000000f070f7227 */ /* 0x000fe200078e0006 */
[----:B------:R-:W-:Y:S02]  /*1860*/  ISETP.GT.U32.AND P0, PT, R2, R11, PT ;  /* 0x0000000b0200720c */ /* 0x000fe40003f04070 */
[----:B------:R-:W-:Y:S02]  /*1870*/  IABS R10, R14 ;  /* 0x0000000e000a7213 */ /* 0x000fe40000000000 */
[C---:B------:R-:W-:Y:S01]  /*1880*/  LOP3.LUT R17, R0.reuse, 0xa0, RZ, 0xfc, !PT ;  /* 0x000000a000117812 */ /* 0x040fe200078efcff */
[C---:B------:R-:W-:Y:S01]  /*1890*/  IMAD.HI.U32 R8, R15.reuse, R16, RZ ;  /* 0x000000100f087227 */ /* 0x040fe200078e00ff */
[----:B------:R-:W-:Y:S02]  /*18a0*/  LOP3.LUT R28, R0, 0x80, RZ, 0xfc, !PT ;  /* 0x00000080001c7812 */ /* 0x000fe400078efcff */
[----:B------:R-:W-:Y:S01]  /*18b0*/  IABS R18, R17 ;  /* 0x0000001100127213 */ /* 0x000fe20000000000 */
[----:B------:R-:W-:Y:S01]  /*18c0*/  IMAD.HI.U32 R7, R15, R10, RZ ;  /* 0x0000000a0f077227 */ /* 0x000fe200078e00ff */
[----:B------:R-:W-:-:S02]  /*18d0*/  IABS R20, R28 ;  /* 0x0000001c00147213 */ /* 0x000fc40000000000 */
[----:B------:R-:W-:Y:S01]  /*18e0*/  LOP3.LUT R23, R0, 0x60, RZ, 0xfc, !PT ;  /* 0x0000006000177812 */ /* 0x000fe200078efcff */
[----:B------:R-:W-:Y:S01]  /*18f0*/  IMAD.MOV R7, RZ, RZ, -R7 ;  /* 0x000000ffff077224 */ /* 0x000fe200078e0a07 */
[----:B------:R-:W-:Y:S01]  /*1900*/  IABS R21, R0 ;  /* 0x0000000000157213 */ /* 0x000fe20000000000 */
[----:B------:R-:W-:Y:S02]  /*1910*/  @!P0 IMAD.IADD R11, R11, 0x1, -R2 ;  /* 0x000000010b0b8824 */ /* 0x000fe400078e0a02 */
[----:B------:R-:W-:Y:S02]  /*1920*/  IMAD R13, R3, R7, R10 ;  /* 0x00000007030d7224 */ /* 0x000fe400078e020a */
[----:B------:R-:W-:Y:S01]  /*1930*/  IMAD.MOV R8, RZ, RZ, -R8 ;  /* 0x000000ffff087224 */ /* 0x000fe200078e0a08 */
[----:B------:R-:W-:Y:S01]  /*1940*/  ISETP.GT.U32.AND P4, PT, R2, R11, PT ;  /* 0x0000000b0200720c */ /* 0x000fe20003f84070 */
[----:B------:R-:W-:Y:S01]  /*1950*/  IMAD.HI.U32 R6, R15, R12, RZ ;  /* 0x0000000c0f067227 */ /* 0x000fe200078e00ff */
[----:B------:R-:W-:-:S03]  /*1960*/  ISETP.GT.U32.AND P3, PT, R3, R13, PT ;  /* 0x0000000d0300720c */ /* 0x000fc60003f64070 */
[----:B------:R-:W-:Y:S01]  /*1970*/  IMAD R9, R3, R8, R16 ;  /* 0x0000000803097224 */ /* 0x000fe200078e0210 */
[----:B------:R-:W-:Y:S01]  /*1980*/  IABS R8, R19 ;  /* 0x0000001300087213 */ /* 0x000fe20000000000 */
[----:B------:R-:W-:Y:S01]  /*1990*/  IMAD.MOV R6, RZ, RZ, -R6 ;  /* 0x000000ffff067224 */ /* 0x000fe200078e0a06 */
[----:B------:R-:W-:-:S03]  /*19a0*/  LOP3.LUT R16, R0, 0xc0, RZ, 0xfc, !PT ;  /* 0x000000c000107812 */ /* 0x000fc600078efcff */
[----:B------:R-:W-:Y:S01]  /*19b0*/  IMAD.HI.U32 R7, R15, R8, RZ ;  /* 0x000000080f077227 */ /* 0x000fe200078e00ff */
[----:B------:R-:W-:-:S03]  /*19c0*/  IABS R10, R16 ;  /* 0x00000010000a7213 */ /* 0x000fc60000000000 */
[----:B------:R-:W-:Y:S01]  /*19d0*/  @!P3 IMAD.IADD R13, R13, 0x1, -R3 ;  /* 0x000000010d0db824 */ /* 0x000fe200078e0a03 */
[C---:B------:R-:W-:Y:S01]  /*19e0*/  ISETP.GT.U32.AND P3, PT, R3.reuse, R9, PT ;  /* 0x000000090300720c */ /* 0x040fe20003f64070 */
[----:B------:R-:W-:Y:S02]  /*19f0*/  IMAD R12, R3, R6, R12 ;  /* 0x00000006030c7224 */ /* 0x000fe400078e020c */
[----:B------:R-:W-:Y:S01]  /*1a00*/  @!P4 IMAD.IADD R11, R11, 0x1, -R2 ;  /* 0x000000010b0bc824 */ /* 0x000fe200078e0a02 */
[C---:B------:R-:W-:Y:S01]  /*1a10*/  ISETP.GT.U32.AND P5, PT, R3.reuse, R13, PT ;  /* 0x0000000d0300720c */ /* 0x040fe20003fa4070 */
[----:B------:R-:W-:Y:S01]  /*1a20*/  IMAD.MOV R7, RZ, RZ, -R7 ;  /* 0x000000ffff077224 */ /* 0x000fe200078e0a07 */
[C---:B------:R-:W-:Y:S01]  /*1a30*/  ISETP.GT.U32.AND P0, PT, R3.reuse, R12, PT ;  /* 0x0000000c0300720c */ /* 0x040fe20003f04070 */
[----:B------:R-:W-:Y:S01]  /*1a40*/  IMAD.MOV.U32 R2, RZ, RZ, R11 ;  /* 0x000000ffff027224 */ /* 0x000fe200078e000b */
[----:B------:R-:W-:Y:S01]  /*1a50*/  ISETP.NE.AND P4, PT, R4, RZ, PT ;  /* 0x000000ff0400720c */ /* 0x000fe20003f85270 */
[----:B------:R-:W-:-:S02]  /*1a60*/  IMAD R11, R3, R7, R8 ;  /* 0x00000007030b7224 */ /* 0x000fc400078e0208 */
[----:B------:R-:W-:-:S04]  /*1a70*/  IMAD.HI.U32 R6, R15, R10, RZ ;  /* 0x0000000a0f067227 */ /* 0x000fc800078e00ff */
[----:B------:R-:W-:Y:S02]  /*1a80*/  IMAD.MOV R6, RZ, RZ, -R6 ;  /* 0x000000ffff067224 */ /* 0x000fe400078e0a06 */
[--C-:B------:R-:W-:Y:S01]  /*1a90*/  @!P5 IMAD.IADD R13, R13, 0x1, -R3.reuse ;  /* 0x000000010d0dd824 */ /* 0x100fe200078e0a03 */
[----:B------:R-:W-:Y:S01]  /*1aa0*/  ISETP.GT.U32.AND P5, PT, R3, R11, PT ;  /* 0x0000000b0300720c */ /* 0x000fe20003fa4070 */
[----:B------:R-:W-:Y:S02]  /*1ab0*/  @!P0 IMAD.IADD R12, R12, 0x1, -R3 ;  /* 0x000000010c0c8824 */ /* 0x000fe400078e0a03 */
[----:B------:R-:W-:Y:S01]  /*1ac0*/  @!P6 IMAD.MOV R2, RZ, RZ, -R2 ;  /* 0x000000ffff02e224 */ /* 0x000fe200078e0a02 */
[----:B------:R-:W-:Y:S01]  /*1ad0*/  @!P4 LOP3.LUT R2, RZ, R4, RZ, 0x33, !PT ;  /* 0x00000004ff02c212 */ /* 0x000fe200078e33ff */
[----:B------:R-:W-:Y:S01]  /*1ae0*/  IMAD.HI.U32 R4, R15, R18, RZ ;  /* 0x000000120f047227 */ /* 0x000fe200078e00ff */
[----:B------:R-:W-:Y:S02]  /*1af0*/  ISETP.GT.U32.AND P0, PT, R3, R12, PT ;  /* 0x0000000c0300720c */ /* 0x000fe40003f04070 */
[----:B------:R-:W-:Y:S01]  /*1b00*/  ISETP.GE.AND P6, PT, R19, RZ, PT ;  /* 0x000000ff1300720c */ /* 0x000fe20003fc6270 */
[----:B------:R-:W-:Y:S01]  /*1b10*/  IMAD R10, R3, R6, R10 ;  /* 0x00000006030a7224 */ /* 0x000fe200078e020a */
[----:B------:R-:W-:Y:S01]  /*1b20*/  ISETP.GE.AND P4, PT, R14, RZ, PT ;  /* 0x000000ff0e00720c */ /* 0x000fe20003f86270 */
[----:B------:R-:W-:-:S02]  /*1b30*/  IMAD.MOV R4, RZ, RZ, -R4 ;  /* 0x000000ffff047224 */ /* 0x000fc400078e0a04 */
[--C-:B------:R-:W-:Y:S02]  /*1b40*/  @!P5 IMAD.IADD R11, R11, 0x1, -R3.reuse ;  /* 0x000000010b0bd824 */ /* 0x100fe400078e0a03 */
[--C-:B------:R-:W-:Y:S02]  /*1b50*/  @!P3 IMAD.IADD R9, R9, 0x1, -R3.reuse ;  /* 0x000000010909b824 */ /* 0x100fe400078e0a03 */
[C---:B------:R-:W-:Y:S01]  /*1b60*/  IMAD R8, R3.reuse, R4, R18 ;  /* 0x0000000403087224 */ /* 0x040fe200078e0212 */
[C---:B------:R-:W-:Y:S01]  /*1b70*/  ISETP.GT.U32.AND P5, PT, R3.reuse, R11, PT ;  /* 0x0000000b0300720c */ /* 0x040fe20003fa4070 */
[----:B------:R-:W-:Y:S01]  /*1b80*/  @!P0 IMAD.IADD R12, R12, 0x1, -R3 ;  /* 0x000000010c0c8824 */ /* 0x000fe200078e0a03 */
[----:B------:R-:W-:Y:S01]  /*1b90*/  ISETP.GT.U32.AND P0, PT, R3, R10, PT ;  /* 0x0000000a0300720c */ /* 0x000fe20003f04070 */
[----:B------:R-:W-:Y:S01]  /*1ba0*/  VIADD R4, R25, 0x90 ;  /* 0x0000009019047836 */ /* 0x000fe20000000000 */
[----:B------:R-:W-:Y:S01]  /*1bb0*/  ISETP.GT.U32.AND P3, PT, R3, R9, PT ;  /* 0x000000090300720c */ /* 0x000fe20003f64070 */
[----:B------:R-:W-:Y:S01]  /*1bc0*/  VIADD R6, R25, 0x70 ;  /* 0x0000007019067836 */ /* 0x000fe20000000000 */
[----:B------:R-:W-:Y:S01]  /*1bd0*/  IABS R18, R23 ;  /* 0x0000001700127213 */ /* 0x000fe20000000000 */
[----:B------:R-:W-:Y:S01]  /*1be0*/  IMAD.HI.U32 R7, R15, R20, RZ ;  /* 0x000000140f077227 */ /* 0x000fe200078e00ff */
[----:B------:R-:W-:-:S03]  /*1bf0*/  IABS R24, R4 ;  /* 0x0000000400187213 */ /* 0x000fc60000000000 */
[----:B------:R-:W-:Y:S02]  /*1c00*/  IMAD.MOV R7, RZ, RZ, -R7 ;  /* 0x000000ffff077224 */ /* 0x000fe400078e0a07 */
[--C-:B------:R-:W-:Y:S01]  /*1c10*/  @!P5 IMAD.IADD R11, R11, 0x1, -R3.reuse ;  /* 0x000000010b0bd824 */ /* 0x100fe200078e0a03 */
[----:B------:R-:W-:Y:S01]  /*1c20*/  ISETP.GT.U32.AND P5, PT, R3, R8, PT ;  /* 0x000000080300720c */ /* 0x000fe20003fa4070 */
[--C-:B------:R-:W-:Y:S02]  /*1c30*/  @!P0 IMAD.IADD R10, R10, 0x1, -R3.reuse ;  /* 0x000000010a0a8824 */ /* 0x100fe400078e0a03 */
[----:B------:R-:W-:Y:S01]  /*1c40*/  @!P3 IMAD.IADD R9, R9, 0x1, -R3 ;  /* 0x000000010909b824 */ /* 0x000fe200078e0a03 */
[----:B------:R-:W-:Y:S01]  /*1c50*/  ISETP.GE.AND P3, PT, R4, RZ, PT ;  /* 0x000000ff0400720c */ /* 0x000fe20003f66270 */
[----:B------:R-:W-:Y:S01]  /*1c60*/  @!P2 IMAD.MOV R12, RZ, RZ, -R12 ;  /* 0x000000ffff0ca224 */ /* 0x000fe200078e0a0c */
[C---:B------:R-:W-:Y:S01]  /*1c70*/  ISETP.GT.U32.AND P0, PT, R3.reuse, R10, PT ;  /* 0x0000000a0300720c */ /* 0x040fe20003f04070 */
[----:B------:R-:W-:Y:S01]  /*1c80*/  @!P1 IMAD.MOV R9, RZ, RZ, -R9 ;  /* 0x000000ffff099224 */ /* 0x000fe200078e0a09 */
[----:B------:R-:W-:Y:S01]  /*1c90*/  IABS R4, R6 ;  /* 0x0000000600047213 */ /* 0x000fe20000000000 */
[C---:B------:R-:W-:Y:S01]  /*1ca0*/  IMAD R20, R3.reuse, R7, R20 ;  /* 0x0000000703147224 */ /* 0x040fe200078e0214 */
[----:B------:R-:W-:Y:S01]  /*1cb0*/  ISETP.GE.AND P2, PT, R16, RZ, PT ;  /* 0x000000ff1000720c */ /* 0x000fe20003f46270 */
[----:B------:R-:W-:Y:S01]  /*1cc0*/  @!P6 IMAD.MOV R11, RZ, RZ, -R11 ;  /* 0x000000ffff0be224 */ /* 0x000fe200078e0a0b */
[----:B------:R-:W-:Y:S01]  /*1cd0*/  ISETP.GE.AND P1, PT, R6, RZ, PT ;  /* 0x000000ff0600720c */ /* 0x000fe20003f26270 */
[----:B------:R-:W-:Y:S01]  /*1ce0*/  @!P5 IMAD.IADD R8, R8, 0x1, -R3 ;  /* 0x000000010808d824 */ /* 0x000fe200078e0a03 */
[----:B------:R-:W-:Y:S01]  /*1cf0*/  ISETP.GT.U32.AND P6, PT, R3, R20, PT ;  /* 0x000000140300720c */ /* 0x000fe20003fc4070 */
[----:B------:R-:W-:-:S03]  /*1d00*/  IMAD.HI.U32 R6, R15, R24, RZ ;  /* 0x000000180f067227 */ /* 0x000fc600078e00ff */
[----:B------:R-:W-:Y:S01]  /*1d10*/  ISETP.GT.U32.AND P5, PT, R3, R8, PT ;  /* 0x000000080300720c */ /* 0x000fe20003fa4070 */
[----:B------:R-:W-:-:S04]  /*1d20*/  IMAD.HI.U32 R7, R15, R4, RZ ;  /* 0x000000040f077227 */ /* 0x000fc800078e00ff */
[----:B------:R-:W-:Y:S02]  /*1d30*/  IMAD.MOV R6, RZ, RZ, -R6 ;  /* 0x000000ffff067224 */ /* 0x000fe400078e0a06 */
[----:B------:R-:W-:Y:S02]  /*1d40*/  IMAD.MOV R19, RZ, RZ, -R7 ;  /* 0x000000ffff137224 */ /* 0x000fe400078e0a07 */
[----:B------:R-:W-:Y:S02]  /*1d50*/  @!P0 IMAD.IADD R10, R10, 0x1, -R3 ;  /* 0x000000010a0a8824 */ /* 0x000fe400078e0a03 */
[----:B------:R-:W-:Y:S02]  /*1d60*/  IMAD R24, R3, R6, R24 ;  /* 0x0000000603187224 */ /* 0x000fe400078e0218 */
[----:B------:R-:W-:Y:S01]  /*1d70*/  @!P4 IMAD.MOV R13, RZ, RZ, -R13 ;  /* 0x000000ffff0dc224 */ /* 0x000fe200078e0a0d */
[----:B------:R-:W-:Y:S01]  /*1d80*/  ISETP.GE.AND P4, PT, R17, RZ, PT ;  /* 0x000000ff1100720c */ /* 0x000fe20003f86270 */
[----:B------:R-:W-:-:S02]  /*1d90*/  VIADD R14, R25, 0x50 ;  /* 0x00000050190e7836 */ /* 0x000fc40000000000 */
[C---:B------:R-:W-:Y:S02]  /*1da0*/  IMAD R19, R3.reuse, R19, R4 ;  /* 0x0000001303137224 */ /* 0x040fe400078e0204 */
[----:B------:R-:W-:Y:S01]  /*1db0*/  @!P2 IMAD.MOV R10, RZ, RZ, -R10 ;  /* 0x000000ffff0aa224 */ /* 0x000fe200078e0a0a */
[----:B------:R-:W-:Y:S01]  /*1dc0*/  ISETP.GT.U32.AND P2, PT, R3, R24, PT ;  /* 0x000000180300720c */ /* 0x000fe20003f44070 */
[--C-:B------:R-:W-:Y:S01]  /*1dd0*/  @!P5 IMAD.IADD R8, R8, 0x1, -R3.reuse ;  /* 0x000000010808d824 */ /* 0x100fe200078e0a03 */
[----:B------:R-:W-:Y:S01]  /*1de0*/  ISETP.GE.AND P0, PT, R14, RZ, PT ;  /* 0x000000ff0e00720c */ /* 0x000fe20003f06270 */
[----:B------:R-:W-:Y:S01]  /*1df0*/  @!P6 IMAD.IADD R20, R20, 0x1, -R3 ;  /* 0x000000011414e824 */ /* 0x000fe200078e0a03 */
[----:B------:R-:W-:Y:S01]  /*1e00*/  IABS R14, R14 ;  /* 0x0000000e000e7213 */ /* 0x000fe20000000000 */
[----:B------:R-:W-:Y:S01]  /*1e10*/  IMAD.HI.U32 R16, R15, R18, RZ ;  /* 0x000000120f107227 */ /* 0x000fe200078e00ff */
[----:B------:R-:W-:-:S03]  /*1e20*/  ISETP.GT.U32.AND P5, PT, R3, R19, PT ;  /* 0x000000130300720c */ /* 0x000fc60003fa4070 */
[----:B------:R-:W-:-:S04]  /*1e30*/  IMAD.HI.U32 R6, R15, R14, RZ ;  /* 0x0000000e0f067227 */ /* 0x000fc800078e00ff */
[----:B------:R-:W-:Y:S01]  /*1e40*/  @!P4 IMAD.MOV R8, RZ, RZ, -R8 ;  /* 0x000000ffff08c224 */ /* 0x000fe200078e0a08 */
[C---:B------:R-:W-:Y:S01]  /*1e50*/  ISETP.GT.U32.AND P4, PT, R3.reuse, R20, PT ;  /* 0x000000140300720c */ /* 0x040fe20003f84070 */
[----:B------:R-:W-:Y:S01]  /*1e60*/  IMAD.MOV R7, RZ, RZ, -R16 ;  /* 0x000000ffff077224 */ /* 0x000fe200078e0a10 */
[----:B------:R-:W-:Y:S01]  /*1e70*/  LOP3.LUT R16, R0, 0x40, RZ, 0xfc, !PT ;  /* 0x0000004000107812 */ /* 0x000fe200078efcff */
[----:B------:R-:W-:Y:S02]  /*1e80*/  IMAD.MOV R6, RZ, RZ, -R6 ;  /* 0x000000ffff067224 */ /* 0x000fe400078e0a06 */
[--C-:B------:R-:W-:Y:S02]  /*1e90*/  @!P2 IMAD.IADD R24, R24, 0x1, -R3.reuse ;  /* 0x000000011818a824 */ /* 0x100fe400078e0a03 */
[----:B------:R-:W-:Y:S01]  /*1ea0*/  IMAD R14, R3, R6, R14 ;  /* 0x00000006030e7224 */ /* 0x000fe200078e020e */
[----:B------:R-:W-:Y:S01]  /*1eb0*/  IABS R6, R16 ;  /* 0x0000001000067213 */ /* 0x000fe20000000000 */
[----:B------:R-:W-:Y:S01]  /*1ec0*/  @!P5 IMAD.IADD R19, R19, 0x1, -R3 ;  /* 0x000000011313d824 */ /* 0x000fe200078e0a03 */
[C---:B------:R-:W-:Y:S01]  /*1ed0*/  ISETP.GT.U32.AND P6, PT, R3.reuse, R24, PT ;  /* 0x000000180300720c */ /* 0x040fe20003fc4070 */
[----:B------:R-:W-:-:S02]  /*1ee0*/  IMAD R18, R3, R7, R18 ;  /* 0x0000000703127224 */ /* 0x000fc400078e0212 */
[----:B------:R-:W-:Y:S01]  /*1ef0*/  IMAD.HI.U32 R17, R15, R6, RZ ;  /* 0x000000060f117227 */ /* 0x000fe200078e00ff */
[----:B------:R-:W-:-:S03]  /*1f00*/  ISETP.GT.U32.AND P5, PT, R3, R19, PT ;  /* 0x000000130300720c */ /* 0x000fc60003fa4070 */
[----:B------:R-:W-:Y:S01]  /*1f10*/  @!P4 IMAD.IADD R20, R20, 0x1, -R3 ;  /* 0x000000011414c824 */ /* 0x000fe200078e0a03 */
[----:B------:R-:W-:Y:S01]  /*1f20*/  ISETP.GT.U32.AND P4, PT, R3, R14, PT ;  /* 0x0000000e0300720c */ /* 0x000fe20003f84070 */
[----:B------:R-:W-:Y:S02]  /*1f30*/  IMAD.MOV R17, RZ, RZ, -R17 ;  /* 0x000000ffff117224 */ /* 0x000fe400078e0a11 */
[----:B------:R-:W-:Y:S02]  /*1f40*/  VIADD R4, R25, 0x30 ;  /* 0x0000003019047836 */ /* 0x000fe40000000000 */
[----:B------:R-:W-:Y:S01]  /*1f50*/  IMAD R6, R3, R17, R6 ;  /* 0x0000001103067224 */ /* 0x000fe200078e0206 */
[----:B------:R-:W-:Y:S01]  /*1f60*/  LOP3.LUT R17, R0, 0x20, RZ, 0xfc, !PT ;  /* 0x0000002000117812 */ /* 0x000fe200078efcff */
[----:B------:R-:W-:Y:S01]  /*1f70*/  VIADD R25, R25, 0x10 ;  /* 0x0000001019197836 */ /* 0x000fe20000000000 */
[----:B------:R-:W-:Y:S01]  /*1f80*/  ISETP.GE.AND P2, PT, R4, RZ, PT ;  /* 0x000000ff0400720c */ /* 0x000fe20003f46270 */
[--C-:B------:R-:W-:Y:S01]  /*1f90*/  @!P6 IMAD.IADD R24, R24, 0x1, -R3.reuse ;  /* 0x000000011818e824 */ /* 0x100fe200078e0a03 */
[----:B------:R-:W-:Y:S01]  /*1fa0*/  ISETP.GT.U32.AND P6, PT, R3, R18, PT ;  /* 0x000000120300720c */ /* 0x000fe20003fc4070 */
[--C-:B------:R-:W-:Y:S01]  /*1fb0*/  @!P5 IMAD.IADD R19, R19, 0x1, -R3.reuse ;  /* 0x000000011313d824 */ /* 0x100fe200078e0a03 */
[----:B------:R-:W-:Y:S01]  /*1fc0*/  ISETP.GT.U32.AND P5, PT, R3, R6, PT ;  /* 0x000000060300720c */ /* 0x000fe20003fa4070 */
[----:B------:R-:W-:Y:S01]  /*1fd0*/  @!P4 IMAD.IADD R14, R14, 0x1, -R3 ;  /* 0x000000010e0ec824 */ /* 0x000fe200078e0a03 */
[----:B------:R-:W-:Y:S01]  /*1fe0*/  IABS R7, R25 ;  /* 0x0000001900077213 */ /* 0x000fe20000000000 */
[----:B------:R-:W-:Y:S01]  /*1ff0*/  @!P1 IMAD.MOV R19, RZ, RZ, -R19 ;  /* 0x000000ffff139224 */ /* 0x000fe200078e0a13 */
[----:B------:R-:W-:Y:S01]  /*2000*/  IABS R4, R4 ;  /* 0x0000000400047213 */ /* 0x000fe20000000000 */
[----:B------:R-:W-:Y:S01]  /*2010*/  @!P3 IMAD.MOV R24, RZ, RZ, -R24 ;  /* 0x000000ffff18b224 */ /* 0x000fe200078e0a18 */
[----:B------:R-:W-:Y:S01]  /*2020*/  ISETP.GE.AND P4, PT, R28, RZ, PT ;  /* 0x000000ff1c00720c */ /* 0x000fe20003f86270 */
[----:B------:R-:W-:Y:S01]  /*2030*/  IMAD.HI.U32 R29, R15, R7, RZ ;  /* 0x000000070f1d7227 */ /* 0x000fe200078e00ff */
[----:B------:R-:W-:-:S02]  /*2040*/  IABS R28, R17 ;  /* 0x00000011001c7213 */ /* 0x000fc40000000000 */
[----:B------:R-:W-:Y:S01]  /*2050*/  ISETP.GT.U32.AND P3, PT, R3, R14, PT ;  /* 0x0000000e0300720c */ /* 0x000fe20003f64070 */
[----:B------:R-:W-:-:S04]  /*2060*/  IMAD.HI.U32 R27, R15, R4, RZ ;  /* 0x000000040f1b7227 */ /* 0x000fc800078e00ff */
[----:B------:R-:W-:Y:S02]  /*2070*/  IMAD.MOV R29, RZ, RZ, -R29 ;  /* 0x000000ffff1d7224 */ /* 0x000fe400078e0a1d */
[----:B------:R-:W-:Y:S02]  /*2080*/  @!P6 IMAD.IADD R18, R18, 0x1, -R3 ;  /* 0x000000011212e824 */ /* 0x000fe400078e0a03 */
[----:B------:R-:W-:Y:S02]  /*2090*/  IMAD.MOV R27, RZ, RZ, -R27 ;  /* 0x000000ffff1b7224 */ /* 0x000fe400078e0a1b */
[----:B------:R-:W-:Y:S01]  /*20a0*/  @!P5 IMAD.IADD R6, R6, 0x1, -R3 ;  /* 0x000000010606d824 */ /* 0x000fe200078e0a03 */
[C---:B------:R-:W-:Y:S01]  /*20b0*/  ISETP.GT.U32.AND P5, PT, R3.reuse, R18, PT ;  /* 0x000000120300720c */ /* 0x040fe20003fa4070 */
[C---:B------:R-:W-:Y:S01]  /*20c0*/  IMAD R7, R3.reuse, R29, R7 ;  /* 0x0000001d03077224 */ /* 0x040fe200078e0207 */
[----:B------:R-:W-:Y:S01]  /*20d0*/  SHF.R.U32.HI R29, RZ, 0x2, R22 ;  /* 0x00000002ff1d7819 */ /* 0x000fe20000011616 */
[----:B------:R-:W-:-:S02]  /*20e0*/  IMAD R4, R3, R27, R4 ;  /* 0x0000001b03047224 */ /* 0x000fc400078e0204 */
[----:B------:R-:W-:Y:S01]  /*20f0*/  @!P4 IMAD.MOV R20, RZ, RZ, -R20 ;  /* 0x000000ffff14c224 */ /* 0x000fe200078e0a14 */
[----:B------:R-:W-:Y:S01]  /*2100*/  ISETP.GT.U32.AND P4, PT, R3, R6, PT ;  /* 0x000000060300720c */ /* 0x000fe20003f84070 */
[----:B------:R-:W-:Y:S01]  /*2110*/  IMAD.HI.U32 R27, R15, R21, RZ ;  /* 0x000000150f1b7227 */ /* 0x000fe200078e00ff */
[C---:B------:R-:W-:Y:S02]  /*2120*/  ISETP.GT.U32.AND P1, PT, R3.reuse, R7, PT ;  /* 0x000000070300720c */ /* 0x040fe40003f24070 */
[----:B------:R-:W-:Y:S01]  /*2130*/  ISETP.GT.U32.AND P6, PT, R3, R4, PT ;  /* 0x000000040300720c */ /* 0x000fe20003fc4070 */
[----:B------:R-:W-:Y:S01]  /*2140*/  IMAD.MOV R27, RZ, RZ, -R27 ;  /* 0x000000ffff1b7224 */ /* 0x000fe200078e0a1b */
[----:B------:R-:W-:Y:S01]  /*2150*/  SGXT.U32 R29, R29, 0x3 ;  /* 0x000000031d1d781a */ /* 0x000fe20000000000 */
[----:B------:R-:W-:-:S04]  /*2160*/  IMAD.HI.U32 R15, R15, R28, RZ ;  /* 0x0000001c0f0f7227 */ /* 0x000fc800078e00ff */
[----:B------:R-:W-:Y:S01]  /*2170*/  @!P5 IMAD.IADD R18, R18, 0x1, -R3 ;  /* 0x000000011212d824 */ /* 0x000fe200078e0a03 */
[----:B------:R-:W-:Y:S01]  /*2180*/  ISETP.GE.AND P5, PT, R25, RZ, PT ;  /* 0x000000ff1900720c */ /* 0x000fe20003fa6270 */
[----:B------:R-:W-:Y:S01]  /*2190*/  IMAD R21, R3, R27, R21 ;  /* 0x0000001b03157224 */ /* 0x000fe200078e0215 */
[--C-:B------:R-:W-:Y:S01]  /*21a0*/  SHF.R.S32.HI R25, RZ, 0x2, R22.reuse ;  /* 0x00000002ff197819 */ /* 0x100fe20000011416 */
[----:B------:R-:W-:Y:S01]  /*21b0*/  IMAD.MOV R27, RZ, RZ, -R15 ;  /* 0x000000ffff1b7224 */ /* 0x000fe200078e0a0f */
[----:B------:R-:W-:Y:S01]  /*21c0*/  SHF.R.U32.HI R15, RZ, 0x3, R22 ;  /* 0x00000003ff0f7819 */ /* 0x000fe20000011616 */
[--C-:B------:R-:W-:Y:S01]  /*21d0*/  @!P4 IMAD.IADD R6, R6, 0x1, -R3.reuse ;  /* 0x000000010606c824 */ /* 0x100fe200078e0a03 */
[----:B------:R-:W-:Y:S01]  /*21e0*/  ISETP.GE.AND P4, PT, R23, RZ, PT ;  /* 0x000000ff1700720c */ /* 0x000fe20003f86270 */
[--C-:B------:R-:W-:Y:S01]  /*21f0*/  @!P1 IMAD.IADD R7, R7, 0x1, -R3.reuse ;  /* 0x0000000107079824 */ /* 0x100fe200078e0a03 */
[----:B------:R-:W-:Y:S01]  /*2200*/  LOP3.LUT R23, R22, 0x3, RZ, 0xc0, !PT ;  /* 0x0000000316177812 */ /* 0x000fe200078ec0ff */
[----:B------:R-:W-:Y:S01]  /*2210*/  @!P6 IMAD.IADD R4, R4, 0x1, -R3 ;  /* 0x000000010404e824 */ /* 0x000fe200078e0a03 */
[----:B------:R-:W-:Y:S01]  /*2220*/  ISETP.GE.AND P1, PT, R0, RZ, PT ;  /* 0x000000ff0000720c */ /* 0x000fe20003f26270 */
[----:B------:R-:W-:Y:S01]  /*2230*/  IMAD R28, R3, R27, R28 ;  /* 0x0000001b031c7224 */ /* 0x000fe200078e021c */
[----:B------:R-:W-:Y:S01]  /*2240*/  SGXT R0, R25, 0x1 ;  /* 0x000000011900781a */ /* 0x000fe20000000200 */
[C---:B------:R-:W-:Y:S01]  /*2250*/  IMAD.SHL.U32 R27, R22.reuse, 0x8, RZ ;  /* 0x00000008161b7824 */ /* 0x040fe200078e00ff */
[----:B------:R-:W-:Y:S01]  /*2260*/  LOP3.LUT R15, R29, 0x30, R15, 0xf8, !PT ;  /* 0x000000301d0f7812 */ /* 0x000fe200078ef80f */
[----:B------:R-:W-:Y:S01]  /*2270*/  IMAD.SHL.U32 R22, R22, 0x2, RZ ;  /* 0x0000000216167824 */ /* 0x000fe200078e00ff */
[----:B------:R-:W-:Y:S01]  /*2280*/  LOP3.LUT R0, R0, 0x90, RZ, 0xc0, !PT ;  /* 0x0000009000007812 */ /* 0x000fe200078ec0ff */
[----:B------:R-:W-:Y:S01]  /*2290*/  IMAD R29, R23, 0x820, RZ ;  /* 0x00000820171d7824 */ /* 0x000fe200078e02ff */
[----:B------:R-:W-:Y:S01]  /*22a0*/  ISETP.GT.U32.AND P6, PT, R3, R4, PT ;  /* 0x000000040300720c */ /* 0x000fe20003fc4070 */
[----:B------:R-:W-:Y:S01]  /*22b0*/  @!P3 IMAD.IADD R14, R14, 0x1, -R3 ;  /* 0x000000010e0eb824 */ /* 0x000fe200078e0a03 */
[----:B------:R-:W-:Y:S01]  /*22c0*/  LOP3.LUT R25, R0, 0x10, R22, 0x78, !PT ;  /* 0x0000001000197812 */ /* 0x000fe200078e7816 */
[----:B------:R-:W-:Y:S01]  /*22d0*/  @!P4 IMAD.MOV R18, RZ, RZ, -R18 ;  /* 0x000000ffff12c224 */ /* 0x000fe200078e0a12 */
[----:B------:R-:W-:Y:S01]  /*22e0*/  LOP3.LUT R0, R29, R15, RZ, 0x3c, !PT ;  /* 0x0000000f1d007212 */ /* 0x000fe200078e3cff */
[----:B------:R0:W-:Y:S01]  /*22f0*/  STL [R1+0x670], R22 ;  /* 0x0006701601007387 */ /* 0x0001e20000100800 */
[----:B------:R-:W-:-:S02]  /*2300*/  ISETP.GT.U32.AND P3, PT, R3, R21, PT ;  /* 0x000000150300720c */ /* 0x000fc40003f64070 */
[----:B------:R-:W-:Y:S01]  /*2310*/  LOP3.LUT R27, R27, 0x300, RZ, 0xc0, !PT ;  /* 0x000003001b1b7812 */ /* 0x000fe200078ec0ff */
[----:B------:R-:W1:Y:S04]  /*2320*/  S2R R15, SR_TID.X ;  /* 0x00000000000f7919 */ /* 0x000e680000002100 */
[--C-:B------:R-:W-:Y:S01]  /*2330*/  @!P6 IMAD.IADD R4, R4, 0x1, -R3.reuse ;  /* 0x000000010404e824 */ /* 0x100fe200078e0a03 */
[----:B------:R-:W-:Y:S01]  /*2340*/  ISETP.GT.U32.AND P6, PT, R3, R28, PT ;  /* 0x0000001c0300720c */ /* 0x000fe20003fc4070 */
[----:B0-----:R0:W5:Y:S04]  /*2350*/  LDL.LU R22, [R1+0x674] ;  /* 0x0006740001167983 */ /* 0x0011680000300800 */
[----:B------:R-:W-:Y:S01]  /*2360*/  @!P3 IMAD.IADD R21, R21, 0x1, -R3 ;  /* 0x000000011515b824 */ /* 0x000fe200078e0a03 */
[----:B------:R-:W-:-:S07]  /*2370*/  ISETP.GT.U32.AND P3, PT, R3, R7, PT ;  /* 0x000000070300720c */ /* 0x000fce0003f64070 */
[----:B------:R-:W-:Y:S01]  /*2380*/  @!P6 IMAD.IADD R28, R28, 0x1, -R3 ;  /* 0x000000011c1ce824 */ /* 0x000fe200078e0a03 */
[----:B------:R-:W-:-:S04]  /*2390*/  ISETP.GT.U32.AND P6, PT, R3, R21, PT ;  /* 0x000000150300720c */ /* 0x000fc80003fc4070 */
[----:B------:R-:W-:Y:S01]  /*23a0*/  ISETP.GT.U32.AND P4, PT, R3, R28, PT ;  /* 0x0000001c0300720c */ /* 0x000fe20003f84070 */
[----:B------:R-:W-:Y:S01]  /*23b0*/  @!P3 IMAD.IADD R7, R7, 0x1, -R3 ;  /* 0x000000010707b824 */ /* 0x000fe200078e0a03 */
[----:B------:R-:W-:Y:S02]  /*23c0*/  ISETP.GE.AND P3, PT, R16, RZ, PT ;  /* 0x000000ff1000720c */ /* 0x000fe40003f66270 */
[----:B------:R-:W-:Y:S01]  /*23d0*/  IADD3 R25, PT, PT, R25, UR5, R27 ;  /* 0x0000000519197c10 */ /* 0x000fe2000fffe01b */
[----:B-1----:R-:W-:-:S04]  /*23e0*/  IMAD.SHL.U32 R15, R15, 0x40, RZ ;  /* 0x000000400f0f7824 */ /* 0x002fc800078e00ff */
[--C-:B------:R-:W-:Y:S01]  /*23f0*/  @!P6 IMAD.IADD R21, R21, 0x1, -R3.reuse ;  /* 0x000000011515e824 */ /* 0x100fe200078e0a03 */
[----:B------:R-:W-:Y:S02]  /*2400*/  ISETP.GE.AND P6, PT, R17, RZ, PT ;  /* 0x000000ff1100720c */ /* 0x000fe40003fc6270 */
[----:B------:R-:W-:Y:S01]  /*2410*/  LOP3.LUT R15, R15, 0x400, RZ, 0xc0, !PT ;  /* 0x000004000f0f7812 */ /* 0x000fe200078ec0ff */
[----:B------:R-:W-:Y:S01]  /*2420*/  @!P4 IMAD.IADD R28, R28, 0x1, -R3 ;  /* 0x000000011c1cc824 */ /* 0x000fe200078e0a03 */
[----:B------:R-:W-:Y:S02]  /*2430*/  ISETP.NE.AND P4, PT, R5, RZ, PT ;  /* 0x000000ff0500720c */ /* 0x000fe40003f85270 */
[----:B------:R-:W-:Y:S01]  /*2440*/  LOP3.LUT R5, RZ, R5, RZ, 0x33, !PT ;  /* 0x00000005ff057212 */ /* 0x000fe200078e33ff */
[----:B------:R-:W-:Y:S01]  /*2450*/  IMAD.IADD R25, R25, 0x1, R15 ;  /* 0x0000000119197824 */ /* 0x000fe200078e020f */
[----:B------:R1:W-:Y:S01]  /*2460*/  STL [R1+0x66c], R15 ;  /* 0x00066c0f01007387 */ /* 0x0003e20000100800 */
[----:B------:R-:W-:Y:S01]  /*2470*/  @!P3 IMAD.MOV R6, RZ, RZ, -R6 ;  /* 0x000000ffff06b224 */ /* 0x000fe200078e0a06 */
[C---:B------:R-:W-:Y:S01]  /*2480*/  SEL R12, R5.reuse, R12, !P4 ;  /* 0x0000000c050c7207 */ /* 0x040fe20006000000 */
[----:B------:R-:W-:Y:S01]  /*2490*/  @!P2 IMAD.MOV R4, RZ, RZ, -R4 ;  /* 0x000000ffff04a224 */ /* 0x000fe200078e0a04 */
[----:B------:R-:W-:-:S02]  /*24a0*/  SEL R13, R5, R13, !P4 ;  /* 0x0000000d050d7207 */ /* 0x000fc40006000000 */
[----:B------:R-:W-:Y:S01]  /*24b0*/  SEL R9, R5, R9, !P4 ;  /* 0x0000000905097207 */ /* 0x000fe20006000000 */
[----:B-1----:R-:W-:Y:S01]  /*24c0*/  IMAD R15, R23, 0x20, R25 ;  /* 0x00000020170f7824 */ /* 0x002fe200078e0219 */
[C---:B------:R-:W-:Y:S01]  /*24d0*/  SEL R18, R5.reuse, R18, !P4 ;  /* 0x0000001205127207 */ /* 0x040fe20006000000 */
[----:B------:R-:W-:Y:S01]  /*24e0*/  IMAD R16, R12, UR7, RZ ;  /* 0x000000070c107c24 */ /* 0x000fe2000f8e02ff */
[C---:B------:R-:W-:Y:S01]  /*24f0*/  SEL R6, R5.reuse, R6, !P4 ;  /* 0x0000000605067207 */ /* 0x040fe20006000000 */
[----:B------:R-:W-:Y:S01]  /*2500*/  @!P0 IMAD.MOV R14, RZ, RZ, -R14 ;  /* 0x000000ffff0e8224 */ /* 0x000fe200078e0a0e */
[----:B------:R1:W-:Y:S01]  /*2510*/  STL [R1+0x4a4], R15 ;  /* 0x0004a40f01007387 */ /* 0x0003e20000100800 */
[C---:B------:R-:W-:Y:S01]  /*2520*/  SEL R4, R5.reuse, R4, !P4 ;  /* 0x0000000405047207 */ /* 0x040fe20006000000 */
[----:B------:R-:W-:Y:S01]  /*2530*/  @!P5 IMAD.MOV R7, RZ, RZ, -R7 ;  /* 0x000000ffff07d224 */ /* 0x000fe200078e0a07 */
[----:B------:R-:W-:Y:S01]  /*2540*/  SEL R10, R5, R10, !P4 ;  /* 0x0000000a050a7207 */ /* 0x000fe20006000000 */
[----:B------:R-:W-:-:S02]  /*2550*/  @!P1 IMAD.MOV R21, RZ, RZ, -R21 ;  /* 0x000000ffff159224 */ /* 0x000fc400078e0a15 */
[----:B------:R-:W-:Y:S02]  /*2560*/  @!P6 IMAD.MOV R28, RZ, RZ, -R28 ;  /* 0x000000ffff1ce224 */ /* 0x000fe400078e0a1c */
[----:B------:R-:W-:Y:S02]  /*2570*/  IMAD R12, R9, UR7, RZ ;  /* 0x00000007090c7c24 */ /* 0x000fe4000f8e02ff */
[----:B-1----:R-:W-:Y:S02]  /*2580*/  IMAD R15, R13, UR7, RZ ;  /* 0x000000070d0f7c24 */ /* 0x002fe4000f8e02ff */
[----:B------:R-:W-:Y:S02]  /*2590*/  IMAD R9, R18, UR7, RZ ;  /* 0x0000000712097c24 */ /* 0x000fe4000f8e02ff */
[----:B------:R-:W-:Y:S01]  /*25a0*/  IMAD R18, R6, UR7, RZ ;  /* 0x0000000706127c24 */ /* 0x000fe2000f8e02ff */
[----:B----4-:R-:W-:Y:S01]  /*25b0*/  IADD3 R6, P3, PT, R16, UR14, RZ ;  /* 0x0000000e10067c10 */ /* 0x010fe2000ff7e0ff */
[----:B------:R-:W-:Y:S01]  /*25c0*/  IMAD R17, R4, UR7, RZ ;  /* 0x0000000704117c24 */ /* 0x000fe2000f8e02ff */
[----:B------:R-:W-:-:S02]  /*25d0*/  SEL R11, R5, R11, !P4 ;  /* 0x0000000b050b7207 */ /* 0x000fc40006000000 */
[C---:B------:R-:W-:Y:S02]  /*25e0*/  SEL R8, R5.reuse, R8, !P4 ;  /* 0x0000000805087207 */ /* 0x040fe40006000000 */
[C---:B------:R-:W-:Y:S02]  /*25f0*/  SEL R24, R5.reuse, R24, !P4 ;  /* 0x0000001805187207 */ /* 0x040fe40006000000 */
[C---:B------:R-:W-:Y:S02]  /*2600*/  SEL R20, R5.reuse, R20, !P4 ;  /* 0x0000001405147207 */ /* 0x040fe40006000000 */
[C---:B------:R-:W-:Y:S02]  /*2610*/  SEL R19, R5.reuse, R19, !P4 ;  /* 0x0000001305137207 */ /* 0x040fe40006000000 */
[C---:B------:R-:W-:Y:S02]  /*2620*/  SEL R14, R5.reuse, R14, !P4 ;  /* 0x0000000e050e7207 */ /* 0x040fe40006000000 */
[----:B------:R-:W-:-:S02]  /*2630*/  SEL R7, R5, R7, !P4 ;  /* 0x0000000705077207 */ /* 0x000fc40006000000 */
[C---:B------:R-:W-:Y:S02]  /*2640*/  SEL R28, R5.reuse, R28, !P4 ;  /* 0x0000001c051c7207 */ /* 0x040fe40006000000 */
[----:B------:R-:W-:Y:S01]  /*2650*/  SEL R21, R5, R21, !P4 ;  /* 0x0000001505157207 */ /* 0x000fe20006000000 */
[----:B------:R-:W-:Y:S01]  /*2660*/  IMAD R5, R10, UR7, RZ ;  /* 0x000000070a057c24 */ /* 0x000fe2000f8e02ff */
[----:B------:R-:W-:Y:S01]  /*2670*/  IADD3 R4, P2, PT, R15, UR14, RZ ;  /* 0x0000000e0f047c10 */ /* 0x000fe2000ff5e0ff */
[----:B------:R1:W-:Y:S01]  /*2680*/  STL [R1+0x4b4], R6 ;  /* 0x0004b40601007387 */ /* 0x0003e20000100800 */
[----:B------:R-:W-:-:S03]  /*2690*/  IMAD R11, R11, UR7, RZ ;  /* 0x000000070b0b7c24 */ /* 0x000fc6000f8e02ff */
[----:B------:R2:W-:Y:S01]  /*26a0*/  STL [R1+0x4bc], R4 ;  /* 0x0004bc0401007387 */ /* 0x0005e20000100800 */
[----:B------:R-:W-:Y:S02]  /*26b0*/  IMAD R23, R2, UR11, RZ ;  /* 0x0000000b02177c24 */ /* 0x000fe4000f8e02ff */
[----:B------:R-:W-:Y:S01]  /*26c0*/  IMAD R3, R8, UR7, RZ ;  /* 0x0000000708037c24 */ /* 0x000fe2000f8e02ff */
[----:B-1----:R-:W-:Y:S01]  /*26d0*/  IADD3 R6, P1, PT, R12, UR14, RZ ;  /* 0x0000000e0c067c10 */ /* 0x002fe2000ff3e0ff */
[----:B------:R-:W-:Y:S01]  /*26e0*/  IMAD R24, R24, UR7, RZ ;  /* 0x0000000718187c24 */ /* 0x000fe2000f8e02ff */
[----:B--2---:R-:W-:Y:S01]  /*26f0*/  IADD3 R4, P0, PT, R5, UR14, RZ ;  /* 0x0000000e05047c10 */ /* 0x004fe2000ff1e0ff */
[----:B------:R-:W-:Y:S01]  /*2700*/  IMAD R2, R19, UR7, RZ ;  /* 0x0000000713027c24 */ /* 0x000fe2000f8e02ff */
[----:B------:R-:W-:Y:S01]  /*2710*/  SHF.R.S32.HI R8, RZ, 0x1f, R5 ;  /* 0x0000001fff087819 */ /* 0x000fe20000011405 */
[----:B------:R-:W-:Y:S01]  /*2720*/  IMAD R19, R14, UR7, RZ ;  /* 0x000000070e137c24 */ /* 0x000fe2000f8e02ff */
[----:B------:R-:W-:Y:S01]  /*2730*/  SHF.R.S32.HI R14, RZ, 0x1f, R16 ;  /* 0x0000001fff0e7819 */ /* 0x000fe20000011410 */
[----:B------:R1:W-:Y:S01]  /*2740*/  STL [R1+0x4c4], R6 ;  /* 0x0004c40601007387 */ /* 0x0003e20000100800 */
[----:B------:R-:W-:Y:S01]  /*2750*/  IADD3 R5, P4, PT, R11, UR14, RZ ;  /* 0x0000000e0b057c10 */ /* 0x000fe2000ff9e0ff */
[----:B------:R-:W-:-:S02]  /*2760*/  IMAD R25, R7, UR7, RZ ;  /* 0x0000000707197c24 */ /* 0x000fc4000f8e02ff */
[----:B------:R2:W-:Y:S01]  /*2770*/  STL [R1+0x4cc], R4 ;  /* 0x0004cc0401007387 */ /* 0x0005e20000100800 */
[----:B------:R-:W-:Y:S01]  /*2780*/  SHF.R.S32.HI R7, RZ, 0x1f, R11 ;  /* 0x0000001fff077819 */ /* 0x000fe2000001140b */
[----:B------:R-:W-:Y:S01]  /*2790*/  IMAD R20, R20, UR7, RZ ;  /* 0x0000000714147c24 */ /* 0x000fe2000f8e02ff */
[----:B------:R-:W-:Y:S02]  /*27a0*/  IADD3.X R11, PT, PT, R14, UR15, RZ, P3, !PT ;  /* 0x0000000f0e0b7c10 */ /* 0x000fe40009ffe4ff */
[----:B-1----:R-:W-:Y:S02]  /*27b0*/  SHF.R.S32.HI R6, RZ, 0x1f, R3 ;  /* 0x0000001fff067819 */ /* 0x002fe40000011403 */
[----:B--2---:R-:W-:Y:S02]  /*27c0*/  IADD3 R4, P6, PT, R3, UR14, RZ ;  /* 0x0000000e03047c10 */ /* 0x004fe4000ffde0ff */
[----:B------:R-:W-:Y:S01]  /*27d0*/  IADD3 R3, P5, PT, R24, UR14, RZ ;  /* 0x0000000e18037c10 */ /* 0x000fe2000ffbe0ff */
[----:B------:R-:W-:Y:S01]  /*27e0*/  STL [R1+0x4d4], R5 ;  /* 0x0004d40501007387 */ /* 0x000fe20000100800 */
[----:B------:R-:W-:-:S02]  /*27f0*/  SHF.R.S32.HI R13, RZ, 0x1f, R15 ;  /* 0x0000001fff0d7819 */ /* 0x000fc4000001140f */
[----:B------:R-:W-:Y:S01]  /*2800*/  SHF.R.S32.HI R10, RZ, 0x1f, R12 ;  /* 0x0000001fff0a7819 */ /* 0x000fe2000001140c */
[----:B------:R-:W-:Y:S01]  /*2810*/  STL [R1+0x4dc], R4 ;  /* 0x0004dc0401007387 */ /* 0x000fe20000100800 */
[----:B------:R-:W-:-:S03]  /*2820*/  IADD3 R12, P3, PT, R20, UR14, RZ ;  /* 0x0000000e140c7c10 */ /* 0x000fc6000ff7e0ff */
[----:B------:R-:W-:Y:S04]  /*2830*/  STL [R1+0x4e4], R3 ;  /* 0x0004e40301007387 */ /* 0x000fe80000100800 */
[----:B------:R1:W-:Y:S04]  /*2840*/  STL [R1+0x4b0], R11 ;  /* 0x0004b00b01007387 */ /* 0x0003e80000100800 */
[----:B------:R2:W-:Y:S01]  /*2850*/  STL [R1+0x4ec], R12 ;  /* 0x0004ec0c01007387 */ /* 0x0005e20000100800 */
[----:B-1----:R-:W-:Y:S02]  /*2860*/  IADD3.X R11, PT, PT, R13, UR15, RZ, P2, !PT ;  /* 0x0000000f0d0b7c10 */ /* 0x002fe400097fe4ff */
[----:B------:R-:W-:-:S02]  /*2870*/  SHF.R.S32.HI R3, RZ, 0x1f, R2 ;  /* 0x0000001fff037819 */ /* 0x000fc40000011402 */
[----:B--2---:R-:W-:Y:S01]  /*2880*/  IADD3 R12, P2, PT, R2, UR14, RZ ;  /* 0x0000000e020c7c10 */ /* 0x004fe2000ff5e0ff */
[----:B------:R1:W-:Y:S01]  /*2890*/  STL [R1+0x4b8], R11 ;  /* 0x0004b80b01007387 */ /* 0x0003e20000100800 */
[----:B------:R-:W-:Y:S02]  /*28a0*/  SHF.R.S32.HI R2, RZ, 0x1f, R9 ;  /* 0x0000001fff027819 */ /* 0x000fe40000011409 */
[----:B------:R-:W-:Y:S01]  /*28b0*/  IADD3.X R7, PT, PT, R7, UR15, RZ, P4, !PT ;  /* 0x0000000f07077c10 */ /* 0x000fe2000a7fe4ff */
[----:B------:R-:W-:Y:S01]  /*28c0*/  STL [R1+0x4f4], R12 ;  /* 0x0004f40c01007387 */ /* 0x000fe20000100800 */
[----:B-1----:R-:W-:Y:S02]  /*28d0*/  IADD3.X R11, PT, PT, R10, UR15, RZ, P1, !PT ;  /* 0x0000000f0a0b7c10 */ /* 0x002fe40008ffe4ff */
[----:B------:R-:W-:Y:S02]  /*28e0*/  IADD3 R10, P1, PT, R9, UR14, RZ ;  /* 0x0000000e090a7c10 */ /* 0x000fe4000ff3e0ff */
[----:B------:R-:W-:-:S02]  /*28f0*/  IADD3.X R9, PT, PT, R8, UR15, RZ, P0, !PT ;  /* 0x0000000f08097c10 */ /* 0x000fc400087fe4ff */
[----:B------:R-:W-:Y:S01]  /*2900*/  IADD3 R8, P0, PT, R19, UR14, RZ ;  /* 0x0000000e13087c10 */ /* 0x000fe2000ff1e0ff */
[----:B------:R-:W-:Y:S01]  /*2910*/  STL [R1+0x4c0], R11 ;  /* 0x0004c00b01007387 */ /* 0x000fe20000100800 */
[----:B------:R-:W-:Y:S01]  /*2920*/  IMAD R28, R28, UR7, RZ ;  /* 0x000000071c1c7c24 */ /* 0x000fe2000f8e02ff */
[----:B------:R-:W-:Y:S02]  /*2930*/  SHF.R.S32.HI R5, RZ, 0x1f, R24 ;  /* 0x0000001fff057819 */ /* 0x000fe40000011418 */
[----:B------:R-:W-:Y:S01]  /*2940*/  STL [R1+0x4fc], R10 ;  /* 0x0004fc0a01007387 */ /* 0x000fe20000100800 */
[----:B------:R-:W-:-:S03]  /*2950*/  SHF.R.S32.HI R4, RZ, 0x1f, R20 ;  /* 0x0000001fff047819 */ /* 0x000fc60000011414 */
[----:B------:R1:W-:Y:S04]  /*2960*/  STL [R1+0x4c8], R9 ;  /* 0x0004c80901007387 */ /* 0x0003e80000100800 */
[----:B------:R2:W-:Y:S04]  /*2970*/  STL [R1+0x504], R8 ;  /* 0x0005040801007387 */ /* 0x0005e80000100800 */
[----:B------:R3:W-:Y:S01]  /*2980*/  STL [R1+0x4d0], R7 ;  /* 0x0004d00701007387 */ /* 0x0007e20000100800 */
[----:B-1----:R-:W-:Y:S02]  /*2990*/  IADD3 R9, P4, PT, R18, UR14, RZ ;  /* 0x0000000e12097c10 */ /* 0x002fe4000ff9e0ff */
[----:B--2---:R-:W-:-:S02]  /*29a0*/  IADD3.X R8, PT, PT, R6, UR15, RZ, P6, !PT ;  /* 0x0000000f06087c10 */ /* 0x004fc4000b7fe4ff */
[----:B------:R-:W-:Y:S02]  /*29b0*/  IADD3.X R6, PT, PT, R5, UR15, RZ, P5, !PT ;  /* 0x0000000f05067c10 */ /* 0x000fe4000affe4ff */
[----:B---3--:R-:W-:Y:S01]  /*29c0*/  IADD3 R7, P6, PT, R17, UR14, RZ ;  /* 0x0000000e11077c10 */ /* 0x008fe2000ffde0ff */
[----:B------:R-:W-:Y:S01]  /*29d0*/  STL [R1+0x50c], R9 ;  /* 0x00050c0901007387 */ /* 0x000fe20000100800 */
[----:B------:R-:W-:Y:S01]  /*29e0*/  IADD3 R5, P5, PT, R28, UR14, RZ ;  /* 0x0000000e1c057c10 */ /* 0x000fe2000ffbe0ff */
[----:B------:R-:W-:Y:S01]  /*29f0*/  IMAD R21, R21, UR7, RZ ;  /* 0x0000000715157c24 */ /* 0x000fe2000f8e02ff */
[----:B------:R-:W-:Y:S01]  /*2a00*/  IADD3.X R4, PT, PT, R4, UR15, RZ, P3, !PT ;  /* 0x0000000f04047c10 */ /* 0x000fe20009ffe4ff */
[----:B------:R-:W-:Y:S01]  /*2a10*/  STL [R1+0x4d8], R8 ;  /* 0x0004d80801007387 */ /* 0x000fe20000100800 */
[----:B------:R-:W-:Y:S01]  /*2a20*/  USHF.R.S32.HI UR6, URZ, 0x1f, UR4 ;  /* 0x0000001fff067899 */ /* 0x000fe20008011404 */
[----:B------:R-:W1:Y:S02]  /*2a30*/  LDCU UR7, c[0x0][0x3a8] ;  /* 0x00007500ff0777ac */ /* 0x000e640008000800 */
[----:B------:R-:W-:Y:S04]  /*2a40*/  STL [R1+0x514], R7 ;  /* 0x0005140701007387 */ /* 0x000fe80000100800 */
[----:B------:R2:W-:Y:S04]  /*2a50*/  STL [R1+0x4e0], R6 ;  /* 0x0004e00601007387 */ /* 0x0005e80000100800 */
[----:B------:R3:W-:Y:S04]  /*2a60*/  STL [R1+0x51c], R5 ;  /* 0x00051c0501007387 */ /* 0x0007e80000100800 */
[----:B------:R4:W-:Y:S01]  /*2a70*/  STL [R1+0x4e8], R4 ;  /* 0x0004e80401007387 */ /* 0x0009e20000100800 */
[----:B--2---:R-:W-:-:S02]  /*2a80*/  IADD3 R6, P3, PT, R25, UR14, RZ ;  /* 0x0000000e19067c10 */ /* 0x004fc4000ff7e0ff */
[----:B---3--:R-:W-:Y:S02]  /*2a90*/  IADD3.X R5, PT, PT, R3, UR15, RZ, P2, !PT ;  /* 0x0000000f03057c10 */ /* 0x008fe400097fe4ff */
[----:B------:R-:W-:Y:S02]  /*2aa0*/  IADD3.X R3, PT, PT, R2, UR15, RZ, P1, !PT ;  /* 0x0000000f02037c10 */ /* 0x000fe40008ffe4ff */
[----:B----4-:R-:W-:Y:S01]  /*2ab0*/  IADD3 R4, P2, PT, R21, UR14, RZ ;  /* 0x0000000e15047c10 */ /* 0x010fe2000ff5e0ff */
[----:B------:R-:W-:Y:S01]  /*2ac0*/  STL [R1+0x524], R6 ;  /* 0x0005240601007387 */ /* 0x000fe20000100800 */
[----:B------:R-:W-:-:S03]  /*2ad0*/  SHF.R.S32.HI R2, RZ, 0x1f, R19 ;  /* 0x0000001fff027819 */ /* 0x000fc60000011413 */
[----:B------:R2:W-:Y:S01]  /*2ae0*/  STL [R1+0x4f0], R5 ;  /* 0x0004f00501007387 */ /* 0x0005e20000100800 */
[----:B------:R-:W-:-:S03]  /*2af0*/  IADD3.X R2, PT, PT, R2, UR15, RZ, P0, !PT ;  /* 0x0000000f02027c10 */ /* 0x000fc600087fe4ff */
[----:B------:R3:W-:Y:S04]  /*2b00*/  STL [R1+0x52c], R4 ;  /* 0x00052c0401007387 */ /* 0x0007e80000100800 */
[----:B------:R4:W-:Y:S01]  /*2b10*/  STL [R1+0x4f8], R3 ;  /* 0x0004f80301007387 */ /* 0x0009e20000100800 */
[----:B--2---:R-:W-:Y:S02]  /*2b20*/  SHF.R.S32.HI R5, RZ, 0x1f, R28 ;  /* 0x0000001fff057819 */ /* 0x004fe4000001141c */
[----:B---3--:R-:W-:Y:S02]  /*2b30*/  SHF.R.S32.HI R4, RZ, 0x1f, R17 ;  /* 0x0000001fff047819 */ /* 0x008fe40000011411 */
[----:B----4-:R-:W-:Y:S01]  /*2b40*/  SHF.R.S32.HI R3, RZ, 0x1f, R18 ;  /* 0x0000001fff037819 */ /* 0x010fe20000011412 */
[----:B------:R2:W-:Y:S01]  /*2b50*/  STL [R1+0x500], R2 ;  /* 0x0005000201007387 */ /* 0x0005e20000100800 */
[----:B------:R-:W-:-:S02]  /*2b60*/  IADD3.X R4, PT, PT, R4, UR15, RZ, P6, !PT ;  /* 0x0000000f04047c10 */ /* 0x000fc4000b7fe4ff */
[----:B------:R-:W-:Y:S02]  /*2b70*/  IADD3.X R3, PT, PT, R3, UR15, RZ, P4, !PT ;  /* 0x0000000f03037c10 */ /* 0x000fe4000a7fe4ff */
[----:B------:R-:W-:Y:S02]  /*2b80*/  SHF.R.S32.HI R6, RZ, 0x1f, R25 ;  /* 0x0000001fff067819 */ /* 0x000fe40000011419 */
[----:B------:R-:W-:Y:S02]  /*2b90*/  SHF.R.S32.HI R7, RZ, 0x1f, R21 ;  /* 0x0000001fff077819 */ /* 0x000fe40000011415 */
[----:B--2---:R-:W-:Y:S01]  /*2ba0*/  IADD3.X R2, PT, PT, R5, UR15, RZ, P5, !PT ;  /* 0x0000000f05027c10 */ /* 0x004fe2000affe4ff */
[----:B------:R2:W-:Y:S04]  /*2bb0*/  STL [R1+0x508], R3 ;  /* 0x0005080301007387 */ /* 0x0005e80000100800 */
[----:B------:R-:W-:Y:S04]  /*2bc0*/  STL [R1+0x510], R4 ;  /* 0x0005100401007387 */ /* 0x000fe80000100800 */
[----:B------:R3:W-:Y:S01]  /*2bd0*/  STL [R1+0x518], R2 ;  /* 0x0005180201007387 */ /* 0x0007e20000100800 */
[----:B--2---:R-:W-:-:S02]  /*2be0*/  IADD3.X R3, PT, PT, R6, UR15, RZ, P3, !PT ;  /* 0x0000000f06037c10 */ /* 0x004fc40009ffe4ff */
[----:B---3--:R-:W-:-:S03]  /*2bf0*/  IADD3.X R2, PT, PT, R7, UR15, RZ, P2, !PT ;  /* 0x0000000f07027c10 */ /* 0x008fc600097fe4ff */
[----:B------:R-:W-:Y:S04]  /*2c00*/  STL [R1+0x520], R3 ;  /* 0x0005200301007387 */ /* 0x000fe80000100800 */
        /* <DEDUP_REMOVED lines=232> */
[----:B------:R-:W3:Y:S03]  /*3a90*/  S2R R29, SR_TID.X ;  /* 0x00000000001d7919 */ /* 0x000ee60000002100 */
        /* <DEDUP_REMOVED lines=25> */
[----:B---3--:R-:W-:-:S02]  /*3c30*/  SHF.R.S32.HI R25, RZ, 0x7, R29 ;  /* 0x00000007ff197819 */ /* 0x008fc4000001141d */
[----:B--2---:R-:W-:Y:S02]  /*3c40*/  LOP3.LUT R2, R29, 0x1f, RZ, 0xc0, !PT ;  /* 0x0000001f1d027812 */ /* 0x004fe400078ec0ff */
[----:B------:R-:W-:-:S03]  /*3c50*/  SGXT R25, R25, 0x1 ;  /* 0x000000011919781a */ /* 0x000fc60000000200 */
[----:B------:R-:W-:Y:S01]  /*3c60*/  IMAD R2, R2, UR10, RZ ;  /* 0x0000000a02027c24 */ /* 0x000fe2000f8e02ff */
[----:B------:R-:W-:Y:S02]  /*3c70*/  IADD3 R24, P1, PT, R23, UR12, RZ ;  /* 0x0000000c17187c10 */ /* 0x000fe4000ff3e0ff */
[----:B------:R-:W-:Y:S01]  /*3c80*/  LOP3.LUT R25, R25, 0x90, RZ, 0xc0, !PT ;  /* 0x0000009019197812 */ /* 0x000fe200078ec0ff */
[----:B------:R-:W-:Y:S01]  /*3c90*/  ULEA.HI UR6, UR6, UR4, URZ, 0x5 ;  /* 0x0000000406067291 */ /* 0x000fe2000f8f28ff */
[----:B------:R-:W-:Y:S01]  /*3ca0*/  SHF.R.S32.HI R2, RZ, 0x1f, R2 ;  /* 0x0000001fff027819 */ /* 0x000fe20000011402 */
[----:B------:R-:W-:Y:S01]  /*3cb0*/  USHF.L.U32 UR4, UR10, 0x5, URZ ;  /* 0x000000050a047899 */ /* 0x000fe200080006ff */
[----:B------:R-:W-:Y:S02]  /*3cc0*/  LEA.HI.X.SX32 R23, R23, UR13, 0x1, P1 ;  /* 0x0000000d17177c11 */ /* 0x000fe400088f0eff */
[----:B------:R-:W-:Y:S02]  /*3cd0*/  LOP3.LUT R25, R25, 0x17f, R29, 0x78, !PT ;  /* 0x0000017f19197812 */ /* 0x000fe400078e781d */
[----:B------:R-:W-:-:S02]  /*3ce0*/  LOP3.LUT R4, R0, 0x410, RZ, 0x3c, !PT ;  /* 0x0000041000047812 */ /* 0x000fc400078e3cff */
[C---:B------:R-:W-:Y:S02]  /*3cf0*/  LOP3.LUT R3, R0.reuse, 0x40, RZ, 0x3c, !PT ;  /* 0x0000004000037812 */ /* 0x040fe400078e3cff */
[----:B------:R-:W-:Y:S01]  /*3d00*/  LOP3.LUT R2, R0, 0x450, RZ, 0x3c, !PT ;  /* 0x0000045000027812 */ /* 0x000fe200078e3cff */
[----:B------:R-:W-:Y:S02]  /*3d10*/  USHF.R.S32.HI UR6, URZ, 0x5, UR6 ;  /* 0x00000005ff067899 */ /* 0x000fe40008011406 */
[----:B01----:R-:W-:-:S12]  /*3d20*/  USHF.R.S32.HI UR10, URZ, 0x1f, UR4 ;  /* 0x0000001fff0a7899 */ /* 0x003fd80008011404 */
.L_x_2:
[----:B------:R0:W-:Y:S01]  /*3d30*/  STL [R1+0xd8c], R19 ;  /* 0x000d8c1301007387 */ /* 0x0001e20000100800 */
[C---:B-----5:R-:W-:Y:S01]  /*3d40*/  ISETP.GT.AND P1, PT, R22.reuse, RZ, PT ;  /* 0x000000ff1600720c */ /* 0x060fe20003f24270 */
[----:B------:R-:W1:Y:S01]  /*3d50*/  LDC R6, c[0x0][0x3a8] ;  /* 0x0000ea00ff067b82 */ /* 0x000e620000000800 */
[----:B------:R-:W-:Y:S01]  /*3d60*/  ISETP.GT.AND P4, PT, R22, 0x1, PT ;  /* 0x000000011600780c */ /* 0x000fe20003f84270 */
[----:B------:R2:W-:Y:S01]  /*3d70*/  STL [R1+0xd88], R18 ;  /* 0x000d881201007387 */ /* 0x0005e20000100800 */
[----:B------:R-:W-:Y:S01]  /*3d80*/  IADD3 R4, P2, PT, R24, UR7, RZ ;  /* 0x0000000718047c10 */ /* 0x000fe2000ff5e0ff */
[----:B------:R-:W3:Y:S01]  /*3d90*/  LDCU UR12, c[0x0][0x3ac] ;  /* 0x00007580ff0c77ac */ /* 0x000ee20008000800 */
[----:B------:R-:W-:Y:S01]  /*3da0*/  ISETP.GT.AND P0, PT, R22, 0x2, PT ;  /* 0x000000021600780c */ /* 0x000fe20003f04270 */
[----:B------:R-:W-:Y:S01]  /*3db0*/  STL [R1+0xd84], R17 ;  /* 0x000d841101007387 */ /* 0x000fe20000100800 */
[----:B0-----:R-:W-:Y:S01]  /*3dc0*/  PRMT R19, RZ, 0x7610, R19 ;  /* 0x00007610ff137816 */ /* 0x001fe20000000013 */
[----:B------:R-:W0:Y:S02]  /*3dd0*/  LDCU UR11, c[0x0][0x3ac] ;  /* 0x00007580ff0b77ac */ /* 0x000e240008000800 */
[----:B------:R-:W-:Y:S02]  /*3de0*/  STL [R1+0xd80], R16 ;  /* 0x000d801001007387 */ /* 0x000fe40000100800 */
[----:B------:R-:W-:Y:S01]  /*3df0*/  @P1 IMAD.MOV.U32 R2, RZ, RZ, R24 ;  /* 0x000000ffff021224 */ /* 0x000fe200078e0018 */
[----:B--2---:R-:W-:Y:S01]  /*3e00*/  PRMT R18, RZ, 0x7610, R18 ;  /* 0x00007610ff127816 */ /* 0x004fe20000000012 */
[----:B------:R-:W-:Y:S01]  /*3e10*/  STL [R1+0xd7c], R15 ;  /* 0x000d7c0f01007387 */ /* 0x000fe20000100800 */
[----:B------:R-:W-:-:S03]  /*3e20*/  @P1 IMAD.MOV.U32 R3, RZ, RZ, R23 ;  /* 0x000000ffff031224 */ /* 0x000fc600078e0017 */
[----:B------:R-:W-:Y:S04]  /*3e30*/  STL [R1+0xd78], R14 ;  /* 0x000d780e01007387 */ /* 0x000fe80000100800 */
[----:B------:R-:W-:Y:S01]  /*3e40*/  STL [R1+0xd74], R13 ;  /* 0x000d740d01007387 */ /* 0x000fe20000100800 */
[----:B-1----:R-:W-:-:S03]  /*3e50*/  IMAD.SHL.U32 R7, R6, 0x2, RZ ;  /* 0x0000000206077824 */ /* 0x002fc600078e00ff */
[----:B------:R-:W-:Y:S04]  /*3e60*/  STL [R1+0xd70], R12 ;  /* 0x000d700c01007387 */ /* 0x000fe80000100800 */
[----:B------:R-:W-:Y:S04]  /*3e70*/  STL [R1+0xd6c], R11 ;  /* 0x000d6c0b01007387 */ /* 0x000fe80000100800 */
[----:B------:R-:W-:Y:S04]  /*3e80*/  STL [R1+0xd68], R10 ;  /* 0x000d680a01007387 */ /* 0x000fe80000100800 */
[----:B------:R-:W-:Y:S04]  /*3e90*/  STL [R1+0xd64], R9 ;  /* 0x000d640901007387 */ /* 0x000fe80000100800 */
[----:B------:R-:W-:Y:S04]  /*3ea0*/  STL [R1+0xd60], R8 ;  /* 0x000d600801007387 */ /* 0x000fe80000100800 */
[----:B------:R-:W-:Y:S04]  /*3eb0*/  STL [R1+0xd40], R0 ;  /* 0x000d400001007387 */ /* 0x000fe80000100800 */
[----:B------:R-:W-:Y:S04]  /*3ec0*/  STL [R1+0xcac], R25 ;  /* 0x000cac1901007387 */ /* 0x000fe80000100800 */
[----:B------:R1:W-:Y:S04]  /*3ed0*/  STL [R1+0x674], R26 ;  /* 0x0006741a01007387 */ /* 0x0003e80000100800 */
[----:B------:R2:W4:Y:S01]  /*3ee0*/  @P1 LDG.E.U8 R19, desc[UR8][R2.64] ;  /* 0x0000000802131981 */ /* 0x000522000c1e1100 */
[----:B-1----:R-:W1:Y:S02]  /*3ef0*/  LDC R26, c[0x0][0x3a8] ;  /* 0x0000ea00ff1a7b82 */ /* 0x002e640000000800 */
[----:B-1----:R-:W-:-:S05]  /*3f00*/  LEA.HI.X.SX32 R5, R26, R23, 0x1, P2 ;  /* 0x000000171a057211 */ /* 0x002fca00010f0eff */
[----:B------:R1:W3:Y:S01]  /*3f10*/  @P4 LDG.E.U8 R18, desc[UR8][R4.64] ;  /* 0x0000000804124981 */ /* 0x0002e2000c1e1100 */
[----:B--2---:R-:W-:-:S04]  /*3f20*/  IADD3 R2, P2, PT, R7, R24, RZ ;  /* 0x0000001807027210 */ /* 0x004fc80007f5e0ff */
[----:B------:R-:W-:Y:S02]  /*3f30*/  LEA.HI.X.SX32 R3, R7, R23, 0x1, P2 ;  /* 0x0000001707037211 */ /* 0x000fe400010f0eff */
[----:B------:R-:W2:Y:S01]  /*3f40*/  LDC R7, c[0x0][0x3a8] ;  /* 0x0000ea00ff077b82 */ /* 0x000ea20000000800 */
[----:B------:R-:W-:Y:S01]  /*3f50*/  IMAD R6, R6, 0x3, RZ ;  /* 0x0000000306067824 */ /* 0x000fe200078e02ff */
[----:B------:R-:W-:-:S04]  /*3f60*/  PRMT R17, RZ, 0x7610, R17 ;  /* 0x00007610ff117816 */ /* 0x000fc80000000011 */
[C---:B-1----:R-:W-:Y:S02]  /*3f70*/  IADD3 R4, P1, PT, R6.reuse, R24, RZ ;  /* 0x0000001806047210 */ /* 0x042fe40007f3e0ff */
[----:B------:R1:W3:Y:S02]  /*3f80*/  @P0 LDG.E.U8 R17, desc[UR8][R2.64] ;  /* 0x0000000802110981 */ /* 0x0002e4000c1e1100 */
[----:B------:R-:W-:Y:S01]  /*3f90*/  LEA.HI.X.SX32 R5, R6, R23, 0x1, P1 ;  /* 0x0000001706057211 */ /* 0x000fe200008f0eff */
[----:B--2---:R-:W-:-:S05]  /*3fa0*/  IMAD.SHL.U32 R6, R7, 0x4, RZ ;  /* 0x0000000407067824 */ /* 0x004fca00078e00ff */
[----:B-1----:R-:W-:-:S04]  /*3fb0*/  IADD3 R2, P0, PT, R6, R24, RZ ;  /* 0x0000001806027210 */ /* 0x002fc80007f1e0ff */
[----:B------:R-:W-:Y:S02]  /*3fc0*/  LEA.HI.X.SX32 R3, R6, R23, 0x1, P0 ;  /* 0x0000001706037211 */ /* 0x000fe400000f0eff */
[----:B------:R-:W1:Y:S01]  /*3fd0*/  LDC R6, c[0x0][0x3a8] ;  /* 0x0000ea00ff067b82 */ /* 0x000e620000000800 */
[C---:B------:R-:W-:Y:S02]  /*3fe0*/  ISETP.GT.AND P3, PT, R22.reuse, 0x3, PT ;  /* 0x000000031600780c */ /* 0x040fe40003f64270 */
[----:B------:R-:W-:Y:S01]  /*3ff0*/  PRMT R16, RZ, 0x7610, R16 ;  /* 0x00007610ff107816 */ /* 0x000fe20000000010 */
[----:B------:R-:W-:Y:S01]  /*4000*/  IMAD R7, R7, 0x5, RZ ;  /* 0x0000000507077824 */ /* 0x000fe200078e02ff */
[----:B------:R-:W-:Y:S02]  /*4010*/  ISETP.GT.AND P2, PT, R22, 0x4, PT ;  /* 0x000000041600780c */ /* 0x000fe40003f44270 */
[----:B------:R-:W-:-:S07]  /*4020*/  PRMT R15, RZ, 0x7610, R15 ;  /* 0x00007610ff0f7816 */ /* 0x000fce000000000f */
[----:B------:R2:W3:Y:S04]  /*4030*/  @P3 LDG.E.U8 R16, desc[UR8][R4.64] ;  /* 0x0000000804103981 */ /* 0x0004e8000c1e1100 */
[----:B------:R0:W3:Y:S01]  /*4040*/  @P2 LDG.E.U8 R15, desc[UR8][R2.64] ;  /* 0x00000008020f2981 */ /* 0x0000e2000c1e1100 */
[----:B--2---:R-:W-:-:S04]  /*4050*/  IADD3 R4, P3, PT, R7, R24, RZ ;  /* 0x0000001807047210 */ /* 0x004fc80007f7e0ff */
[----:B------:R-:W-:Y:S01]  /*4060*/  LEA.HI.X.SX32 R5, R7, R23, 0x1, P3 ;  /* 0x0000001707057211 */ /* 0x000fe200018f0eff */
[----:B-1----:R-:W-:-:S05]  /*4070*/  IMAD R7, R6, 0x6, RZ ;  /* 0x0000000606077824 */ /* 0x002fca00078e02ff */
[----:B0-----:R-:W-:-:S04]  /*4080*/  IADD3 R2, P4, PT, R7, R24, RZ ;  /* 0x0000001807027210 */ /* 0x001fc80007f9e0ff */
[----:B------:R-:W-:Y:S02]  /*4090*/  LEA.HI.X.SX32 R3, R7, R23, 0x1, P4 ;  /* 0x0000001707037211 */ /* 0x000fe400020f0eff */
[----:B------:R-:W0:Y:S01]  /*40a0*/  LDC R7, c[0x0][0x3a8] ;  /* 0x0000ea00ff077b82 */ /* 0x000e220000000800 */
[----:B------:R-:W-:Y:S02]  /*40b0*/  ISETP.GT.AND P1, PT, R22, 0x5, PT ;  /* 0x000000051600780c */ /* 0x000fe40003f24270 */
[----:B------:R-:W-:Y:S01]  /*40c0*/  PRMT R14, RZ, 0x7610, R14 ;  /* 0x00007610ff0e7816 */ /* 0x000fe2000000000e */
[----:B------:R-:W-:Y:S01]  /*40d0*/  IMAD R6, R6, 0x7, RZ ;  /* 0x0000000706067824 */ /* 0x000fe200078e02ff */
[----:B------:R-:W-:Y:S02]  /*40e0*/  ISETP.GT.AND P0, PT, R22, 0x6, PT ;  /* 0x000000061600780c */ /* 0x000fe40003f04270 */
[----:B------:R-:W-:-:S07]  /*40f0*/  PRMT R13, RZ, 0x7610, R13 ;  /* 0x00007610ff0d7816 */ /* 0x000fce000000000d */
[----:B------:R1:W2:Y:S04]  /*4100*/  @P1 LDG.E.U8 R14, desc[UR8][R4.64] ;  /* 0x00000008040e1981 */ /* 0x0002a8000c1e1100 */
[----:B------:R0:W2:Y:S01]  /*4110*/  @P0 LDG.E.U8 R13, desc[UR8][R2.64] ;  /* 0x00000008020d0981 */ /* 0x0000a2000c1e1100 */
[----:B-1----:R-:W-:-:S04]  /*4120*/  IADD3 R4, P3, PT, R6, R24, RZ ;  /* 0x0000001806047210 */ /* 0x002fc80007f7e0ff */
[----:B------:R-:W-:Y:S01]  /*4130*/  LEA.HI.X.SX32 R5, R6, R23, 0x1, P3 ;  /* 0x0000001706057211 */ /* 0x000fe200018f0eff */
[----:B0-----:R-:W-:-:S05]  /*4140*/  IMAD.SHL.U32 R6, R7, 0x8, RZ ;  /* 0x0000000807067824 */ /* 0x001fca00078e00ff */
[----:B------:R-:W-:-:S04]  /*4150*/  IADD3 R2, P4, PT, R6, R24, RZ ;  /* 0x0000001806027210 */ /* 0x000fc80007f9e0ff */
[----:B------:R-:W-:Y:S02]  /*4160*/  LEA.HI.X.SX32 R3, R6, R23, 0x1, P4 ;  /* 0x0000001706037211 */ /* 0x000fe400020f0eff */
[----:B------:R-:W0:Y:S01]  /*4170*/  LDC R6, c[0x0][0x3a8] ;  /* 0x0000ea00ff067b82 */ /* 0x000e220000000800 */
[C---:B------:R-:W-:Y:S02]  /*4180*/  ISETP.GT.AND P2, PT, R22.reuse, 0x7, PT ;  /* 0x000000071600780c */ /* 0x040fe40003f44270 */
[----:B------:R-:W-:Y:S01]  /*4190*/  PRMT R12, RZ, 0x7610, R12 ;  /* 0x00007610ff0c7816 */ /* 0x000fe2000000000c */
[----:B------:R-:W-:Y:S01]  /*41a0*/  IMAD R7, R7, 0x9, RZ ;  /* 0x0000000907077824 */ /* 0x000fe200078e02ff */
[C---:B------:R-:W-:Y:S02]  /*41b0*/  ISETP.GT.AND P1, PT, R22.reuse, 0x8, PT ;  /* 0x000000081600780c */ /* 0x040fe40003f24270 */
[----:B------:R-:W-:Y:S02]  /*41c0*/  ISETP.GT.AND P0, PT, R22, 0x9, PT ;  /* 0x000000091600780c */ /* 0x000fe40003f04270 */
[----:B------:R-:W-:-:S05]  /*41d0*/  PRMT R11, RZ, 0x7610, R11 ;  /* 0x00007610ff0b7816 */ /* 0x000fca000000000b */
[----:B------:R1:W2:Y:S01]  /*41e0*/  @P2 LDG.E.U8 R12, desc[UR8][R4.64] ;  /* 0x00000008040c2981 */ /* 0x0002a2000c1e1100 */
[----:B------:R-:W-:Y:S02]  /*41f0*/  PRMT R10, RZ, 0x7610, R10 ;  /* 0x00007610ff0a7816 */ /* 0x000fe4000000000a */
[----:B------:R-:W-:Y:S01]  /*4200*/  ISETP.GT.AND P2, PT, R22, 0xa, PT ;  /* 0x0000000a1600780c */ /* 0x000fe20003f44270 */
[----:B------:R0:W2:Y:S01]  /*4210*/  @P1 LDG.E.U8 R11, desc[UR8][R2.64] ;  /* 0x00000008020b1981 */ /* 0x0000a2000c1e1100 */
[----:B-1----:R-:W-:-:S04]  /*4220*/  IADD3 R4, P3, PT, R7, R24, RZ ;  /* 0x0000001807047210 */ /* 0x002fc80007f7e0ff */
[-C--:B------:R-:W-:Y:S01]  /*4230*/  LEA.HI.X.SX32 R5, R7, R23.reuse, 0x1, P3 ;  /* 0x0000001707057211 */ /* 0x080fe200018f0eff */
[----:B0-----:R-:W-:Y:S01]  /*4240*/  IMAD R7, R6, 0xa, RZ ;  /* 0x0000000a06077824 */ /* 0x001fe200078e02ff */
[----:B------:R-:W-:Y:S01]  /*4250*/  ISETP.GT.AND P1, PT, R22, 0xb, PT ;  /* 0x0000000b1600780c */ /* 0x000fe20003f24270 */
[----:B------:R-:W-:Y:S02]  /*4260*/  IMAD R6, R6, 0xb, RZ ;  /* 0x0000000b06067824 */ /* 0x000fe400078e02ff */
[----:B------:R0:W2:Y:S01]  /*4270*/  @P0 LDG.E.U8 R10, desc[UR8][R4.64] ;  /* 0x00000008040a0981 */ /* 0x0000a2000c1e1100 */
[C---:B------:R-:W-:Y:S02]  /*4280*/  IADD3 R2, P4, PT, R7.reuse, R24, RZ ;  /* 0x0000001807027210 */ /* 0x040fe40007f9e0ff */
[----:B------:R-:W-:Y:S02]  /*4290*/  PRMT R9, RZ, 0x7610, R9 ;  /* 0x00007610ff097816 */ /* 0x000fe40000000009 */
[----:B------:R-:W-:-:S02]  /*42a0*/  LEA.HI.X.SX32 R3, R7, R23, 0x1, P4 ;  /* 0x0000001707037211 */ /* 0x000fc400020f0eff */
[----:B------:R-:W-:Y:S01]  /*42b0*/  PRMT R25, RZ, 0x7610, R25 ;  /* 0x00007610ff197816 */ /* 0x000fe20000000019 */
[----:B------:R-:W1:Y:S01]  /*42c0*/  LDC R7, c[0x0][0x3a8] ;  /* 0x0000ea00ff077b82 */ /* 0x000e620000000800 */
[C---:B0-----:R-:W-:Y:S01]  /*42d0*/  IADD3 R4, P3, PT, R6.reuse, R24, RZ ;  /* 0x0000001806047210 */ /* 0x041fe20007f7e0ff */
[----:B------:R0:W2:Y:S03]  /*42e0*/  @P2 LDG.E.U8 R9, desc[UR8][R2.64] ;  /* 0x0000000802092981 */ /* 0x0000a6000c1e1100 */
[----:B------:R-:W-:-:S05]  /*42f0*/  LEA.HI.X.SX32 R5, R6, R23, 0x1, P3 ;  /* 0x0000001706057211 */ /* 0x000fca00018f0eff */
[----:B------:R0:W2:Y:S01]  /*4300*/  @P1 LDG.E.U8 R25, desc[UR8][R4.64] ;  /* 0x0000000804191981 */ /* 0x0000a2000c1e1100 */
[----:B-1----:R-:W-:-:S05]  /*4310*/  IMAD R6, R7, 0xc, RZ ;  /* 0x0000000c07067824 */ /* 0x002fca00078e02ff */
[----:B0-----:R-:W-:-:S04]  /*4320*/  IADD3 R2, P4, PT, R6, R24, RZ ;  /* 0x0000001806027210 */ /* 0x001fc80007f9e0ff */
[----:B------:R-:W-:Y:S02]  /*4330*/  LEA.HI.X.SX32 R3, R6, R23, 0x1, P4 ;  /* 0x0000001706037211 */ /* 0x000fe400020f0eff */
[----:B------:R-:W0:Y:S01]  /*4340*/  LDC R6, c[0x0][0x3a8] ;  /* 0x0000ea00ff067b82 */ /* 0x000e220000000800 */
[----:B------:R-:W-:Y:S01]  /*4350*/  IMAD R7, R7, 0xd, RZ ;  /* 0x0000000d07077824 */ /* 0x000fe200078e02ff */
[----:B------:R-:W-:-:S04]  /*4360*/  ISETP.GT.AND P0, PT, R22, 0xc, PT ;  /* 0x0000000c1600780c */ /* 0x000fc80003f04270 */
[C---:B------:R-:W-:Y:S02]  /*4370*/  IADD3 R4, P3, PT, R7.reuse, R24, RZ ;  /* 0x0000001807047210 */ /* 0x040fe40007f7e0ff */
[----:B------:R-:W-:Y:S02]  /*4380*/  PRMT R8, RZ, 0x7610, R8 ;  /* 0x00007610ff087816 */ /* 0x000fe40000000008 */
[----:B------:R-:W-:Y:S02]  /*4390*/  LEA.HI.X.SX32 R5, R7, R23, 0x1, P3 ;  /* 0x0000001707057211 */ /* 0x000fe400018f0eff */
[----:B------:R-:W-:-:S03]  /*43a0*/  ISETP.GT.AND P1, PT, R22, 0xe, PT ;  /* 0x0000000e1600780c */ /* 0x000fc60003f24270 */
[----:B------:R1:W2:Y:S01]  /*43b0*/  @P0 LDG.E.U8 R8, desc[UR8][R2.64] ;  /* 0x0000000802080981 */ /* 0x0002a2000c1e1100 */
[----:B------:R-:W-:Y:S01]  /*43c0*/  PRMT R0, RZ, 0x7610, R0 ;  /* 0x00007610ff007816 */ /* 0x000fe20000000000 */
[----:B0-----:R-:W-:-:S05]  /*43d0*/  IMAD R7, R6, 0xe, RZ ;  /* 0x0000000e06077824 */ /* 0x001fca00078e02ff */
[----:B-1----:R-:W-:-:S04]  /*43e0*/  IADD3 R2, P4, PT, R7, R24, RZ ;  /* 0x0000001807027210 */ /* 0x002fc80007f9e0ff */
[----:B------:R-:W-:Y:S02]  /*43f0*/  LEA.HI.X.SX32 R3, R7, R23, 0x1, P4 ;  /* 0x0000001707037211 */ /* 0x000fe400020f0eff */
[----:B------:R-:W0:Y:S03]  /*4400*/  LDC R7, c[0x0][0x3a8] ;  /* 0x0000ea00ff077b82 */ /* 0x000e260000000800 */
[----:B------:R-:W2:Y:S04]  /*4410*/  @P1 LDG.E.U8 R0, desc[UR8][R2.64] ;  /* 0x0000000802001981 */ /* 0x000ea8000c1e1100 */
[----:B----4-:R1:W-:Y:S04]  /*4420*/  STL [R1+0x38], R19 ;  /* 0x0000381301007387 */ /* 0x0103e80000100800 */
[----:B-1----:R-:W4:Y:S04]  /*4430*/  LDL.LU R19, [R1+0xd8c] ;  /* 0x000d8c0001137983 */ /* 0x002f280000300800 */
[----:B---3--:R1:W-:Y:S04]  /*4440*/  STL [R1+0x34], R18 ;  /* 0x0000341201007387 */ /* 0x0083e80000100800 */
[----:B-1----:R-:W3:Y:S04]  /*4450*/  LDL.LU R18, [R1+0xd88] ;  /* 0x000d880001127983 */ /* 0x002ee80000300800 */
[----:B------:R1:W-:Y:S04]  /*4460*/  STL [R1+0x30], R17 ;  /* 0x0000301101007387 */ /* 0x0003e80000100800 */
[----:B-1----:R-:W3:Y:S01]  /*4470*/  LDL.LU R17, [R1+0xd84] ;  /* 0x000d840001117983 */ /* 0x002ee20000300800 */
[----:B------:R-:W-:Y:S01]  /*4480*/  ISETP.GT.AND P2, PT, R22, 0xd, PT ;  /* 0x0000000d1600780c */ /* 0x000fe20003f44270 */
[----:B------:R-:W-:-:S02]  /*4490*/  IMAD.SHL.U32 R6, R6, 0x10, RZ ;  /* 0x0000001006067824 */ /* 0x000fc400078e00ff */
[----:B------:R1:W-:Y:S04]  /*44a0*/  STL [R1+0x2c], R16 ;  /* 0x00002c1001007387 */ /* 0x0003e80000100800 */
[----:B-1----:R-:W3:Y:S04]  /*44b0*/  LDL.LU R16, [R1+0xd80] ;  /* 0x000d800001107983 */ /* 0x002ee80000300800 */
[----:B------:R1:W-:Y:S04]  /*44c0*/  STL [R1+0x28], R15 ;  /* 0x0000280f01007387 */ /* 0x0003e80000100800 */
[----:B-1----:R-:W3:Y:S04]  /*44d0*/  LDL.LU R15, [R1+0xd7c] ;  /* 0x000d7c00010f7983 */ /* 0x002ee80000300800 */
[----:B--2---:R1:W-:Y:S04]  /*44e0*/  STL [R1+0x24], R14 ;  /* 0x0000240e01007387 */ /* 0x0043e80000100800 */
[----:B-1----:R-:W2:Y:S04]  /*44f0*/  LDL.LU R14, [R1+0xd78] ;  /* 0x000d7800010e7983 */ /* 0x002ea80000300800 */
[----:B------:R1:W-:Y:S04]  /*4500*/  STL [R1+0x20], R13 ;  /* 0x0000200d01007387 */ /* 0x0003e80000100800 */
        /* <DEDUP_REMOVED lines=9> */
[----:B------:R1:W-:Y:S02]  /*45a0*/  STL [R1+0xd44], R25 ;  /* 0x000d441901007387 */ /* 0x0003e40000100800 */
[----:B-1----:R-:W-:-:S06]  /*45b0*/  PRMT R25, RZ, 0x7610, R25 ;  /* 0x00007610ff197816 */ /* 0x002fcc0000000019 */
[----:B------:R1:W2:Y:S02]  /*45c0*/  @P2 LDG.E.U8 R25, desc[UR8][R4.64] ;  /* 0x0000000804192981 */ /* 0x0002a4000c1e1100 */
[----:B-1----:R-:W-:-:S04]  /*45d0*/  IADD3 R4, P3, PT, R6, R24, RZ ;  /* 0x0000001806047210 */ /* 0x002fc80007f7e0ff */
[----:B------:R-:W-:Y:S01]  /*45e0*/  LEA.HI.X.SX32 R5, R6, R23, 0x1, P3 ;  /* 0x0000001706057211 */ /* 0x000fe200018f0eff */
[----:B0-----:R-:W-:-:S05]  /*45f0*/  IMAD R6, R7, 0x11, RZ ;  /* 0x0000001107067824 */ /* 0x001fca00078e02ff */
[----:B------:R-:W-:-:S04]  /*4600*/  IADD3 R2, P4, PT, R6, R24, RZ ;  /* 0x0000001806027210 */ /* 0x000fc80007f9e0ff */
[----:B------:R-:W-:Y:S02]  /*4610*/  LEA.HI.X.SX32 R3, R6, R23, 0x1, P4 ;  /* 0x0000001706037211 */ /* 0x000fe400020f0eff */
[----:B------:R-:W0:Y:S01]  /*4620*/  LDC R6, c[0x0][0x3a8] ;  /* 0x0000ea00ff067b82 */ /* 0x000e220000000800 */
[C---:B------:R-:W-:Y:S02]  /*4630*/  ISETP.GT.AND P0, PT, R22.reuse, 0x10, PT ;  /* 0x000000101600780c */ /* 0x040fe40003f04270 */
        /* <DEDUP_REMOVED lines=8> */
[----:B0-----:R-:W-:-:S05]  /*46c0*/  IMAD R7, R6, 0x13, RZ ;  /* 0x0000001306077824 */ /* 0x001fca00078e02ff */
[----:B------:R-:W-:-:S04]  /*46d0*/  IADD3 R2, P4, PT, R7, R24, RZ ;  /* 0x0000001807027210 */ /* 0x000fc80007f9e0ff */
[----:B------:R-:W-:Y:S02]  /*46e0*/  LEA.HI.X.SX32 R3, R7, R23, 0x1, P4 ;  /* 0x0000001707037211 */ /* 0x000fe400020f0eff */
[----:B------:R-:W0:Y:S01]  /*46f0*/  LDC R7, c[0x0][0x3a8] ;  /* 0x0000ea00ff077b82 */ /* 0x000e220000000800 */
[C---:B------:R-:W-:Y:S02]  /*4700*/  ISETP.GT.AND P1, PT, R22.reuse, 0x12, PT ;  /* 0x000000121600780c */ /* 0x040fe40003f24270 */
[----:B------:R-:W-:Y:S02]  /*4710*/  ISETP.GT.AND P0, PT, R22, 0x13, PT ;  /* 0x000000131600780c */ /* 0x000fe40003f04270 */
[----:B------:R-:W-:Y:S01]  /*4720*/  PRMT R27, RZ, 0x7610, R27 ;  /* 0x00007610ff1b7816 */ /* 0x000fe2000000001b */
[----:B------:R-:W-:Y:S01]  /*4730*/  IMAD R6, R6, 0x14, RZ ;  /* 0x0000001406067824 */ /* 0x000fe200078e02ff */
[----:B------:R-:W-:Y:S02]  /*4740*/  ISETP.GT.AND P2, PT, R22, 0x14, PT ;  /* 0x000000141600780c */ /* 0x000fe40003f44270 */
[----:B------:R-:W-:Y:S01]  /*4750*/  PRMT R21, RZ, 0x7610, R21 ;  /* 0x00007610ff157816 */ /* 0x000fe20000000015 */
[----:B------:R1:W-:Y:S04]  /*4760*/  STL [R1+0x4], R8 ;  /* 0x0000040801007387 */ /* 0x0003e80000100800 */
[----:B------:R4:W2:Y:S01]  /*4770*/  @P1 LDG.E.U8 R27, desc[UR8][R4.64] ;  /* 0x00000008041b1981 */ /* 0x0008a2000c1e1100 */
[----:B------:R-:W-:-:S02]  /*4780*/  PRMT R20, RZ, 0x7610, R20 ;  /* 0x00007610ff147816 */ /* 0x000fc40000000014 */
[----:B------:R-:W-:Y:S01]  /*4790*/  ISETP.GT.AND P1, PT, R22, 0x15, PT ;  /* 0x000000151600780c */ /* 0x000fe20003f24270 */
[----:B------:R0:W2:Y:S04]  /*47a0*/  @P0 LDG.E.U8 R21, desc[UR8][R2.64] ;  /* 0x0000000802150981 */ /* 0x0000a8000c1e1100 */
[----:B-1----:R-:W2:Y:S01]  /*47b0*/  LDL.LU R8, [R1+0xd60] ;  /* 0x000d600001087983 */ /* 0x002ea20000300800 */
[----:B----4-:R-:W-:-:S03]  /*47c0*/  IADD3 R4, P3, PT, R6, R24, RZ ;  /* 0x0000001806047210 */ /* 0x010fc60007f7e0ff */
[----:B------:R1:W-:Y:S01]  /*47d0*/  STL [R1+0xd48], R0 ;  /* 0x000d480001007387 */ /* 0x0003e20000100800 */
[----:B------:R-:W-:Y:S01]  /*47e0*/  LEA.HI.X.SX32 R5, R6, R23, 0x1, P3 ;  /* 0x0000001706057211 */ /* 0x000fe200018f0eff */
[----:B0-----:R-:W-:Y:S01]  /*47f0*/  IMAD R6, R7, 0x15, RZ ;  /* 0x0000001507067824 */ /* 0x001fe200078e02ff */
[----:B------:R-:W-:-:S03]  /*4800*/  ISETP.GT.AND P0, PT, R22, 0x16, PT ;  /* 0x000000161600780c */ /* 0x000fc60003f04270 */
[----:B------:R0:W4:Y:S01]  /*4810*/  @P2 LDG.E.U8 R20, desc[UR8][R4.64] ;  /* 0x0000000804142981 */ /* 0x000122000c1e1100 */
[----:B-1----:R-:W-:Y:S01]  /*4820*/  IMAD R0, R7, 0x16, RZ ;  /* 0x0000001607007824 */ /* 0x002fe200078e02ff */
[-C--:B------:R-:W-:Y:S01]  /*4830*/  IADD3 R2, P4, PT, R6, R24.reuse, RZ ;  /* 0x0000001806027210 */ /* 0x080fe20007f9e0ff */
[----:B------:R-:W1:Y:S01]  /*4840*/  LDC R7, c[0x0][0x3a8] ;  /* 0x0000ea00ff077b82 */ /* 0x000e620000000800 */
[----:B------:R-:W-:Y:S02]  /*4850*/  PRMT R19, RZ, 0x7610, R19 ;  /* 0x00007610ff137816 */ /* 0x000fe40000000013 */
[----:B0-----:R-:W-:Y:S02]  /*4860*/  IADD3 R4, P3, PT, R0, R24, RZ ;  /* 0x0000001800047210 */ /* 0x001fe40007f7e0ff */
[----:B------:R-:W-:Y:S02]  /*4870*/  LEA.HI.X.SX32 R3, R6, R23, 0x1, P4 ;  /* 0x0000001706037211 */ /* 0x000fe400020f0eff */
[----:B---3--:R-:W-:-:S02]  /*4880*/  PRMT R18, RZ, 0x7610, R18 ;  /* 0x00007610ff127816 */ /* 0x008fc40000000012 */
[----:B------:R-:W-:Y:S01]  /*4890*/  LEA.HI.X.SX32 R5, R0, R23, 0x1, P3 ;  /* 0x0000001700057211 */ /* 0x000fe200018f0eff */
[----:B------:R0:W3:Y:S04]  /*48a0*/  @P1 LDG.E.U8 R19, desc[UR8][R2.64] ;  /* 0x0000000802131981 */ /* 0x0000e8000c1e1100 */
[----:B------:R0:W3:Y:S01]  /*48b0*/  @P0 LDG.E.U8 R18, desc[UR8][R4.64] ;  /* 0x0000000804120981 */ /* 0x0000e2000c1e1100 */
[C---:B-1----:R-:W-:Y:S02]  /*48c0*/  IMAD R6, R7.reuse, 0x17, RZ ;  /* 0x0000001707067824 */ /* 0x042fe400078e02ff */
[----:B------:R-:W-:Y:S02]  /*48d0*/  IMAD R0, R7, 0x18, RZ ;  /* 0x0000001807007824 */ /* 0x000fe400078e02ff */
[----:B------:R-:W1:Y:S01]  /*48e0*/  LDC R7, c[0x0][0x3a8] ;  /* 0x0000ea00ff077b82 */ /* 0x000e620000000800 */
[----:B0-----:R-:W-:-:S02]  /*48f0*/  IADD3 R2, P4, PT, R6, R24, RZ ;  /* 0x0000001806027210 */ /* 0x001fc40007f9e0ff */
[----:B------:R-:W-:Y:S02]  /*4900*/  IADD3 R4, P3, PT, R0, R24, RZ ;  /* 0x0000001800047210 */ /* 0x000fe40007f7e0ff */
[-C--:B------:R-:W-:Y:S02]  /*4910*/  LEA.HI.X.SX32 R3, R6, R23.reuse, 0x1, P4 ;  /* 0x0000001706037211 */ /* 0x080fe400020f0eff */
[----:B------:R-:W-:Y:S02]  /*4920*/  LEA.HI.X.SX32 R5, R0, R23, 0x1, P3 ;  /* 0x0000001700057211 */ /* 0x000fe400018f0eff */
[C---:B------:R-:W-:Y:S02]  /*4930*/  ISETP.GT.AND P2, PT, R22.reuse, 0x17, PT ;  /* 0x000000171600780c */ /* 0x040fe40003f44270 */
[----:B------:R-:W-:Y:S01]  /*4940*/  ISETP.GT.AND P1, PT, R22, 0x18, PT ;  /* 0x000000181600780c */ /* 0x000fe20003f24270 */
[C---:B-1----:R-:W-:Y:S02]  /*4950*/  IMAD R6, R7.reuse, 0x19, RZ ;  /* 0x0000001907067824 */ /* 0x042fe400078e02ff */
[----:B------:R-:W-:-:S02]  /*4960*/  IMAD R0, R7, 0x1a, RZ ;  /* 0x0000001a07007824 */ /* 0x000fc400078e02ff */
[----:B------:R-:W0:Y:S01]  /*4970*/  LDC R7, c[0x0][0x3a8] ;  /* 0x0000ea00ff077b82 */ /* 0x000e220000000800 */
[----:B--2---:R-:W-:Y:S04]  /*4980*/  STL [R1+0xd5c], R27 ;  /* 0x000d5c1b01007387 */ /* 0x004fe80000100800 */
[----:B------:R-:W-:Y:S04]  /*4990*/  STL [R1+0x8], R25 ;  /* 0x0000081901007387 */ /* 0x000fe80000100800 */
[----:B------:R-:W-:Y:S04]  /*49a0*/  STL [R1+0xd58], R21 ;  /* 0x000d581501007387 */ /* 0x000fe80000100800 */
[----:B----4-:R-:W-:Y:S04]  /*49b0*/  STL [R1+0xd50], R20 ;  /* 0x000d501401007387 */ /* 0x010fe80000100800 */
[----:B---3--:R1:W-:Y:S04]  /*49c0*/  STL [R1+0xd54], R19 ;  /* 0x000d541301007387 */ /* 0x0083e80000100800 */
[----:B------:R2:W-:Y:S04]  /*49d0*/  STL [R1+0xd4c], R18 ;  /* 0x000d4c1201007387 */ /* 0x0005e80000100800 */
[----:B-1----:R-:W3:Y:S04]  /*49e0*/  LDL.LU R19, [R1+0x38] ;  /* 0x0000380001137983 */ /* 0x002ee80000300800 */
[----:B------:R-:W-:Y:S04]  /*49f0*/  STL [R1+0x680], R24 ;  /* 0x0006801801007387 */ /* 0x000fe80000100800 */
[----:B------:R-:W4:Y:S04]  /*4a00*/  LDL.LU R21, [R1+0x34] ;  /* 0x0000340001157983 */ /* 0x000f280000300800 */
[----:B------:R-:W4:Y:S01]  /*4a10*/  LDL.LU R27, [R1+0x30] ;  /* 0x00003000011b7983 */ /* 0x000f220000300800 */
[----:B------:R-:W-:-:S02]  /*4a20*/  PRMT R17, RZ, 0x7610, R17 ;  /* 0x00007610ff117816 */ /* 0x000fc40000000011 */
[C---:B------:R-:W-:Y:S02]  /*4a30*/  ISETP.GT.AND P0, PT, R22.reuse, 0x19, PT ;  /* 0x000000191600780c */ /* 0x040fe40003f04270 */
[----:B------:R-:W-:Y:S02]  /*4a40*/  PRMT R16, RZ, 0x7610, R16 ;  /* 0x00007610ff107816 */ /* 0x000fe40000000010 */
[----:B------:R1:W4:Y:S01]  /*4a50*/  @P2 LDG.E.U8 R17, desc[UR8][R2.64] ;  /* 0x0000000802112981 */ /* 0x000322000c1e1100 */
[----:B------:R-:W-:Y:S02]  /*4a60*/  ISETP.GT.AND P2, PT, R22, 0x1a, PT ;  /* 0x0000001a1600780c */ /* 0x000fe40003f44270 */
[----:B------:R-:W-:Y:S01]  /*4a70*/  PRMT R15, RZ, 0x7610, R15 ;  /* 0x00007610ff0f7816 */ /* 0x000fe2000000000f */
[----:B------:R0:W4:Y:S01]  /*4a80*/  @P1 LDG.E.U8 R16, desc[UR8][R4.64] ;  /* 0x0000000804101981 */ /* 0x000122000c1e1100 */
[----:B-1----:R-:W-:-:S04]  /*4a90*/  IADD3 R2, P4, PT, R6, R24, RZ ;  /* 0x0000001806027210 */ /* 0x002fc80007f9e0ff */
[-C--:B------:R-:W-:Y:S01]  /*4aa0*/  LEA.HI.X.SX32 R3, R6, R23.reuse, 0x1, P4 ;  /* 0x0000001706037211 */ /* 0x080fe200020f0eff */
[C---:B0-----:R-:W-:Y:S01]  /*4ab0*/  IMAD R6, R7.reuse, 0x1b, RZ ;  /* 0x0000001b07067824 */ /* 0x041fe200078e02ff */
[----:B------:R-:W-:Y:S02]  /*4ac0*/  IADD3 R4, P3, PT, R0, R24, RZ ;  /* 0x0000001800047210 */ /* 0x000fe40007f7e0ff */
[----:B------:R-:W-:Y:S01]  /*4ad0*/  ISETP.GT.AND P1, PT, R22, 0x1b, PT ;  /* 0x0000001b1600780c */ /* 0x000fe20003f24270 */
[----:B------:R0:W4:Y:S01]  /*4ae0*/  @P0 LDG.E.U8 R15, desc[UR8][R2.64] ;  /* 0x00000008020f0981 */ /* 0x000122000c1e1100 */
[----:B------:R-:W-:Y:S01]  /*4af0*/  PRMT R14, RZ, 0x7610, R14 ;  /* 0x00007610ff0e7816 */ /* 0x000fe2000000000e */
[C---:B--2---:R-:W-:Y:S01]  /*4b00*/  IMAD R18, R7.reuse, 0x1c, RZ ;  /* 0x0000001c07127824 */ /* 0x044fe200078e02ff */
[----:B------:R-:W-:Y:S01]  /*4b10*/  LEA.HI.X.SX32 R5, R0, R23, 0x1, P3 ;  /* 0x0000001700057211 */ /* 0x000fe200018f0eff */
[----:B------:R-:W-:Y:S01]  /*4b20*/  IMAD R0, R7, 0x1d, RZ ;  /* 0x0000001d07007824 */ /* 0x000fe200078e02ff */
[----:B------:R-:W-:-:S02]  /*4b30*/  ISETP.GT.AND P3, PT, R22, 0x1c, PT ;  /* 0x0000001c1600780c */ /* 0x000fc40003f64270 */
[----:B------:R-:W-:Y:S01]  /*4b40*/  ISETP.GT.AND P4, PT, R22, 0x1d, PT ;  /* 0x0000001d1600780c */ /* 0x000fe20003f84270 */
[----:B------:R1:W2:Y:S01]  /*4b50*/  @P2 LDG.E.U8 R14, desc[UR8][R4.64] ;  /* 0x00000008040e2981 */ /* 0x0002a2000c1e1100 */
[CC--:B0-----:R-:W-:Y:S02]  /*4b60*/  IADD3 R2, P0, PT, R6.reuse, R24.reuse, RZ ;  /* 0x0000001806027210 */ /* 0x0c1fe40007f1e0ff */
[----:B------:R-:W-:Y:S02]  /*4b70*/  PRMT R13, RZ, 0x7610, R13 ;  /* 0x00007610ff0d7816 */ /* 0x000fe4000000000d */
[----:B------:R-:W-:Y:S02]  /*4b80*/  LEA.HI.X.SX32 R3, R6, R23, 0x1, P0 ;  /* 0x0000001706037211 */ /* 0x000fe400000f0eff */
[-C--:B------:R-:W-:Y:S02]  /*4b90*/  IADD3 R6, P0, PT, R0, R24.reuse, RZ ;  /* 0x0000001800067210 */ /* 0x080fe40007f1e0ff */
[----:B-1----:R-:W-:Y:S01]  /*4ba0*/  IADD3 R4, P2, PT, R18, R24, RZ ;  /* 0x0000001812047210 */ /* 0x002fe20007f5e0ff */
[----:B------:R-:W-:Y:S01]  /*4bb0*/  IMAD R20, R26, 0x1e, RZ ;  /* 0x0000001e1a147824 */ /* 0x000fe200078e02ff */
[----:B------:R-:W-:Y:S01]  /*4bc0*/  PRMT R12, RZ, 0x7610, R12 ;  /* 0x00007610ff0c7816 */ /* 0x000fe2000000000c */
[----:B------:R0:W2:Y:S01]  /*4bd0*/  @P1 LDG.E.U8 R13, desc[UR8][R2.64] ;  /* 0x00000008020d1981 */ /* 0x0000a2000c1e1100 */
[----:B------:R-:W-:-:S02]  /*4be0*/  PRMT R11, RZ, 0x7610, R11 ;  /* 0x00007610ff0b7816 */ /* 0x000fc4000000000b */
[-C--:B------:R-:W-:Y:S01]  /*4bf0*/  LEA.HI.X.SX32 R5, R18, R23.reuse, 0x1, P2 ;  /* 0x0000001712057211 */ /* 0x080fe200010f0eff */
[----:B------:R-:W-:Y:S01]  /*4c00*/  IMAD R18, R26, 0xf, RZ ;  /* 0x0000000f1a127824 */ /* 0x000fe200078e02ff */
[----:B------:R-:W-:Y:S01]  /*4c10*/  LEA.HI.X.SX32 R7, R0, R23, 0x1, P0 ;  /* 0x0000001700077211 */ /* 0x000fe200000f0eff */
[----:B------:R-:W-:Y:S02]  /*4c20*/  IMAD R0, R26, 0x1f, RZ ;  /* 0x0000001f1a007824 */ /* 0x000fe400078e02ff */
[----:B------:R1:W2:Y:S01]  /*4c30*/  @P3 LDG.E.U8 R12, desc[UR8][R4.64] ;  /* 0x00000008040c3981 */ /* 0x0002a2000c1e1100 */
[----:B0-----:R-:W-:-:S03]  /*4c40*/  IADD3 R2, P1, PT, R20, R24, RZ ;  /* 0x0000001814027210 */ /* 0x001fc60007f3e0ff */
[----:B------:R0:W2:Y:S01]  /*4c50*/  @P4 LDG.E.U8 R11, desc[UR8][R6.64] ;  /* 0x00000008060b4981 */ /* 0x0000a2000c1e1100 */
[----:B------:R-:W-:-:S03]  /*4c60*/  LEA.HI.X.SX32 R3, R20, R23, 0x1, P1 ;  /* 0x0000001714037211 */ /* 0x000fc600008f0eff */
[----:B------:R-:W2:Y:S01]  /*4c70*/  LDL.LU R20, [R1+0x28] ;  /* 0x0000280001147983 */ /* 0x000ea20000300800 */
[----:B-1----:R-:W-:-:S03]  /*4c80*/  IADD3 R4, P2, PT, R18, R24, RZ ;  /* 0x0000001812047210 */ /* 0x002fc60007f5e0ff */
[----:B------:R-:W2:Y:S01]  /*4c90*/  LDL.LU R25, [R1+0x18] ;  /* 0x0000180001197983 */ /* 0x000ea20000300800 */
[----:B0-----:R-:W-:Y:S02]  /*4ca0*/  IADD3 R6, P0, PT, R0, R24, RZ ;  /* 0x0000001800067210 */ /* 0x001fe40007f1e0ff */
[C---:B------:R-:W-:Y:S01]  /*4cb0*/  ISETP.GT.AND P5, PT, R22.reuse, 0x1e, PT ;  /* 0x0000001e1600780c */ /* 0x040fe20003fa4270 */
[----:B------:R0:W-:Y:S01]  /*4cc0*/  STL [R1+0x678], R23 ;  /* 0x0006781701007387 */ /* 0x0001e20000100800 */
[C---:B------:R-:W-:Y:S02]  /*4cd0*/  ISETP.GT.AND P3, PT, R22.reuse, 0xf, PT ;  /* 0x0000000f1600780c */ /* 0x040fe40003f64270 */
[----:B------:R-:W-:Y:S02]  /*4ce0*/  ISETP.GT.AND P4, PT, R22, 0x1f, PT ;  /* 0x0000001f1600780c */ /* 0x000fe40003f84270 */
[-C--:B------:R-:W-:Y:S02]  /*4cf0*/  LEA.HI.X.SX32 R5, R18, R23.reuse, 0x1, P2 ;  /* 0x0000001712057211 */ /* 0x080fe400010f0eff */
[----:B------:R-:W-:-:S02]  /*4d00*/  LEA.HI.X.SX32 R7, R0, R23, 0x1, P0 ;  /* 0x0000001700077211 */ /* 0x000fc400000f0eff */
[----:B0-----:R-:W0:Y:S01]  /*4d10*/  S2R R23, SR_TID.X ;  /* 0x0000000000177919 */ /* 0x001e220000002100 */
[----:B------:R-:W-:Y:S02]  /*4d20*/  PRMT R10, RZ, 0x7610, R10 ;  /* 0x00007610ff0a7816 */ /* 0x000fe4000000000a */
[----:B------:R-:W-:Y:S01]  /*4d30*/  PRMT R9, RZ, 0x7610, R9 ;  /* 0x00007610ff097816 */ /* 0x000fe20000000009 */
[----:B------:R-:W1:Y:S01]  /*4d40*/  S2R R0, SR_TID.X ;  /* 0x0000000000007919 */ /* 0x000e620000002100 */
[----:B------:R-:W-:Y:S02]  /*4d50*/  PRMT R8, RZ, 0x7610, R8 ;  /* 0x00007610ff087816 */ /* 0x000fe40000000008 */
[----:B------:R-:W2:Y:S04]  /*4d60*/  @P3 LDG.E.U8 R10, desc[UR8][R4.64] ;  /* 0x00000008040a3981 */ /* 0x000ea8000c1e1100 */
[----:B------:R0:W2:Y:S04]  /*4d70*/  @P5 LDG.E.U8 R9, desc[UR8][R2.64] ;  /* 0x0000000802095981 */ /* 0x0000a8000c1e1100 */
[----:B------:R0:W2:Y:S04]  /*4d80*/  @P4 LDG.E.U8 R8, desc[UR8][R6.64] ;  /* 0x0000000806084981 */ /* 0x0000a8000c1e1100 */
[----:B------:R-:W2:Y:S04]  /*4d90*/  LDL.LU R2, [R1+0x2c] ;  /* 0x00002c0001027983 */ /* 0x000ea80000300800 */
[----:B------:R-:W2:Y:S04]  /*4da0*/  LDL.LU R4, [R1+0x1c] ;  /* 0x00001c0001047983 */ /* 0x000ea80000300800 */
[----:B------:R-:W2:Y:S01]  /*4db0*/  LDL.LU R6, [R1+0x24] ;  /* 0x0000240001067983 */ /* 0x000ea20000300800 */
[C---:B0-----:R-:W-:Y:S01]  /*4dc0*/  LOP3.LUT R26, R23.reuse, 0x1ff, RZ, 0xc0, !PT ;  /* 0x000001ff171a7812 */ /* 0x041fe200078ec0ff */
[----:B------:R-:W-:Y:S01]  /*4dd0*/  BAR.SYNC.DEFER_BLOCKING 0x0 ;  /* 0x0000000000007b1d */ /* 0x000fe20000010000 */
[----:B------:R-:W-:-:S04]  /*4de0*/  LOP3.LUT R3, R23, 0x1f, RZ, 0xc0, !PT ;  /* 0x0000001f17037812 */ /* 0x000fc800078ec0ff */
[----:B------:R-:W-:Y:S01]  /*4df0*/  ISETP.GE.AND P0, PT, R3, R22, PT ;  /* 0x000000160300720c */ /* 0x000fe20003f06270 */
[----:B------:R-:W2:Y:S04]  /*4e00*/  LDL.LU R7, [R1+0x10] ;  /* 0x0000100001077983 */ /* 0x000ea80000300800 */
[----:B------:R0:W-:Y:S04]  /*4e10*/  STL [R1+0x6a8], R22 ;  /* 0x0006a81601007387 */ /* 0x0001e80000100800 */
[----:B0-----:R-:W2:Y:S04]  /*4e20*/  LDL.LU R22, [R1+0x20] ;  /* 0x0000200001167983 */ /* 0x001ea80000300800 */
[----:B------:R-:W2:Y:S04]  /*4e30*/  LDL.LU R5, [R1+0x4] ;  /* 0x0000040001057983 */ /* 0x000ea80000300800 */
[----:B------:R-:W2:Y:S04]  /*4e40*/  LDL.LU R24, [R1+0x8] ;  /* 0x0000080001187983 */ /* 0x000ea80000300800 */
[----:B---3--:R1:W-:Y:S02]  /*4e50*/  STS.U8 [R26+UR5], R19 ;  /* 0x000000131a007988 */ /* 0x0083e40008000005 */
[----:B-1----:R-:W-:-:S04]  /*4e60*/  LOP3.LUT R19, R0, 0x1ff, RZ, 0xc0, !PT ;  /* 0x000001ff00137812 */ /* 0x002fc800078ec0ff */
[C---:B------:R-:W-:Y:S01]  /*4e70*/  LOP3.LUT R18, R19.reuse, 0x8, RZ, 0x3c, !PT ;  /* 0x0000000813127812 */ /* 0x040fe200078e3cff */
[----:B------:R0:W-:Y:S04]  /*4e80*/  STS.U8 [R26+UR5+0x2000], R29 ;  /* 0x0020001d1a007988 */ /* 0x0001e80008000005 */
[----:B----4-:R1:W-:Y:S04]  /*4e90*/  STS.U8 [R18+UR5+0x200], R21 ;  /* 0x0002001512007988 */ /* 0x0103e80008000005 */
[----:B------:R-:W-:Y:S04]  /*4ea0*/  STS.U8 [R18+UR5+0x2200], R28 ;  /* 0x0022001c12007988 */ /* 0x000fe80008000005 */
[----:B0-----:R-:W3:Y:S01]  /*4eb0*/  LDL.LU R29, [R1+0x14] ;  /* 0x00001400011d7983 */ /* 0x001ee20000300800 */
[----:B-1----:R-:W-:-:S05]  /*4ec0*/  LOP3.LUT R21, R19, 0x10, RZ, 0x3c, !PT ;  /* 0x0000001013157812 */ /* 0x002fca00078e3cff */
[----:B------:R0:W-:Y:S04]  /*4ed0*/  STS.U8 [R21+UR5+0x400], R27 ;  /* 0x0004001b15007988 */ /* 0x0001e80008000005 */
[----:B0-----:R-:W4:Y:S01]  /*4ee0*/  LDL.LU R27, [R1+0xd5c] ;  /* 0x000d5c00011b7983 */ /* 0x001f220000300800 */
[----:B------:R-:W-:Y:S02]  /*4ef0*/  LOP3.LUT R19, R19, 0x18, RZ, 0x3c, !PT ;  /* 0x0000001813137812 */ /* 0x000fe400078e3cff */
[----:B------:R-:W-:Y:S01]  /*4f00*/  LOP3.LUT R18, R0, 0x1ff, RZ, 0xc0, !PT ;  /* 0x000001ff00127812 */ /* 0x000fe200078ec0ff */
[----:B----4-:R0:W-:Y:S04]  /*4f10*/  STS.U8 [R21+UR5+0x2400], R27 ;  /* 0x0024001b15007988 */ /* 0x0101e80008000005 */
[----:B0-----:R-:W4:Y:S04]  /*4f20*/  LDL.LU R21, [R1+0xd58] ;  /* 0x000d580001157983 */ /* 0x001f280000300800 */
[----:B--2---:R0:W-:Y:S02]  /*4f30*/  STS.U8 [R19+UR5+0x600], R2 ;  /* 0x0006000213007988 */ /* 0x0041e40008000005 */
[----:B0-----:R-:W-:-:S02]  /*4f40*/  LOP3.LUT R2, R18, 0x20, RZ, 0x3c, !PT ;  /* 0x0000002012027812 */ /* 0x001fc400078e3cff */
[----:B----4-:R0:W-:Y:S04]  /*4f50*/  STS.U8 [R19+UR5+0x2600], R21 ;  /* 0x0026001513007988 */ /* 0x0101e80008000005 */
[----:B------:R1:W-:Y:S04]  /*4f60*/  STS.U8 [R2+UR5+0x800], R20 ;  /* 0x0008001402007988 */ /* 0x0003e80008000005 */
[----:B0-----:R-:W2:Y:S04]  /*4f70*/  LDL.LU R19, [R1+0xd54] ;  /* 0x000d540001137983 */ /* 0x001ea80000300800 */
[----:B-1----:R-:W4:Y:S01]  /*4f80*/  LDL.LU R20, [R1+0xd50] ;  /* 0x000d500001147983 */ /* 0x002f220000300800 */
[----:B------:R-:W-:-:S02]  /*4f90*/  LOP3.LUT R18, R18, 0x28, RZ, 0x3c, !PT ;  /* 0x0000002812127812 */ /* 0x000fc400078e3cff */
[----:B------:R-:W-:Y:S01]  /*4fa0*/  LOP3.LUT R0, R0, 0x1ff, RZ, 0xc0, !PT ;  /* 0x000001ff00007812 */ /* 0x000fe200078ec0ff */
[----:B----4-:R-:W-:Y:S04]  /*4fb0*/  STS.U8 [R2+UR5+0x2800], R20 ;  /* 0x0028001402007988 */ /* 0x010fe80008000005 */
[----:B------:R-:W-:Y:S04]  /*4fc0*/  STS.U8 [R18+UR5+0xa00], R6 ;  /* 0x000a000612007988 */ /* 0x000fe80008000005 */
[----:B--2---:R0:W-:Y:S04]  /*4fd0*/  STS.U8 [R18+UR5+0x2a00], R19 ;  /* 0x002a001312007988 */ /* 0x0041e80008000005 */
[----:B0-----:R-:W2:Y:S01]  /*4fe0*/  LDL.LU R18, [R1+0xd4c] ;  /* 0x000d4c0001127983 */ /* 0x001ea20000300800 */
[----:B------:R-:W0:Y:S01]  /*4ff0*/  S2R R6, SR_TID.X ;  /* 0x0000000000067919 */ /* 0x000e220000002100 */
[----:B------:R-:W-:-:S02]  /*5000*/  LOP3.LUT R2, R0, 0x30, RZ, 0x3c, !PT ;  /* 0x0000003000027812 */ /* 0x000fc400078e3cff */
[----:B------:R-:W-:-:S03]  /*5010*/  LOP3.LUT R0, R0, 0x38, RZ, 0x3c, !PT ;  /* 0x0000003800007812 */ /* 0x000fc600078e3cff */
[----:B------:R0:W-:Y:S02]  /*5020*/  STS.U8 [R2+UR5+0xc00], R22 ;  /* 0x000c001602007988 */ /* 0x0001e40008000005 */
[C---:B0-----:R-:W-:Y:S02]  /*5030*/  LOP3.LUT R22, R6.reuse, 0x1ff, RZ, 0xc0, !PT ;  /* 0x000001ff06167812 */ /* 0x041fe400078ec0ff */
[----:B------:R-:W-:Y:S01]  /*5040*/  LOP3.LUT R6, R6, 0x1ff, RZ, 0xc0, !PT ;  /* 0x000001ff06067812 */ /* 0x000fe200078ec0ff */
[----:B--2---:R0:W-:Y:S04]  /*5050*/  STS.U8 [R2+UR5+0x2c00], R18 ;  /* 0x002c001202007988 */ /* 0x0041e80008000005 */
[----:B------:R1:W-:Y:S04]  /*5060*/  STS.U8 [R0+UR5+0xe00], R4 ;  /* 0x000e000400007988 */ /* 0x0003e80008000005 */
[----:B------:R2:W-:Y:S04]  /*5070*/  STS.U8 [R0+UR5+0x2e00], R17 ;  /* 0x002e001100007988 */ /* 0x0005e80008000005 */
[----:B0-----:R-:W4:Y:S01]  /*5080*/  LDL R2, [R1+0x4bc] ;  /* 0x0004bc0001027983 */ /* 0x001f220000100800 */
[----:B-1----:R-:W-:-:S03]  /*5090*/  LOP3.LUT R4, R22, 0x40, RZ, 0x3c, !PT ;  /* 0x0000004016047812 */ /* 0x002fc600078e3cff */
[----:B--2---:R-:W2:Y:S04]  /*50a0*/  LDL.LU R0, [R1+0xd48] ;  /* 0x000d480001007983 */ /* 0x004ea80000300800 */
[----:B------:R0:W-:Y:S04]  /*50b0*/  STS.U8 [R4+UR5+0x1000], R25 ;  /* 0x0010001904007988 */ /* 0x0001e80008000005 */
[----:B0-----:R-:W2:Y:S01]  /*50c0*/  LDL.LU R25, [R1+0xd44] ;  /* 0x000d440001197983 */ /* 0x001ea20000300800 */
[----:B------:R-:W-:-:S03]  /*50d0*/  LOP3.LUT R22, R22, 0x48, RZ, 0x3c, !PT ;  /* 0x0000004816167812 */ /* 0x000fc600078e3cff */
[----:B------:R0:W-:Y:S04]  /*50e0*/  STS.U8 [R4+UR5+0x3000], R16 ;  /* 0x0030001004007988 */ /* 0x0001e80008000005 */
[----:B---3--:R-:W-:Y:S01]  /*50f0*/  STS.U8 [R22+UR5+0x1200], R29 ;  /* 0x0012001d16007988 */ /* 0x008fe20008000005 */
[----:B0-----:R-:W-:-:S03]  /*5100*/  LOP3.LUT R4, R6, 0x50, RZ, 0x3c, !PT ;  /* 0x0000005006047812 */ /* 0x001fc600078e3cff */
[----:B------:R-:W-:Y:S04]  /*5110*/  STS.U8 [R22+UR5+0x3200], R15 ;  /* 0x0032000f16007988 */ /* 0x000fe80008000005 */
[----:B------:R0:W-:Y:S02]  /*5120*/  STS.U8 [R4+UR5+0x1400], R7 ;  /* 0x0014000704007988 */ /* 0x0001e40008000005 */
[----:B0-----:R-:W-:Y:S02]  /*5130*/  LOP3.LUT R7, R23, 0x1ff, RZ, 0xc0, !PT ;  /* 0x000001ff17077812 */ /* 0x001fe400078ec0ff */
[----:B------:R-:W3:Y:S01]  /*5140*/  LDL R23, [R1+0x4b8] ;  /* 0x0004b80001177983 */ /* 0x000ee20000100800 */
[----:B------:R-:W-:-:S03]  /*5150*/  LOP3.LUT R6, R6, 0x58, RZ, 0x3c, !PT ;  /* 0x0000005806067812 */ /* 0x000fc600078e3cff */
[----:B------:R0:W-:Y:S01]  /*5160*/  STS.U8 [R4+UR5+0x3400], R14 ;  /* 0x0034000e04007988 */ /* 0x0001e20008000005 */
[----:B------:R-:W-:Y:S01]  /*5170*/  IMAD R22, R3, UR11, RZ ;  /* 0x0000000b03167c24 */ /* 0x000fe2000f8e02ff */
[----:B0-----:R-:W-:-:S04]  /*5180*/  LOP3.LUT R4, R7, 0x60, RZ, 0x3c, !PT ;  /* 0x0000006007047812 */ /* 0x001fc800078e3cff */
[----:B------:R-:W-:Y:S02]  /*5190*/  SHF.R.S32.HI R22, RZ, 0x1f, R22 ;  /* 0x0000001fff167819 */ /* 0x000fe40000011416 */
[----:B------:R-:W-:Y:S01]  /*51a0*/  PRMT R27, RZ, 0x7610, R27 ;  /* 0x00007610ff1b7816 */ /* 0x000fe2000000001b */
[----:B--2---:R-:W-:Y:S04]  /*51b0*/  STS.U8 [R6+UR5+0x1600], R25 ;  /* 0x0016001906007988 */ /* 0x004fe80008000005 */
[----:B------:R0:W-:Y:S04]  /*51c0*/  STS.U8 [R6+UR5+0x3600], R13 ;  /* 0x0036000d06007988 */ /* 0x0001e80008000005 */
[----:B------:R-:W-:Y:S01]  /*51d0*/  STS.U8 [R4+UR5+0x1800], R5 ;  /* 0x0018000504007988 */ /* 0x000fe20008000005 */
[----:B0-----:R-:W-:-:S03]  /*51e0*/  LOP3.LUT R6, R7, 0x68, RZ, 0x3c, !PT ;  /* 0x0000006807067812 */ /* 0x001fc600078e3cff */
[----:B------:R-:W-:Y:S01]  /*51f0*/  STS.U8 [R4+UR5+0x3800], R12 ;  /* 0x0038000c04007988 */ /* 0x000fe20008000005 */
[----:B------:R-:W-:-:S03]  /*5200*/  IMAD R25, R3, UR12, RZ ;  /* 0x0000000c03197c24 */ /* 0x000fc6000f8e02ff */
[----:B------:R0:W-:Y:S01]  /*5210*/  STS.U8 [R6+UR5+0x1a00], R24 ;  /* 0x001a001806007988 */ /* 0x0001e20008000005 */
[----:B------:R-:W-:-:S03]  /*5220*/  LOP3.LUT R3, R26, 0x78, RZ, 0x3c, !PT ;  /* 0x000000781a037812 */ /* 0x000fc600078e3cff */
[----:B------:R-:W-:Y:S01]  /*5230*/  STS.U8 [R6+UR5+0x3a00], R11 ;  /* 0x003a000b06007988 */ /* 0x000fe20008000005 */
[----:B0-----:R-:W-:-:S05]  /*5240*/  LOP3.LUT R24, R26, 0x70, RZ, 0x3c, !PT ;  /* 0x000000701a187812 */ /* 0x001fca00078e3cff */
[----:B------:R0:W-:Y:S04]  /*5250*/  STS.U8 [R24+UR5+0x1c00], R0 ;  /* 0x001c000018007988 */ /* 0x0001e80008000005 */
[----:B------:R1:W-:Y:S04]  /*5260*/  STS.U8 [R24+UR5+0x3c00], R9 ;  /* 0x003c000918007988 */ /* 0x0003e80008000005 */
[----:B------:R-:W-:Y:S04]  /*5270*/  STS.U8 [R3+UR5+0x1e00], R10 ;  /* 0x001e000a03007988 */ /* 0x000fe80008000005 */
[----:B------:R-:W-:Y:S01]  /*5280*/  STS.U8 [R3+UR5+0x3e00], R8 ;  /* 0x003e000803007988 */ /* 0x000fe20008000005 */
[----:B----4-:R-:W-:-:S03]  /*5290*/  IADD3 R4, P1, PT, R25, R2, RZ ;  /* 0x0000000219047210 */ /* 0x010fc60007f3e0ff */
[----:B------:R-:W2:Y:S02]  /*52a0*/  LDL R2, [R1+0x4d4] ;  /* 0x0004d40001027983 */ /* 0x000ea40000100800 */
[----:B---3--:R-:W-:Y:S01]  /*52b0*/  IMAD.X R5, R22, 0x1, R23, P1 ;  /* 0x0000000116057824 */ /* 0x008fe200008e0617 */
[----:B------:R-:W-:Y:S06]  /*52c0*/  BAR.SYNC.DEFER_BLOCKING 0x0 ;  /* 0x0000000000007b1d */ /* 0x000fec0000010000 */
[----:B0-----:R-:W3:Y:S04]  /*52d0*/  LDL.LU R0, [R1+0xd40] ;  /* 0x000d400001007983 */ /* 0x001ee80000300800 */
[----:B------:R-:W4:Y:S04]  /*52e0*/  LDL R7, [R1+0x4dc] ;  /* 0x0004dc0001077983 */ /* 0x000f280000100800 */
[----:B------:R-:W2:Y:S04]  /*52f0*/  LDL R6, [R1+0x4e4] ;  /* 0x0004e40001067983 */ /* 0x000ea80000100800 */
[----:B------:R-:W2:Y:S04]  /*5300*/  LDL R29, [R1+0x4d0] ;  /* 0x0004d000011d7983 */ /* 0x000ea80000100800 */
[----:B------:R-:W2:Y:S04]  /*5310*/  @!P0 LDG.E.U8 R27, desc[UR8][R4.64] ;  /* 0x00000008041b8981 */ /* 0x000ea8000c1e1100 */
[----:B-1----:R-:W3:Y:S04]  /*5320*/  LDL.LU R24, [R1+0x4e0] ;  /* 0x0004e00001187983 */ /* 0x002ee80000300800 */
[----:B------:R-:W3:Y:S04]  /*5330*/  LDL.LU R23, [R1+0x500] ;  /* 0x0005000001177983 */ /* 0x000ee80000300800 */
[----:B------:R-:W3:Y:S04]  /*5340*/  LDL.LU R26, [R1+0x528] ;  /* 0x00052800011a7983 */ /* 0x000ee80000300800 */
[----:B--2---:R0:W-:Y:S04]  /*5350*/  STL [R1+0xcb0], R27 ;  /* 0x000cb01b01007387 */ /* 0x0041e80000100800 */
[----:B0-----:R-:W2:Y:S01]  /*5360*/  LDL R27, [R1+0x4d8] ;  /* 0x0004d800011b7983 */ /* 0x001ea20000100800 */
[----:B------:R-:W-:-:S02]  /*5370*/  IADD3 R2, P1, PT, R25, R2, RZ ;  /* 0x0000000219027210 */ /* 0x000fc40007f3e0ff */
[C---:B----4-:R-:W-:Y:S02]  /*5380*/  IADD3 R4, P2, PT, R25.reuse, R7, RZ ;  /* 0x0000000719047210 */ /* 0x050fe40007f5e0ff */
[----:B------:R-:W-:Y:S01]  /*5390*/  PRMT R28, RZ, 0x7610, R28 ;  /* 0x00007610ff1c7816 */ /* 0x000fe2000000001c */
[C---:B------:R-:W-:Y:S01]  /*53a0*/  IMAD.X R3, R22.reuse, 0x1, R29, P1 ;  /* 0x0000000116037824 */ /* 0x040fe200008e061d */
[----:B------:R-:W-:Y:S01]  /*53b0*/  PRMT R20, RZ, 0x7610, R20 ;  /* 0x00007610ff147816 */ /* 0x000fe20000000014 */
[----:B------:R-:W4:Y:S04]  /*53c0*/  LDL R29, [R1+0x4f4] ;  /* 0x0004f400011d7983 */ /* 0x000f280000100800 */
[----:B------:R-:W4:Y:S01]  /*53d0*/  @!P0 LDG.E.U8 R28, desc[UR8][R2.64] ;  /* 0x00000008021c8981 */ /* 0x000f22000c1e1100 */
[----:B--2---:R-:W-:Y:S01]  /*53e0*/  IMAD.X R5, R22, 0x1, R27, P2 ;  /* 0x0000000116057824 */ /* 0x004fe200010e061b */
[----:B------:R-:W-:-:S02]  /*53f0*/  IADD3 R6, P3, PT, R25, R6, RZ ;  /* 0x0000000619067210 */ /* 0x000fc40007f7e0ff */
[----:B------:R-:W2:Y:S04]  /*5400*/  LDL R27, [R1+0x4f8] ;  /* 0x0004f800011b7983 */ /* 0x000ea80000100800 */
[----:B------:R-:W2:Y:S01]  /*5410*/  @!P0 LDG.E.U8 R20, desc[UR8][R4.64] ;  /* 0x0000000804148981 */ /* 0x000ea2000c1e1100 */
[----:B------:R-:W-:Y:S01]  /*5420*/  PRMT R21, RZ, 0x7610, R21 ;  /* 0x00007610ff157816 */ /* 0x000fe20000000015 */
[----:B---3--:R-:W-:Y:S02]  /*5430*/  IMAD.X R7, R22, 0x1, R24, P3 ;  /* 0x0000000116077824 */ /* 0x008fe400018e0618 */
[----:B------:R0:W-:Y:S04]  /*5440*/  STL [R1+0x688], R24 ;  /* 0x0006881801007387 */ /* 0x0001e80000100800 */
[----:B------:R-:W3:Y:S04]  /*5450*/  @!P0 LDG.E.U8 R21, desc[UR8][R6.64] ;  /* 0x0000000806158981 */ /* 0x000ee8000c1e1100 */
[----:B0-----:R-:W3:Y:S04]  /*5460*/  LDL.LU R24, [R1+0x4fc] ;  /* 0x0004fc0001187983 */ /* 0x001ee80000300800 */
[----:B------:R-:W3:Y:S04]  /*5470*/  LDL R3, [R1+0x4ec] ;  /* 0x0004ec0001037983 */ /* 0x000ee80000100800 */
[----:B----4-:R0:W-:Y:S04]  /*5480*/  STL [R1+0xcb4], R28 ;  /* 0x000cb41c01007387 */ /* 0x0101e80000100800 */
[----:B0-----:R-:W4:Y:S04]  /*5490*/  LDL R28, [R1+0x4f0] ;  /* 0x0004f000011c7983 */ /* 0x001f280000100800 */
[----:B--2---:R0:W-:Y:S04]  /*54a0*/  STL [R1+0xcb8], R20 ;  /* 0x000cb81401007387 */ /* 0x0041e80000100800 */
[----:B0-----:R-:W2:Y:S01]  /*54b0*/  LDL R20, [R1+0x4e8] ;  /* 0x0004e80001147983 */ /* 0x001ea20000100800 */
[----:B------:R-:W-:-:S03]  /*54c0*/  IADD3 R4, P2, PT, R25, R29, RZ ;  /* 0x0000001d19047210 */ /* 0x000fc60007f5e0ff */
[----:B---3--:R0:W-:Y:S01]  /*54d0*/  STL [R1+0xcbc], R21 ;  /* 0x000cbc1501007387 */ /* 0x0081e20000100800 */
[----:B------:R-:W-:-:S03]  /*54e0*/  IADD3 R2, P1, PT, R25, R3, RZ ;  /* 0x0000000319027210 */ /* 0x000fc60007f3e0ff */
[----:B------:R-:W3:Y:S01]  /*54f0*/  LDL R29, [R1+0x504] ;  /* 0x00050400011d7983 */ /* 0x000ee20000100800 */
[----:B------:R-:W-:-:S03]  /*5500*/  IADD3 R6, P3, PT, R25, R24, RZ ;  /* 0x0000001819067210 */ /* 0x000fc60007f7e0ff */
[----:B0-----:R-:W3:Y:S01]  /*5510*/  LDL R21, [R1+0x514] ;  /* 0x0005140001157983 */ /* 0x001ee20000100800 */
[----:B------:R-:W-:-:S03]  /*5520*/  PRMT R17, RZ, 0x7610, R17 ;  /* 0x00007610ff117816 */ /* 0x000fc60000000011 */
[----:B------:R0:W-:Y:S01]  /*5530*/  STL [R1+0x690], R24 ;  /* 0x0006901801007387 */ /* 0x0001e20000100800 */
[----:B------:R-:W-:Y:S01]  /*5540*/  PRMT R18, RZ, 0x7610, R18 ;  /* 0x00007610ff127816 */ /* 0x000fe20000000012 */
[C---:B------:R-:W-:Y:S01]  /*5550*/  IMAD.X R7, R22.reuse, 0x1, R27, P3 ;  /* 0x0000000116077824 */ /* 0x040fe200018e061b */
[----:B------:R-:W-:Y:S01]  /*5560*/  PRMT R19, RZ, 0x7610, R19 ;  /* 0x00007610ff137816 */ /* 0x000fe20000000013 */
[C---:B----4-:R-:W-:Y:S01]  /*5570*/  IMAD.X R5, R22.reuse, 0x1, R28, P2 ;  /* 0x0000000116057824 */ /* 0x050fe200010e061c */
[----:B------:R-:W4:Y:S04]  /*5580*/  LDL R27, [R1+0x520] ;  /* 0x00052000011b7983 */ /* 0x000f280000100800 */
[----:B------:R-:W4:Y:S04]  /*5590*/  LDL R28, [R1+0x510] ;  /* 0x00051000011c7983 */ /* 0x000f280000100800 */
[----:B------:R3:W4:Y:S04]  /*55a0*/  @!P0 LDG.E.U8 R18, desc[UR8][R4.64] ;  /* 0x0000000804128981 */ /* 0x000728000c1e1100 */
[----:B------:R-:W4:Y:S01]  /*55b0*/  @!P0 LDG.E.U8 R19, desc[UR8][R6.64] ;  /* 0x0000000806138981 */ /* 0x000f22000c1e1100 */
[----:B--2---:R-:W-:-:S03]  /*55c0*/  IMAD.X R3, R22, 0x1, R20, P1 ;  /* 0x0000000116037824 */ /* 0x004fc600008e0614 */
[----:B------:R-:W2:Y:S04]  /*55d0*/  LDL R20, [R1+0x524] ;  /* 0x0005240001147983 */ /* 0x000ea80000100800 */
[----:B------:R1:W2:Y:S01]  /*55e0*/  @!P0 LDG.E.U8 R17, desc[UR8][R2.64] ;  /* 0x0000000802118981 */ /* 0x0002a2000c1e1100 */
[----:B------:R-:W-:Y:S02]  /*55f0*/  PRMT R14, RZ, 0x7610, R14 ;  /* 0x00007610ff0e7816 */ /* 0x000fe4000000000e */
[----:B------:R-:W-:Y:S02]  /*5600*/  PRMT R15, RZ, 0x7610, R15 ;  /* 0x00007610ff0f7816 */ /* 0x000fe4000000000f */
[C---:B---3--:R-:W-:Y:S02]  /*5610*/  IADD3 R4, P2, PT, R25.reuse, R21, RZ ;  /* 0x0000001519047210 */ /* 0x048fe40007f5e0ff */
[----:B-1----:R-:W-:-:S02]  /*5620*/  IADD3 R2, P1, PT, R25, R29, RZ ;  /* 0x0000001d19027210 */ /* 0x002fc40007f3e0ff */
[----:B------:R-:W-:-:S03]  /*5630*/  PRMT R16, RZ, 0x7610, R16 ;  /* 0x00007610ff107816 */ /* 0x000fc60000000010 */
[----:B------:R-:W-:-:S05]  /*5640*/  IMAD.X R3, R22, 0x1, R23, P1 ;  /* 0x0000000116037824 */ /* 0x000fca00008e0617 */
[----:B------:R-:W3:Y:S01]  /*5650*/  @!P0 LDG.E.U8 R14, desc[UR8][R2.64] ;  /* 0x00000008020e8981 */ /* 0x000ee2000c1e1100 */
[----:B----4-:R-:W-:-:S05]  /*5660*/  IMAD.X R5, R22, 0x1, R28, P2 ;  /* 0x0000000116057824 */ /* 0x010fca00010e061c */
[----:B------:R-:W4:Y:S01]  /*5670*/  @!P0 LDG.E.U8 R15, desc[UR8][R4.64] ;  /* 0x00000008040f8981 */ /* 0x000f22000c1e1100 */
[----:B--2---:R-:W-:-:S05]  /*5680*/  IADD3 R6, P3, PT, R25, R20, RZ ;  /* 0x0000001419067210 */ /* 0x004fca0007f7e0ff */
[----:B------:R-:W-:Y:S01]  /*5690*/  IMAD.X R7, R22, 0x1, R27, P3 ;  /* 0x0000000116077824 */ /* 0x000fe200018e061b */
[----:B------:R-:W-:Y:S04]  /*56a0*/  STL [R1+0xcc0], R17 ;  /* 0x000cc01101007387 */ /* 0x000fe80000100800 */
[----:B------:R-:W-:Y:S04]  /*56b0*/  STL [R1+0xcc4], R18 ;  /* 0x000cc41201007387 */ /* 0x000fe80000100800 */
[----:B------:R1:W-:Y:S04]  /*56c0*/  STL [R1+0xcc8], R19 ;  /* 0x000cc81301007387 */ /* 0x0003e80000100800 */
[----:B------:R-:W2:Y:S04]  /*56d0*/  @!P0 LDG.E.U8 R16, desc[UR8][R6.64] ;  /* 0x0000000806108981 */ /* 0x000ea8000c1e1100 */
[----:B0-----:R-:W2:Y:S04]  /*56e0*/  LDL R24, [R1+0x52c] ;  /* 0x00052c0001187983 */ /* 0x001ea80000100800 */
[----:B------:R-:W2:Y:S04]  /*56f0*/  LDL R21, [R1+0x50c] ;  /* 0x00050c0001157983 */ /* 0x000ea80000100800 */
[----:B------:R-:W2:Y:S04]  /*5700*/  LDL R20, [R1+0x518] ;  /* 0x0005180001147983 */ /* 0x000ea80000100800 */
[----:B-1----:R-:W2:Y:S04]  /*5710*/  LDL R19, [R1+0x508] ;  /* 0x0005080001137983 */ /* 0x002ea80000100800 */
[----:B------:R0:W-:Y:S04]  /*5720*/  STL [R1+0x67c], R23 ;  /* 0x00067c1701007387 */ /* 0x0001e80000100800 */
[----:B0-----:R-:W2:Y:S04]  /*5730*/  LDL.LU R23, [R1+0x51c] ;  /* 0x00051c0001177983 */ /* 0x001ea80000300800 */
[----:B------:R-:W2:Y:S04]  /*5740*/  LDL R18, [R1+0x4c4] ;  /* 0x0004c40001127983 */ /* 0x000ea80000100800 */
[----:B------:R-:W2:Y:S04]  /*5750*/  LDL R17, [R1+0x4b4] ;  /* 0x0004b40001117983 */ /* 0x000ea80000100800 */
[----:B---3--:R0:W-:Y:S04]  /*5760*/  STL [R1+0xccc], R14 ;  /* 0x000ccc0e01007387 */ /* 0x0081e80000100800 */
[----:B----4-:R-:W-:Y:S04]  /*5770*/  STL [R1+0xcd0], R15 ;  /* 0x000cd00f01007387 */ /* 0x010fe80000100800 */
[----:B--2---:R-:W-:Y:S01]  /*5780*/  STL [R1+0xcd4], R16 ;  /* 0x000cd41001007387 */ /* 0x004fe20000100800 */
[----:B------:R-:W-:-:S03]  /*5790*/  IADD3 R2, P3, PT, R25, R24, RZ ;  /* 0x0000001819027210 */ /* 0x000fc60007f7e0ff */
[----:B0-----:R-:W2:Y:S04]  /*57a0*/  LDL R14, [R1+0x4b0] ;  /* 0x0004b000010e7983 */ /* 0x001ea80000100800 */
[----:B------:R-:W3:Y:S01]  /*57b0*/  LDL.LU R24, [R1+0x4cc] ;  /* 0x0004cc0001187983 */ /* 0x000ee20000300800 */
[----:B------:R-:W-:Y:S01]  /*57c0*/  IMAD.X R3, R22, 0x1, R26, P3 ;  /* 0x0000000116037824 */ /* 0x000fe200018e061a */
[C---:B------:R-:W-:Y:S02]  /*57d0*/  IADD3 R6, P2, PT, R25.reuse, R23, RZ ;  /* 0x0000001719067210 */ /* 0x040fe40007f5e0ff */
[----:B------:R0:W-:Y:S04]  /*57e0*/  STL [R1+0x684], R23 ;  /* 0x0006841701007387 */ /* 0x0001e80000100800 */
[----:B0-----:R-:W4:Y:S04]  /*57f0*/  LDL.LU R23, [R1+0x4c8] ;  /* 0x0004c80001177983 */ /* 0x001f280000300800 */
[----:B------:R0:W-:Y:S04]  /*5800*/  STL [R1+0x68c], R26 ;  /* 0x00068c1a01007387 */ /* 0x0001e80000100800 */
[----:B0-----:R-:W4:Y:S01]  /*5810*/  LDL.LU R26, [R1+0x4c0] ;  /* 0x0004c000011a7983 */ /* 0x001f220000300800 */
[----:B------:R-:W-:-:S02]  /*5820*/  IADD3 R4, P1, PT, R25, R21, RZ ;  /* 0x0000001519047210 */ /* 0x000fc40007f3e0ff */
[----:B------:R-:W-:Y:S01]  /*5830*/  PRMT R13, RZ, 0x7610, R13 ;  /* 0x00007610ff0d7816 */ /* 0x000fe2000000000d */
[C---:B------:R-:W-:Y:S01]  /*5840*/  IMAD.X R7, R22.reuse, 0x1, R20, P2 ;  /* 0x0000000116077824 */ /* 0x040fe200010e0614 */
[----:B------:R-:W-:Y:S01]  /*5850*/  PRMT R12, RZ, 0x7610, R12 ;  /* 0x00007610ff0c7816 */ /* 0x000fe2000000000c */
[----:B------:R-:W-:Y:S01]  /*5860*/  IMAD.X R5, R22, 0x1, R19, P1 ;  /* 0x0000000116057824 */ /* 0x000fe200008e0613 */
[----:B------:R-:W-:Y:S02]  /*5870*/  PRMT R11, RZ, 0x7610, R11 ;  /* 0x00007610ff0b7816 */ /* 0x000fe4000000000b */
[----:B------:R-:W4:Y:S04]  /*5880*/  @!P0 LDG.E.U8 R13, desc[UR8][R2.64] ;  /* 0x00000008020d8981 */ /* 0x000f28000c1e1100 */
[----:B------:R0:W4:Y:S04]  /*5890*/  @!P0 LDG.E.U8 R12, desc[UR8][R6.64] ;  /* 0x00000008060c8981 */ /* 0x000128000c1e1100 */
[----:B------:R1:W4:Y:S01]  /*58a0*/  @!P0 LDG.E.U8 R11, desc[UR8][R4.64] ;  /* 0x00000008040b8981 */ /* 0x000322000c1e1100 */
[----:B------:R-:W-:-:S02]  /*58b0*/  PRMT R10, RZ, 0x7610, R10 ;  /* 0x00007610ff0a7816 */ /* 0x000fc4000000000a */
[----:B------:R-:W-:Y:S02]  /*58c0*/  PRMT R9, RZ, 0x7610, R9 ;  /* 0x00007610ff097816 */ /* 0x000fe40000000009 */
[C---:B0-----:R-:W-:Y:S02]  /*58d0*/  IADD3 R6, P1, PT, R25.reuse, R17, RZ ;  /* 0x0000001119067210 */ /* 0x041fe40007f3e0ff */
[C---:B-1----:R-:W-:Y:S02]  /*58e0*/  IADD3 R4, P2, PT, R25.reuse, R18, RZ ;  /* 0x0000001219047210 */ /* 0x042fe40007f5e0ff */
[----:B------:R-:W-:Y:S02]  /*58f0*/  PRMT R8, RZ, 0x7610, R8 ;  /* 0x00007610ff087816 */ /* 0x000fe40000000008 */
[----:B---3--:R-:W-:Y:S01]  /*5900*/  IADD3 R2, P3, PT, R25, R24, RZ ;  /* 0x0000001819027210 */ /* 0x008fe20007f7e0ff */
[----:B--2---:R-:W-:-:S05]  /*5910*/  IMAD.X R7, R22, 0x1, R14, P1 ;  /* 0x0000000116077824 */ /* 0x004fca00008e060e */
[----:B------:R-:W2:Y:S01]  /*5920*/  @!P0 LDG.E.U8 R8, desc[UR8][R6.64] ;  /* 0x0000000806088981 */ /* 0x000ea2000c1e1100 */
[----:B----4-:R-:W-:-:S05]  /*5930*/  IMAD.X R3, R22, 0x1, R23, P3 ;  /* 0x0000000116037824 */ /* 0x010fca00018e0617 */
[----:B------:R0:W3:Y:S01]  /*5940*/  @!P0 LDG.E.U8 R10, desc[UR8][R2.64] ;  /* 0x00000008020a8981 */ /* 0x0000e2000c1e1100 */
[----:B------:R-:W-:-:S03]  /*5950*/  IMAD.X R5, R22, 0x1, R26, P2 ;  /* 0x0000000116057824 */ /* 0x000fc600010e061a */
[----:B0-----:R-:W-:Y:S04]  /*5960*/  LDS.U8 R3, [R0+UR5+0x200] ;  /* 0x0002000500037984 */ /* 0x001fe80008000000 */
[----:B------:R0:W4:Y:S04]  /*5970*/  @!P0 LDG.E.U8 R9, desc[UR8][R4.64] ;  /* 0x0000000804098981 */ /* 0x000128000c1e1100 */
[----:B------:R-:W-:Y:S04]  /*5980*/  STL [R1+0xcd8], R13 ;  /* 0x000cd80d01007387 */ /* 0x000fe80000100800 */
[----:B------:R-:W-:Y:S04]  /*5990*/  STL [R1+0xcdc], R12 ;  /* 0x000cdc0c01007387 */ /* 0x000fe80000100800 */
[----:B------:R-:W-:Y:S04]  /*59a0*/  STL [R1+0xce0], R11 ;  /* 0x000ce00b01007387 */ /* 0x000fe80000100800 */
[----:B------:R-:W-:Y:S04]  /*59b0*/  STL [R1+0x728], R24 ;  /* 0x0007281801007387 */ /* 0x000fe80000100800 */
[----:B0-----:R-:W0:Y:S04]  /*59c0*/  LDS.U8 R4, [R0+UR5+0x8] ;  /* 0x0000080500047984 */ /* 0x001e280008000000 */
[----:B------:R-:W-:Y:S04]  /*59d0*/  STL [R1+0x6ac], R23 ;  /* 0x0006ac1701007387 */ /* 0x000fe80000100800 */
[----:B------:R-:W1:Y:S04]  /*59e0*/  LDS.U8 R23, [R0+UR5+0x2208] ;  /* 0x0022080500177984 */ /* 0x000e680008000000 */
[----:B------:R-:W0:Y:S04]  /*59f0*/  LDS.U8 R2, [R0+UR5+0x2000] ;  /* 0x0020000500027984 */ /* 0x000e280008000000 */
[----:B------:R-:W-:Y:S04]  /*5a00*/  STL [R1+0x72c], R26 ;  /* 0x00072c1a01007387 */ /* 0x000fe80000100800 */
[----:B------:R-:W0:Y:S04]  /*5a10*/  LDS.U8 R22, [R0+UR5+0x2200] ;  /* 0x0022000500167984 */ /* 0x000e280008000000 */
[----:B------:R-:W-:Y:S04]  /*5a20*/  LDS.U8 R11, [R0+UR5] ;  /* 0x00000005000b7984 */ /* 0x000fe80008000000 */
[----:B------:R-:W-:Y:S04]  /*5a30*/  LDS.U8 R12, [R0+UR5+0x208] ;  /* 0x00020805000c7984 */ /* 0x000fe80008000000 */
[----:B---3--:R-:W-:Y:S04]  /*5a40*/  STL [R1+0xce4], R10 ;  /* 0x000ce40a01007387 */ /* 0x008fe80000100800 */
[----:B----4-:R-:W-:Y:S04]  /*5a50*/  STL [R1+0xce8], R9 ;  /* 0x000ce80901007387 */ /* 0x010fe80000100800 */
[----:B--2---:R-:W-:Y:S04]  /*5a60*/  STL [R1+0xcec], R8 ;  /* 0x000cec0801007387 */ /* 0x004fe80000100800 */
[----:B0-----:R-:W-:Y:S04]  /*5a70*/  STL [R1+0x498], R4 ;  /* 0x0004980401007387 */ /* 0x001fe80000100800 */
[----:B------:R-:W-:Y:S04]  /*5a80*/  STL [R1+0x494], R3 ;  /* 0x0004940301007387 */ /* 0x000fe80000100800 */
[----:B-1----:R-:W-:Y:S04]  /*5a90*/  STL [R1+0xd30], R23 ;  /* 0x000d301701007387 */ /* 0x002fe80000100800 */
[----:B------:R-:W-:Y:S04]  /*5aa0*/  STL [R1+0x490], R2 ;  /* 0x0004900201007387 */ /* 0x000fe80000100800 */
[----:B------:R-:W0:Y:S04]  /*5ab0*/  LDS.U8 R2, [R0+UR5+0x2008] ;  /* 0x0020080500027984 */ /* 0x000e280008000000 */
[----:B------:R-:W-:Y:S04]  /*5ac0*/  STL [R1+0xd2c], R22 ;  /* 0x000d2c1601007387 */ /* 0x000fe80000100800 */
[----:B------:R-:W-:Y:S04]  /*5ad0*/  LDS.U8 R4, [R0+UR5+0x288] ;  /* 0x0002880500047984 */ /* 0x000fe80008000000 */
[----:B------:R-:W-:Y:S04]  /*5ae0*/  LDS.U8 R3, [R0+UR5+0x88] ;  /* 0x0000880500037984 */ /* 0x000fe80008000000 */
[----:B------:R-:W-:Y:S04]  /*5af0*/  LDS.U8 R8, [R0+UR5+0x2300] ;  /* 0x0023000500087984 */ /* 0x000fe80008000000 */
[----:B0-----:R-:W-:Y:S04]  /*5b00*/  STL [R1+0x488], R2 ;  /* 0x0004880201007387 */ /* 0x001fe80000100800 */
[----:B------:R-:W0:Y:S04]  /*5b10*/  LDS.U8 R2, [R0+UR5+0x80] ;  /* 0x0000800500027984 */ /* 0x000e280008000000 */
[----:B0-----:R-:W-:Y:S04]  /*5b20*/  STL [R1+0x480], R2 ;  /* 0x0004800201007387 */ /* 0x001fe80000100800 */
[----:B------:R-:W0:Y:S04]  /*5b30*/  LDS.U8 R2, [R0+UR5+0x280] ;  /* 0x0002800500027984 */ /* 0x000e280008000000 */
[----:B------:R-:W-:Y:S04]  /*5b40*/  STL [R1+0x47c], R4 ;  /* 0x00047c0401007387 */ /* 0x000fe80000100800 */
[----:B------:R-:W1:Y:S04]  /*5b50*/  LDS.U8 R4, [R0+UR5+0x2080] ;  /* 0x0020800500047984 */ /* 0x000e680008000000 */
[----:B------:R-:W-:Y:S04]  /*5b60*/  STL [R1+0x478], R3 ;  /* 0x0004780301007387 */ /* 0x000fe80000100800 */
[----:B------:R-:W2:Y:S04]  /*5b70*/  LDS.U8 R3, [R0+UR5+0x2288] ;  /* 0x0022880500037984 */ /* 0x000ea80008000000 */
[----:B0-----:R-:W-:Y:S04]  /*5b80*/  STL [R1+0x474], R2 ;  /* 0x0004740201007387 */ /* 0x001fe80000100800 */
[----:B------:R-:W0:Y:S04]  /*5b90*/  LDS.U8 R2, [R0+UR5+0x2088] ;  /* 0x0020880500027984 */ /* 0x000e280008000000 */
[----:B-1----:R-:W-:Y:S04]  /*5ba0*/  STL [R1+0x470], R4 ;  /* 0x0004700401007387 */ /* 0x002fe80000100800 */
[----:B------:R-:W1:Y:S04]  /*5bb0*/  LDS.U8 R4, [R0+UR5+0x2280] ;  /* 0x0022800500047984 */ /* 0x000e680008000000 */
[----:B--2---:R-:W-:Y:S04]  /*5bc0*/  STL [R1+0x46c], R3 ;  /* 0x00046c0301007387 */ /* 0x004fe80000100800 */
        /* <DEDUP_REMOVED lines=10> */
[----:B--2---:R-:W-:Y:S04]  /*5c70*/  STL [R1+0x454], R3 ;  /* 0x0004540301007387 */ /* 0x004fe80000100800 */
[----:B------:R-:W1:Y:S04]  /*5c80*/  LDS.U8 R3, [R0+UR5+0x2308] ;  /* 0x0023080500037984 */ /* 0x000e680008000000 */
[----:B0-----:R-:W-:Y:S04]  /*5c90*/  STL [R1+0x450], R2 ;  /* 0x0004500201007387 */ /* 0x001fe80000100800 */
[----:B------:R-:W2:Y:S04]  /*5ca0*/  LDL.LU R23, [R1+0x494] ;  /* 0x0004940001177983 */ /* 0x000ea80000300800 */
[----:B------:R-:W0:Y:S04]  /*5cb0*/  LDS.U8 R2, [R0+UR5+0x2108] ;  /* 0x0021080500027984 */ /* 0x000e280008000000 */
[----:B-1----:R-:W-:Y:S04]  /*5cc0*/  STL [R1+0x44c], R3 ;  /* 0x00044c0301007387 */ /* 0x002fe80000100800 */
[----:B--2---:R-:W-:Y:S04]  /*5cd0*/  STL [R1+0xd38], R23 ;  /* 0x000d381701007387 */ /* 0x004fe80000100800 */
[----:B0-----:R-:W-:Y:S04]  /*5ce0*/  STL [R1+0x448], R2 ;  /* 0x0004480201007387 */ /* 0x001fe80000100800 */
[----:B------:R-:W2:Y:S04]  /*5cf0*/  LDL.LU R22, [R1+0x490] ;  /* 0x0004900001167983 */ /* 0x000ea80000300800 */
[----:B--2---:R0:W-:Y:S04]  /*5d00*/  STL [R1+0xd34], R22 ;  /* 0x000d341601007387 */ /* 0x0041e80000100800 */
[----:B0-----:R-:W2:Y:S04]  /*5d10*/  LDL.LU R22, [R1+0x498] ;  /* 0x0004980001167983 */ /* 0x001ea80000300800 */
[----:B--2---:R-:W-:Y:S04]  /*5d20*/  STL [R1+0xd3c], R22 ;  /* 0x000d3c1601007387 */ /* 0x004fe80000100800 */
[----:B------:R0:W-:Y:S04]  /*5d30*/  STL [R1+0xcf4], R8 ;  /* 0x000cf40801007387 */ /* 0x0001e80000100800 */
[----:B0-----:R-:W2:Y:S04]  /*5d40*/  LDL.LU R8, [R1+0x450] ;  /* 0x0004500001087983 */ /* 0x001ea80000300800 */
[----:B--2---:R0:W-:Y:S04]  /*5d50*/  STL [R1+0xcf8], R8 ;  /* 0x000cf80801007387 */ /* 0x0041e80000100800 */
        /* <DEDUP_REMOVED lines=10> */
[----:B0-----:R-:W2:Y:S01]  /*5e00*/  LDL.LU R8, [R1+0x47c] ;  /* 0x00047c0001087983 */ /* 0x001ea20000300800 */
[----:B------:R-:W-:Y:S01]  /*5e10*/  LOP3.LUT R26, R0, 0x40, RZ, 0x3c, !PT ;  /* 0x00000040001a7812 */ /* 0x000fe200078e3cff */
[----:B------:R-:W-:-:S02]  /*5e20*/  IMAD.MOV.U32 R23, RZ, RZ, R12 ;  /* 0x000000ffff177224 */ /* 0x000fc400078e000c */
[----:B------:R-:W-:Y:S02]  /*5e30*/  IMAD.MOV.U32 R22, RZ, RZ, R11 ;  /* 0x000000ffff167224 */ /* 0x000fe400078e000b */
[----:B------:R-:W-:Y:S04]  /*5e40*/  LDS.U8 R9, [R26+UR5] ;  /* 0x000000051a097984 */ /* 0x000fe80008000000 */
[----:B--2---:R0:W-:Y:S04]  /*5e50*/  STL [R1+0xd28], R8 ;  /* 0x000d280801007387 */ /* 0x0041e80000100800 */
[----:B------:R-:W-:Y:S04]  /*5e60*/  LDS.U8 R10, [R26+UR5+0x208] ;  /* 0x000208051a0a7984 */ /* 0x000fe80008000000 */
[----:B------:R-:W-:Y:S04]  /*5e70*/  LDS.U8 R11, [R26+UR5+0x8] ;  /* 0x000008051a0b7984 */ /* 0x000fe80008000000 */
[----:B0-----:R-:W2:Y:S04]  /*5e80*/  LDL.LU R8, [R1+0x488] ;  /* 0x0004880001087983 */ /* 0x001ea80000300800 */
[----:B------:R0:W-:Y:S04]  /*5e90*/  STL [R1+0xcf0], R0 ;  /* 0x000cf00001007387 */ /* 0x0001e80000100800 */
[----:B------:R-:W-:Y:S04]  /*5ea0*/  LDS.U8 R12, [R26+UR5+0x200] ;  /* 0x000200051a0c7984 */ /* 0x000fe80008000000 */
[----:B------:R-:W-:Y:S04]  /*5eb0*/  LDS.U8 R13, [R26+UR5+0x2000] ;  /* 0x002000051a0d7984 */ /* 0x000fe80008000000 */
[----:B0-----:R-:W3:Y:S04]  /*5ec0*/  LDL.LU R0, [R1+0x44c] ;  /* 0x00044c0001007983 */ /* 0x001ee80000300800 */
[----:B------:R-:W-:Y:S04]  /*5ed0*/  LDS.U8 R16, [R26+UR5+0x2208] ;  /* 0x002208051a107984 */ /* 0x000fe80008000000 */
        /* <DEDUP_REMOVED lines=9> */
[----:B------:R-:W0:Y:S04]  /*5f70*/  LDS.U8 R25, [R26+UR5+0x2280] ;  /* 0x002280051a197984 */ /* 0x000e280008000000 */
[----:B------:R-:W-:Y:S04]  /*5f80*/  LDS.U8 R5, [R26+UR5+0x2100] ;  /* 0x002100051a057984 */ /* 0x000fe80008000000 */
[----:B------:R-:W1:Y:S04]  /*5f90*/  LDS.U8 R4, [R26+UR5+0x2308] ;  /* 0x002308051a047984 */ /* 0x000e680008000000 */
[----:B------:R-:W-:Y:S04]  /*5fa0*/  LDS.U8 R3, [R26+UR5+0x2108] ;  /* 0x002108051a037984 */ /* 0x000fe80008000000 */
[----:B------:R-:W4:Y:S04]  /*5fb0*/  LDS.U8 R2, [R26+UR5+0x2300] ;  /* 0x002300051a027984 */ /* 0x000f280008000000 */
[----:B------:R-:W-:Y:S04]  /*5fc0*/  LDS.U8 R24, [R26+UR5+0x100] ;  /* 0x000100051a187984 */ /* 0x000fe80008000000 */
[----:B------:R-:W-:Y:S04]  /*5fd0*/  LDS.U8 R29, [R26+UR5+0x308] ;  /* 0x000308051a1d7984 */ /* 0x000fe80008000000 */
[----:B------:R-:W-:Y:S04]  /*5fe0*/  LDS.U8 R7, [R26+UR5+0x108] ;  /* 0x000108051a077984 */ /* 0x000fe80008000000 */
[----:B------:R-:W0:Y:S04]  /*5ff0*/  LDS.U8 R6, [R26+UR5+0x300] ;  /* 0x000300051a067984 */ /* 0x000e280008000000 */
[----:B---3--:R3:W-:Y:S04]  /*6000*/  STL [R1+0xcfc], R0 ;  /* 0x000cfc0001007387 */ /* 0x0087e80000100800 */
[----:B---3--:R-:W3:Y:S04]  /*6010*/  LDL.LU R0, [R1+0x458] ;  /* 0x0004580001007983 */ /* 0x008ee80000300800 */
[----:B---3--:R3:W-:Y:S04]  /*6020*/  STL [R1+0xd04], R0 ;  /* 0x000d040001007387 */ /* 0x0087e80000100800 */
[----:B---3--:R-:W3:Y:S04]  /*6030*/  LDL.LU R0, [R1+0x460] ;  /* 0x0004600001007983 */ /* 0x008ee80000300800 */
[----:B---3--:R3:W-:Y:S04]  /*6040*/  STL [R1+0xd0c], R0 ;  /* 0x000d0c0001007387 */ /* 0x0087e80000100800 */
[----:B---3--:R-:W3:Y:S04]  /*6050*/  LDL.LU R0, [R1+0x468] ;  /* 0x0004680001007983 */ /* 0x008ee80000300800 */
[----:B---3--:R3:W-:Y:S04]  /*6060*/  STL [R1+0xd14], R0 ;  /* 0x000d140001007387 */ /* 0x0087e80000100800 */
[----:B---3--:R-:W3:Y:S01]  /*6070*/  LDL.LU R0, [R1+0x470] ;  /* 0x0004700001007983 */ /* 0x008ee20000300800 */
[----:B------:R-:W-:-:S03]  /*6080*/  IMAD R23, R23, 0x100, R22 ;  /* 0x0000010017177824 */ /* 0x000fc600078e0216 */
[----:B---3--:R3:W-:Y:S04]  /*6090*/  STL [R1+0xd1c], R0 ;  /* 0x000d1c0001007387 */ /* 0x0087e80000100800 */
[----:B---3--:R-:W3:Y:S04]  /*60a0*/  LDL.LU R0, [R1+0x478] ;  /* 0x0004780001007983 */ /* 0x008ee80000300800 */
[----:B---3--:R3:W-:Y:S04]  /*60b0*/  STL [R1+0xd24], R0 ;  /* 0x000d240001007387 */ /* 0x0087e80000100800 */
[----:B---3--:R-:W3:Y:S04]  /*60c0*/  LDL.LU R0, [R1+0x480] ;  /* 0x0004800001007983 */ /* 0x008ee80000300800 */
[----:B------:R-:W2:Y:S04]  /*60d0*/  LDL.LU R22, [R1+0xd3c] ;  /* 0x000d3c0001167983 */ /* 0x000ea80000300800 */
[----:B------:R0:W-:Y:S04]  /*60e0*/  STL [R1+0x49c], R23 ;  /* 0x00049c1701007387 */ /* 0x0001e80000100800 */
[----:B0-----:R-:W2:Y:S02]  /*60f0*/  LDL.LU R23, [R1+0xd38] ;  /* 0x000d380001177983 */ /* 0x001ea40000300800 */
[----:B--2---:R-:W-:-:S02]  /*6100*/  IMAD R23, R23, 0x100, R22 ;  /* 0x0000010017177824 */ /* 0x004fc400078e0216 */
[----:B------:R-:W2:Y:S04]  /*6110*/  LDL.LU R22, [R1+0xd34] ;  /* 0x000d340001167983 */ /* 0x000ea80000300800 */
[----:B------:R0:W-:Y:S04]  /*6120*/  STL [R1+0x494], R23 ;  /* 0x0004941701007387 */ /* 0x0001e80000100800 */
[----:B0-----:R-:W2:Y:S02]  /*6130*/  LDL.LU R23, [R1+0xd30] ;  /* 0x000d300001177983 */ /* 0x001ea40000300800 */
[----:B--2---:R-:W-:-:S02]  /*6140*/  IMAD R23, R23, 0x100, R22 ;  /* 0x0000010017177824 */ /* 0x004fc400078e0216 */
[----:B------:R-:W2:Y:S04]  /*6150*/  LDL.LU R22, [R1+0xd2c] ;  /* 0x000d2c0001167983 */ /* 0x000ea80000300800 */
[----:B------:R0:W-:Y:S04]  /*6160*/  STL [R1+0xca8], R23 ;  /* 0x000ca81701007387 */ /* 0x0001e80000100800 */
[----:B0-----:R-:W3:Y:S01]  /*6170*/  LDL.LU R23, [R1+0x448] ;  /* 0x0004480001177983 */ /* 0x001ee20000300800 */
[----:B--2---:R-:W-:-:S03]  /*6180*/  IMAD R22, R22, 0x100, R8 ;  /* 0x0000010016167824 */ /* 0x004fc600078e0208 */
[----:B------:R-:W3:Y:S02]  /*6190*/  LDL.LU R8, [R1+0xd28] ;  /* 0x000d280001087983 */ /* 0x000ee40000300800 */
[----:B---3--:R-:W-:Y:S02]  /*61a0*/  IMAD R8, R8, 0x100, R0 ;  /* 0x0000010008087824 */ /* 0x008fe400078e0200 */
        /* <DEDUP_REMOVED lines=27> */
[----:B------:R-:W-:Y:S02]  /*6360*/  IMAD R25, R25, 0x100, R27 ;  /* 0x0000010019197824 */ /* 0x000fe400078e021b */
[----:B-1----:R-:W-:-:S02]  /*6370*/  IMAD R5, R4, 0x100, R5 ;  /* 0x0000010004057824 */ /* 0x002fc400078e0205 */
[----:B----4-:R-:W-:Y:S02]  /*6380*/  IMAD R3, R2, 0x100, R3 ;  /* 0x0000010002037824 */ /* 0x010fe400078e0203 */
[----:B------:R-:W-:Y:S02]  /*6390*/  IMAD R6, R6, 0x100, R7 ;  /* 0x0000010006067824 */ /* 0x000fe400078e0207 */
[----:B--2---:R-:W-:Y:S02]  /*63a0*/  IMAD R23, R8, 0x100, R23 ;  /* 0x0000010008177824 */ /* 0x004fe400078e0217 */
[----:B------:R-:W2:Y:S04]  /*63b0*/  LDL.LU R8, [R1+0xcec] ;  /* 0x000cec0001087983 */ /* 0x000ea80000300800 */
[----:B------:R0:W-:Y:S04]  /*63c0*/  STL [R1+0x460], R23 ;  /* 0x0004601701007387 */ /* 0x0001e80000100800 */
[----:B---3--:R-:W-:Y:S01]  /*63d0*/  LDS.U8 R7, [R0+UR5+0x188] ;  /* 0x0001880500077984 */ /* 0x008fe20008000000 */
[----:B0-----:R-:W-:-:S03]  /*63e0*/  IMAD R23, R10, 0x100, R9 ;  /* 0x000001000a177824 */ /* 0x001fc600078e0209 */
[----:B------:R-:W3:Y:S04]  /*63f0*/  LDL.LU R9, [R1+0xce8] ;  /* 0x000ce80001097983 */ /* 0x000ee80000300800 */
[----:B------:R-:W4:Y:S04]  /*6400*/  LDL.LU R10, [R1+0xce4] ;  /* 0x000ce400010a7983 */ /* 0x000f280000300800 */
[----:B------:R0:W-:Y:S02]  /*6410*/  STL [R1+0x44c], R23 ;  /* 0x00044c1701007387 */ /* 0x0001e40000100800 */
[----:B0-----:R-:W-:-:S02]  /*6420*/  IMAD R23, R12, 0x100, R11 ;  /* 0x000001000c177824 */ /* 0x001fc400078e020b */
[----:B------:R-:W2:Y:S04]  /*6430*/  LDL.LU R11, [R1+0xce0] ;  /* 0x000ce000010b7983 */ /* 0x000ea80000300800 */
[----:B------:R-:W2:Y:S04]  /*6440*/  LDL.LU R12, [R1+0xcdc] ;  /* 0x000cdc00010c7983 */ /* 0x000ea80000300800 */
        /* <DEDUP_REMOVED lines=20> */
[----:B------:R-:W2:Y:S04]  /*6590*/  LDL.LU R27, [R1+0xcb0] ;  /* 0x000cb000011b7983 */ /* 0x000ea80000300800 */
[----:B------:R-:W-:Y:S04]  /*65a0*/  STL [R1+0x454], R23 ;  /* 0x0004541701007387 */ /* 0x000fe80000100800 */
[----:B------:R0:W-:Y:S02]  /*65b0*/  STL [R1+0x450], R25 ;  /* 0x0004501901007387 */ /* 0x0001e40000100800 */
[----:B0-----:R-:W-:-:S05]  /*65c0*/  LOP3.LUT R25, R0, 0x410, RZ, 0x3c, !PT ;  /* 0x0000041000197812 */ /* 0x001fca00078e3cff */
[----:B------:R-:W0:Y:S04]  /*65d0*/  LDS.U8 R4, [R25+UR5] ;  /* 0x0000000519047984 */ /* 0x000e280008000000 */
[----:B------:R-:W1:Y:S01]  /*65e0*/  LDS.U8 R2, [R25+UR5+0x208] ;  /* 0x0002080519027984 */ /* 0x000e620008000000 */
[----:B------:R-:W-:-:S03]  /*65f0*/  IMAD R23, R29, 0x100, R24 ;  /* 0x000001001d177824 */ /* 0x000fc600078e0218 */
[----:B------:R-:W-:Y:S04]  /*6600*/  LDS.U8 R29, [R0+UR5+0x388] ;  /* 0x00038805001d7984 */ /* 0x000fe80008000000 */
[----:B------:R-:W-:Y:S04]  /*6610*/  STL [R1+0x498], R23 ;  /* 0x0004981701007387 */ /* 0x000fe80000100800 */
[----:B------:R-:W-:Y:S04]  /*6620*/  STL [R1+0x490], R6 ;  /* 0x0004900601007387 */ /* 0x000fe80000100800 */
[----:B------:R-:W-:Y:S04]  /*6630*/  STL [R1+0x488], R5 ;  /* 0x0004880501007387 */ /* 0x000fe80000100800 */
[----:B------:R-:W-:Y:S04]  /*6640*/  STL [R1+0x480], R3 ;  /* 0x0004800301007387 */ /* 0x000fe80000100800 */
[----:B------:R-:W1:Y:S01]  /*6650*/  LDS.U8 R3, [R25+UR5+0x8] ;  /* 0x0000080519037984 */ /* 0x000e620008000000 */
[----:B------:R-:W-:-:S03]  /*6660*/  LOP3.LUT R24, R0, 0x450, RZ, 0x3c, !PT ;  /* 0x0000045000187812 */ /* 0x000fc600078e3cff */
[----:B------:R-:W-:Y:S04]  /*6670*/  LDS.U8 R23, [R0+UR5+0x180] ;  /* 0x0001800500177984 */ /* 0x000fe80008000000 */
[----:B------:R-:W-:Y:S04]  /*6680*/  LDS.U8 R6, [R0+UR5+0x380] ;  /* 0x0003800500067984 */ /* 0x000fe80008000000 */
[----:B0-----:R-:W-:Y:S04]  /*6690*/  STL [R1+0x554], R4 ;  /* 0x0005540401007387 */ /* 0x001fe80000100800 */
[----:B------:R-:W0:Y:S04]  /*66a0*/  LDS.U8 R4, [R25+UR5+0x200] ;  /* 0x0002000519047984 */ /* 0x000e280008000000 */
[----:B-1----:R-:W-:Y:S04]  /*66b0*/  STL [R1+0x550], R2 ;  /* 0x0005500201007387 */ /* 0x002fe80000100800 */
[----:B------:R-:W1:Y:S04]  /*66c0*/  LDS.U8 R2, [R25+UR5+0x2000] ;  /* 0x0020000519027984 */ /* 0x000e680008000000 */
[----:B------:R-:W-:Y:S04]  /*66d0*/  LDS.U8 R5, [R0+UR5+0x2180] ;  /* 0x0021800500057984 */ /* 0x000fe80008000000 */
[----:B------:R-:W-:Y:S04]  /*66e0*/  STL [R1+0x55c], R3 ;  /* 0x00055c0301007387 */ /* 0x000fe80000100800 */
[----:B------:R-:W1:Y:S04]  /*66f0*/  LDS.U8 R3, [R25+UR5+0x2208] ;  /* 0x0022080519037984 */ /* 0x000e680008000000 */
[----:B0-----:R-:W-:Y:S04]  /*6700*/  STL [R1+0x558], R4 ;  /* 0x0005580401007387 */ /* 0x001fe80000100800 */
[----:B------:R-:W0:Y:S04]  /*6710*/  LDS.U8 R4, [R25+UR5+0x2008] ;  /* 0x0020080519047984 */ /* 0x000e280008000000 */
[----:B-1----:R-:W-:Y:S04]  /*6720*/  STL [R1+0x564], R2 ;  /* 0x0005640201007387 */ /* 0x002fe80000100800 */
[----:B------:R-:W1:Y:S04]  /*6730*/  LDS.U8 R2, [R25+UR5+0x2200] ;  /* 0x0022000519027984 */ /* 0x000e680008000000 */
[----:B------:R-:W-:Y:S04]  /*6740*/  STL [R1+0x560], R3 ;  /* 0x0005600301007387 */ /* 0x000fe80000100800 */
[----:B------:R-:W3:Y:S04]  /*6750*/  LDS.U8 R3, [R25+UR5+0x80] ;  /* 0x0000800519037984 */ /* 0x000ee80008000000 */
[----:B0-----:R-:W-:Y:S04]  /*6760*/  STL [R1+0x56c], R4 ;  /* 0x00056c0401007387 */ /* 0x001fe80000100800 */
[----:B------:R-:W0:Y:S04]  /*6770*/  LDS.U8 R4, [R25+UR5+0x288] ;  /* 0x0002880519047984 */ /* 0x000e280008000000 */
[----:B-1----:R-:W-:Y:S04]  /*6780*/  STL [R1+0x568], R2 ;  /* 0x0005680201007387 */ /* 0x002fe80000100800 */
[----:B------:R-:W1:Y:S04]  /*6790*/  LDS.U8 R2, [R25+UR5+0x88] ;  /* 0x0000880519027984 */ /* 0x000e680008000000 */
[----:B---3--:R-:W-:Y:S04]  /*67a0*/  STL [R1+0x594], R3 ;  /* 0x0005940301007387 */ /* 0x008fe80000100800 */
        /* <DEDUP_REMOVED lines=20> */
[----:B------:R-:W-:Y:S04]  /*68f0*/  LDS.U8 R4, [R25+UR5+0x2108] ;  /* 0x0021080519047984 */ /* 0x000fe80008000000 */
[----:B-1----:R-:W-:Y:S04]  /*6900*/  STL [R1+0x5d8], R2 ;  /* 0x0005d80201007387 */ /* 0x002fe80000100800 */
[----:B------:R-:W0:Y:S04]  /*6910*/  LDS.U8 R2, [R25+UR5+0x2308] ;  /* 0x0023080519027984 */ /* 0x000e280008000000 */
[----:B---3--:R-:W-:Y:S04]  /*6920*/  STL [R1+0x5e4], R3 ;  /* 0x0005e40301007387 */ /* 0x008fe80000100800 */
[----:B------:R-:W1:Y:S04]  /*6930*/  LDS.U8 R3, [R25+UR5+0x2300] ;  /* 0x0023000519037984 */ /* 0x000e680008000000 */
[----:B0-----:R-:W-:Y:S04]  /*6940*/  STL [R1+0x5e0], R2 ;  /* 0x0005e00201007387 */ /* 0x001fe80000100800 */
[----:B------:R-:W0:Y:S04]  /*6950*/  LDS.U8 R2, [R24+UR5] ;  /* 0x0000000518027984 */ /* 0x000e280008000000 */
[----:B------:R-:W-:Y:S04]  /*6960*/  STL [R1+0x5ec], R4 ;  /* 0x0005ec0401007387 */ /* 0x000fe80000100800 */
[----:B------:R-:W3:Y:S04]  /*6970*/  LDS.U8 R4, [R24+UR5+0x208] ;  /* 0x0002080518047984 */ /* 0x000ee80008000000 */
[----:B-1----:R-:W-:Y:S04]  /*6980*/  STL [R1+0x5e8], R3 ;  /* 0x0005e80301007387 */ /* 0x002fe80000100800 */
[----:B------:R-:W1:Y:S04]  /*6990*/  LDS.U8 R3, [R24+UR5+0x8] ;  /* 0x0000080518037984 */ /* 0x000e680008000000 */
[----:B0-----:R-:W-:Y:S04]  /*69a0*/  STL [R1+0x574], R2 ;  /* 0x0005740201007387 */ /* 0x001fe80000100800 */
[----:B------:R-:W0:Y:S04]  /*69b0*/  LDS.U8 R2, [R24+UR5+0x200] ;  /* 0x0002000518027984 */ /* 0x000e280008000000 */
[----:B---3--:R-:W-:Y:S04]  /*69c0*/  STL [R1+0x570], R4 ;  /* 0x0005700401007387 */ /* 0x008fe80000100800 */
        /* <DEDUP_REMOVED lines=36> */
[----:B------:R-:W-:Y:S04]  /*6c10*/  LDS.U8 R4, [R0+UR5+0x2388] ;  /* 0x0023880500047984 */ /* 0x000fe80008000000 */
[----:B-1----:R-:W-:Y:S04]  /*6c20*/  STL [R1+0x604], R3 ;  /* 0x0006040301007387 */ /* 0x002fe80000100800 */
[----:B------:R-:W-:Y:S04]  /*6c30*/  LDS.U8 R3, [R0+UR5+0x2188] ;  /* 0x0021880500037984 */ /* 0x000fe80008000000 */
[----:B0-----:R-:W-:Y:S04]  /*6c40*/  STL [R1+0x600], R2 ;  /* 0x0006000201007387 */ /* 0x001fe80000100800 */
[----:B------:R-:W-:Y:S04]  /*6c50*/  LDS.U8 R2, [R0+UR5+0x2380] ;  /* 0x0023800500027984 */ /* 0x000fe80008000000 */
[----:B------:R-:W-:Y:S04]  /*6c60*/  STL [R1+0x6b0], R0 ;  /* 0x0006b00001007387 */ /* 0x000fe80000100800 */
[----:B------:R-:W0:Y:S04]  /*6c70*/  LDS.U8 R0, [R25+UR5+0x180] ;  /* 0x0001800519007984 */ /* 0x000e280008000000 */
[----:B0-----:R-:W-:Y:S04]  /*6c80*/  STL [R1+0x614], R0 ;  /* 0x0006140001007387 */ /* 0x001fe80000100800 */
        /* <DEDUP_REMOVED lines=12> */
[----:B------:R0:W1:Y:S04]  /*6d50*/  LDS.U8 R0, [R25+UR5+0x2380] ;  /* 0x0023800519007984 */ /* 0x0000680008000000 */
[----:B0-----:R-:W2:Y:S04]  /*6d60*/  LDL.LU R25, [R1+0xcac] ;  /* 0x000cac0001197983 */ /* 0x001ea80000300800 */
[----:B-1----:R-:W-:Y:S04]  /*6d70*/  STL [R1+0x628], R0 ;  /* 0x0006280001007387 */ /* 0x002fe80000100800 */
        /* <DEDUP_REMOVED lines=15> */
[----:B------:R-:W1:Y:S04]  /*6e70*/  LDS.U8 R26, [R24+UR5+0x2108] ;  /* 0x00210805181a7984 */ /* 0x000e680008000000 */
[----:B0-----:R-:W-:Y:S04]  /*6e80*/  STL [R1+0x548], R0 ;  /* 0x0005480001007387 */ /* 0x001fe80000100800 */
[----:B------:R-:W0:Y:S04]  /*6e90*/  LDS.U8 R0, [R24+UR5+0x2300] ;  /* 0x0023000518007984 */ /* 0x000e280008000000 */
[----:B-1----:R-:W-:Y:S04]  /*6ea0*/  STL [R1+0x60c], R26 ;  /* 0x00060c1a01007387 */ /* 0x002fe80000100800 */
        /* <DEDUP_REMOVED lines=10> */
[----:B------:R-:W-:Y:S04]  /*6f50*/  LDS.U8 R0, [R24+UR5+0x2388] ;  /* 0x0023880518007984 */ /* 0x000fe80008000000 */
[----:B-1----:R-:W-:Y:S04]  /*6f60*/  STL [R1+0x644], R26 ;  /* 0x0006441a01007387 */ /* 0x002fe80000100800 */
[----:B------:R-:W0:Y:S04]  /*6f70*/  LDS.U8 R26, [R24+UR5+0x2188] ;  /* 0x00218805181a7984 */ /* 0x000e280008000000 */
[----:B------:R-:W1:Y:S01]  /*6f80*/  LDS.U8 R24, [R24+UR5+0x2380] ;  /* 0x0023800518187984 */ /* 0x000e620008000000 */
[----:B------:R-:W-:Y:S06]  /*6f90*/  BAR.SYNC.DEFER_BLOCKING 0x0 ;  /* 0x0000000000007b1d */ /* 0x000fec0000010000 */
[----:B--2---:R2:W-:Y:S04]  /*6fa0*/  STS.U8 [R25+UR5], R13 ;  /* 0x0000000d19007988 */ /* 0x0045e80008000005 */
[----:B------:R-:W-:Y:S04]  /*6fb0*/  STS.U8 [R25+UR5+0x400], R12 ;  /* 0x0004000c19007988 */ /* 0x000fe80008000005 */
[----:B0-----:R0:W-:Y:S04]  /*6fc0*/  STL [R1+0x730], R26 ;  /* 0x0007301a01007387 */ /* 0x0011e80000100800 */
[----:B------:R-:W-:Y:S04]  /*6fd0*/  STL [R1+0x640], R0 ;  /* 0x0006400001007387 */ /* 0x000fe80000100800 */
[----:B-1----:R-:W-:Y:S04]  /*6fe0*/  STL [R1+0x734], R24 ;  /* 0x0007341801007387 */ /* 0x002fe80000100800 */
[----:B--2---:R-:W2:Y:S01]  /*6ff0*/  LDL.LU R13, [R1+0x494] ;  /* 0x00049400010d7983 */ /* 0x004ea20000300800 */
[----:B0-----:R-:W-:-:S03]  /*7000*/  IMAD R26, R29, 0x100, R23 ;  /* 0x000001001d1a7824 */ /* 0x001fc600078e0217 */
[----:B------:R-:W-:Y:S01]  /*7010*/  STS.U8 [R25+UR5+0x200], R16 ;  /* 0x0002001019007988 */ /* 0x000fe20008000005 */
[----:B------:R-:W-:-:S03]  /*7020*/  IMAD R29, R4, 0x100, R5 ;  /* 0x00000100041d7824 */ /* 0x000fc600078e0205 */
[----:B------:R-:W3:Y:S04]  /*7030*/  LDL.LU R12, [R1+0x49c] ;  /* 0x00049c00010c7983 */ /* 0x000ee80000300800 */
[----:B------:R0:W-:Y:S04]  /*7040*/  STS.U8 [R25+UR5+0x1000], R17 ;  /* 0x0010001119007988 */ /* 0x0001e80008000005 */
[----:B------:R-:W-:Y:S04]  /*7050*/  STS.U8 [R25+UR5+0xc00], R19 ;  /* 0x000c001319007988 */ /* 0x000fe80008000005 */
[----:B------:R1:W-:Y:S04]  /*7060*/  STS.U8 [R25+UR5+0xe00], R18 ;  /* 0x000e001219007988 */ /* 0x0003e80008000005 */
[----:B0-----:R-:W2:Y:S04]  /*7070*/  LDL.LU.64 R16, [R1+0x60] ;  /* 0x0000600001107983 */ /* 0x001ea80000300a00 */
[----:B-1----:R-:W2:Y:S04]  /*7080*/  LDL.LU.64 R18, [R1+0x68] ;  /* 0x0000680001127983 */ /* 0x002ea80000300a00 */
[----:B------:R-:W2:Y:S04]  /*7090*/  LDL.LU R23, [R1+0xca8] ;  /* 0x000ca80001177983 */ /* 0x000ea80000300800 */
[----:B------:R-:W2:Y:S01]  /*70a0*/  LDL R5, [R1+0x4a4] ;  /* 0x0004a40001057983 */ /* 0x000ea20000100800 */
[----:B------:R-:W-:-:S03]  /*70b0*/  IMAD R24, R6, 0x100, R7 ;  /* 0x0000010006187824 */ /* 0x000fc600078e0207 */
[----:B------:R-:W-:Y:S04]  /*70c0*/  STL [R1+0x738], R25 ;  /* 0x0007381901007387 */ /* 0x000fe80000100800 */
[----:B------:R-:W-:Y:S04]  /*70d0*/  STL [R1+0xca4], R26 ;  /* 0x000ca41a01007387 */ /* 0x000fe80000100800 */
[----:B------:R-:W-:Y:S04]  /*70e0*/  STS.U8 [R25+UR5+0x600], R15 ;  /* 0x0006000f19007988 */ /* 0x000fe80008000005 */
[----:B------:R-:W-:Y:S04]  /*70f0*/  STS.U8 [R25+UR5+0x800], R11 ;  /* 0x0008000b19007988 */ /* 0x000fe80008000005 */
[----:B------:R-:W-:Y:S04]  /*7100*/  STS.U8 [R25+UR5+0xa00], R14 ;  /* 0x000a000e19007988 */ /* 0x000fe80008000005 */
[----:B------:R-:W-:Y:S04]  /*7110*/  STS.U8 [R25+UR5+0x1200], R21 ;  /* 0x0012001519007988 */ /* 0x000fe80008000005 */
[----:B------:R-:W-:Y:S04]  /*7120*/  STS.U8 [R25+UR5+0x1400], R20 ;  /* 0x0014001419007988 */ /* 0x000fe80008000005 */
[----:B------:R-:W-:Y:S04]  /*7130*/  STS.U8 [R25+UR5+0x1600], R28 ;  /* 0x0016001c19007988 */ /* 0x000fe80008000005 */
[----:B----4-:R-:W-:Y:S04]  /*7140*/  STS.U8 [R25+UR5+0x1800], R10 ;  /* 0x0018000a19007988 */ /* 0x010fe80008000005 */
[----:B------:R-:W-:Y:S04]  /*7150*/  STS.U8 [R25+UR5+0x1a00], R9 ;  /* 0x001a000919007988 */ /* 0x000fe80008000005 */
[----:B------:R-:W-:Y:S04]  /*7160*/  STS.U8 [R25+UR5+0x1c00], R27 ;  /* 0x001c001b19007988 */ /* 0x000fe80008000005 */
[----:B------:R-:W-:Y:S04]  /*7170*/  STS.U8 [R25+UR5+0x1e00], R8 ;  /* 0x001e000819007988 */ /* 0x000fe80008000005 */
[----:B------:R0:W-:Y:S01]  /*7180*/  STL [R1+0xca0], R24 ;  /* 0x000ca01801007387 */ /* 0x0001e20000100800 */
[----:B------:R-:W-:Y:S06]  /*7190*/  BAR.SYNC.DEFER_BLOCKING 0x0 ;  /* 0x0000000000007b1d */ /* 0x000fec0000010000 */
[----:B0-----:R-:W4:Y:S04]  /*71a0*/  LDL.LU.64 R24, [R1+0x90] ;  /* 0x0000900001187983 */ /* 0x001f280000300a00 */
[----:B------:R-:W4:Y:S01]  /*71b0*/  LDL.LU.64 R26, [R1+0x98] ;  /* 0x00009800011a7983 */ /* 0x000f220000300a00 */
[----:B------:R-:W-:Y:S01]  /*71c0*/  IMAD R28, R2, 0x100, R3 ;  /* 0x00000100021c7824 */ /* 0x000fe200078e0203 */
[----:B------:R-:W-:-:S02]  /*71d0*/  F2FP.F16.E4M3.UNPACK_B R15, R22 ;  /* 0x00000016ff0f723e */ /* 0x000fc400020006ff */
[----:B--2---:R-:W0:Y:S01]  /*71e0*/  LDSM.16.M88.4 R8, [R5] ;  /* 0x000000000508783b */ /* 0x004e220000000200 */
[----:B---3--:R-:W-:Y:S02]  /*71f0*/  F2FP.F16.E4M3.UNPACK_B R12, R12 ;  /* 0x0000000cff0c723e */ /* 0x008fe400020006ff */
[----:B------:R-:W-:Y:S02]  /*7200*/  F2FP.F16.E4M3.UNPACK_B R13, R13 ;  /* 0x0000000dff0d723e */ /* 0x000fe400020006ff */
[----:B------:R-:W-:Y:S01]  /*7210*/  F2FP.F16.E4M3.UNPACK_B R14, R23 ;  /* 0x00000017ff0e723e */ /* 0x000fe200020006ff */
[----:B0-----:R-:W-:Y:S02]  /*7220*/  IMAD.MOV.U32 R4, RZ, RZ, R8 ;  /* 0x000000ffff047224 */ /* 0x001fe400078e0008 */
[----:B------:R-:W-:-:S03]  /*7230*/  IMAD.MOV.U32 R3, RZ, RZ, R9 ;  /* 0x000000ffff037224 */ /* 0x000fc600078e0009 */
[----:B------:R-:W-:Y:S02]  /*7240*/  F2FP.F16.E4M3.UNPACK_B R20, R4 ;  /* 0x00000004ff14723e */ /* 0x000fe400020006ff */
[----:B------:R-:W-:-:S07]  /*7250*/  F2FP.F16.E4M3.UNPACK_B R21, R3 ;  /* 0x00000003ff15723e */ /* 0x000fce00020006ff */
[----:B------:R-:W-:Y:S01]  /*7260*/  HMMA.16816.F32 R16, R12, R20, R16 ;  /* 0x000000140c10723c */ /* 0x000fe20000001810 */
[----:B------:R0:W-:Y:S01]  /*7270*/  STL.64 [R1], R8 ;  /* 0x0000000801007387 */ /* 0x0001e20000100a00 */
[----:B------:R-:W-:Y:S02]  /*7280*/  IMAD.MOV.U32 R2, RZ, RZ, R10 ;  /* 0x000000ffff027224 */ /* 0x000fe400078e000a */
[----:B------:R-:W-:Y:S01]  /*7290*/  IMAD.MOV.U32 R0, RZ, RZ, R11 ;  /* 0x000000ffff007224 */ /* 0x000fe200078e000b */
[----:B------:R1:W-:Y:S04]  /*72a0*/  STL.64 [R1+0x8], R10 ;  /* 0x0000080a01007387 */ /* 0x0003e80000100a00 */
[----:B0-----:R-:W2:Y:S04]  /*72b0*/  LDL.LU.64 R8, [R1+0xb0] ;  /* 0x0000b00001087983 */ /* 0x001ea80000300a00 */
[----:B-1----:R-:W2:Y:S06]  /*72c0*/  LDL.LU.64 R10, [R1+0xb8] ;  /* 0x0000b800010a7983 */ /* 0x002eac0000300a00 */
[----:B------:R-:W-:Y:S04]  /*72d0*/  STL.64 [R1+0x60], R16 ;  /* 0x0000601001007387 */ /* 0x000fe80000100a00 */
[----:B------:R0:W-:Y:S02]  /*72e0*/  STL.64 [R1+0x68], R18 ;  /* 0x0000681201007387 */ /* 0x0001e40000100a00 */
[----:B0-----:R-:W-:-:S02]  /*72f0*/  F2FP.F16.E4M3.UNPACK_B R18, R2 ;  /* 0x00000002ff12723e */ /* 0x001fc400020006ff */
[----:B------:R-:W-:-:S07]  /*7300*/  F2FP.F16.E4M3.UNPACK_B R19, R0 ;  /* 0x00000000ff13723e */ /* 0x000fce00020006ff */
[----:B----4-:R-:W-:-:S15]  /*7310*/  HMMA.16816.F32 R24, R12, R18, R24 ;  /* 0x000000120c18723c */ /* 0x010fde0000001818 */
[----:B------:R-:W-:-:S04]  /*7320*/  NOP ;  /* 0x0000000000007918 */ /* 0x000fc80000000000 */
[----:B------:R-:W-:Y:S01]  /*7330*/  IMAD.MOV.U32 R23, RZ, RZ, R25 ;  /* 0x000000ffff177224 */ /* 0x000fe200078e0019 */
[----:B------:R-:W-:Y:S01]  /*7340*/  STL [R1+0x90], R24 ;  /* 0x0000901801007387 */ /* 0x000fe20000100800 */
[----:B------:R-:W-:Y:S02]  /*7350*/  IMAD.MOV.U32 R22, RZ, RZ, R26 ;  /* 0x000000ffff167224 */ /* 0x000fe400078e001a */
[----:B------:R-:W-:Y:S02]  /*7360*/  IMAD.MOV.U32 R0, RZ, RZ, R27 ;  /* 0x000000ffff007224 */ /* 0x000fe400078e001b */
[----:B------:R-:W0:Y:S04]  /*7370*/  LDSM.16.M88.4 R24, [R5+0x800] ;  /* 0x000800000518783b */ /* 0x000e280000000200 */
[----:B------:R-:W-:Y:S04]  /*7380*/  STL [R1+0xa74], R22 ;  /* 0x000a741601007387 */ /* 0x000fe80000100800 */
[----:B------:R-:W-:Y:S04]  /*7390*/  STL [R1+0xa70], R23 ;  /* 0x000a701701007387 */ /* 0x000fe80000100800 */
[----:B0-----:R-:W-:Y:S01]  /*73a0*/  STL.64 [R1+0x10], R24 ;  /* 0x0000101801007387 */ /* 0x001fe20000100a00 */
[----:B------:R-:W-:-:S02]  /*73b0*/  IMAD.MOV.U32 R3, RZ, RZ, R26 ;  /* 0x000000ffff037224 */ /* 0x000fc400078e001a */
[----:B------:R-:W-:Y:S01]  /*73c0*/  IMAD.MOV.U32 R6, RZ, RZ, R24 ;  /* 0x000000ffff067224 */ /* 0x000fe200078e0018 */
[----:B------:R0:W-:Y:S04]  /*73d0*/  STL.64 [R1+0x18], R26 ;  /* 0x0000181a01007387 */ /* 0x0001e80000100a00 */
[----:B0-----:R-:W3:Y:S04]  /*73e0*/  LDL.LU R26, [R1+0xca4] ;  /* 0x000ca400011a7983 */ /* 0x001ee80000300800 */
[----:B------:R-:W4:Y:S01]  /*73f0*/  LDL.LU R24, [R1+0xca0] ;  /* 0x000ca00001187983 */ /* 0x000f220000300800 */
[----:B------:R-:W-:Y:S01]  /*7400*/  IMAD.MOV.U32 R4, RZ, RZ, R25 ;  /* 0x000000ffff047224 */ /* 0x000fe200078e0019 */
[----:B------:R-:W-:-:S04]  /*7410*/  F2FP.F16.E4M3.UNPACK_B R16, R6 ;  /* 0x00000006ff10723e */ /* 0x000fc800020006ff */
[----:B------:R-:W-:Y:S01]  /*7420*/  F2FP.F16.E4M3.UNPACK_B R17, R4 ;  /* 0x00000004ff11723e */ /* 0x000fe200020006ff */
[----:B------:R-:W-:-:S06]  /*7430*/  IMAD.MOV.U32 R2, RZ, RZ, R27 ;  /* 0x000000ffff027224 */ /* 0x000fcc00078e001b */
[----:B--2---:R-:W-:-:S15]  /*7440*/  HMMA.16816.F32 R8, R12, R16, R8 ;  /* 0x000000100c08723c */ /* 0x004fde0000001808 */
[----:B------:R-:W-:-:S04]  /*7450*/  NOP ;  /* 0x0000000000007918 */ /* 0x000fc80000000000 */
[----:B------:R-:W-:Y:S01]  /*7460*/  STL.64 [R1+0xb0], R8 ;  /* 0x0000b00801007387 */ /* 0x000fe20000100a00 */
[----:B------:R-:W-:-:S03]  /*7470*/  IMAD.MOV.U32 R27, RZ, RZ, R11 ;  /* 0x000000ffff1b7224 */ /* 0x000fc600078e000b */
[----:B------:R-:W-:Y:S04]  /*7480*/  STL [R1+0xb8], R10 ;  /* 0x0000b80a01007387 */ /* 0x000fe80000100800 */
[----:B------:R-:W-:Y:S04]  /*7490*/  STL.64 [R1+0xc70], R18 ;  /* 0x000c701201007387 */ /* 0x000fe80000100a00 */
[----:B------:R0:W-:Y:S04]  /*74a0*/  STL.64 [R1+0xc68], R16 ;  /* 0x000c681001007387 */ /* 0x0001e80000100a00 */
[----:B0-----:R-:W2:Y:S04]  /*74b0*/  LDL.LU.64 R16, [R1+0xd0] ;  /* 0x0000d00001107983 */ /* 0x001ea80000300a00 */
[----:B------:R-:W2:Y:S04]  /*74c0*/  LDL.LU.64 R18, [R1+0xd8] ;  /* 0x0000d80001127983 */ /* 0x000ea80000300a00 */
[----:B------:R-:W-:Y:S04]  /*74d0*/  STL [R1+0xa00], R27 ;  /* 0x000a001b01007387 */ /* 0x000fe80000100800 */
[----:B---3--:R-:W-:Y:S04]  /*74e0*/  STL [R1+0xc8c], R26 ;  /* 0x000c8c1a01007387 */ /* 0x008fe80000100800 */
[----:B----4-:R0:W-:Y:S04]  /*74f0*/  STL [R1+0xc88], R24 ;  /* 0x000c881801007387 */ /* 0x0101e80000100800 */
[----:B0-----:R-:W3:Y:S04]  /*7500*/  LDL.LU.64 R24, [R1+0xf0] ;  /* 0x0000f00001187983 */ /* 0x001ee80000300a00 */
[----:B------:R-:W4:Y:S01]  /*7510*/  LDL.LU.64 R26, [R1+0xf8] ;  /* 0x0000f800011a7983 */ /* 0x000f220000300a00 */
[----:B------:R-:W-:-:S02]  /*7520*/  F2FP.F16.E4M3.UNPACK_B R10, R3 ;  /* 0x00000003ff0a723e */ /* 0x000fc400020006ff */
[----:B------:R-:W-:Y:S01]  /*7530*/  F2FP.F16.E4M3.UNPACK_B R11, R2 ;  /* 0x00000002ff0b723e */ /* 0x000fe200020006ff */
[----:B----4-:R-:W-:Y:S04]  /*7540*/  STL.64 [R1+0xc98], R26 ;  /* 0x000c981a01007387 */ /* 0x010fe80000100a00 */
[----:B---3--:R2:W-:Y:S02]  /*7550*/  STL.64 [R1+0xc90], R24 ;  /* 0x000c901801007387 */ /* 0x0085e40000100a00 */
[----:B--2---:R-:W-:Y:S02]  /*7560*/  HMMA.16816.F32 R24, R12, R10, R16 ;  /* 0x0000000a0c18723c */ /* 0x004fe40000001810 */
[----:B------:R-:W2:Y:S04]  /*7570*/  LDL.LU.64 R16, [R1+0x430] ;  /* 0x0004300001107983 */ /* 0x000ea80000300a00 */
[----:B------:R-:W2:-:S13]  /*7580*/  LDL.LU.64 R18, [R1+0x438] ;  /* 0x0004380001127983 */ /* 0x000e9a0000300a00 */
[----:B------:R-:W-:Y:S04]  /*7590*/  STL.64 [R1+0xd0], R24 ;  /* 0x0000d01801007387 */ /* 0x000fe80000100a00 */
[----:B------:R-:W-:Y:S04]  /*75a0*/  STL.64 [R1+0xd8], R26 ;  /* 0x0000d81a01007387 */ /* 0x000fe80000100a00 */
[----:B------:R-:W3:Y:S04]  /*75b0*/  LDL.LU R23, [R1+0x444] ;  /* 0x0004440001177983 */ /* 0x000ee80000300800 */
[----:B------:R-:W3:Y:S04]  /*75c0*/  LDL.LU R22, [R1+0x440] ;  /* 0x0004400001167983 */ /* 0x000ee80000300800 */
[----:B------:R-:W0:Y:S02]  /*75d0*/  LDSM.16.M88.4 R24, [R5+0x1000] ;  /* 0x001000000518783b */ /* 0x000e240000000200 */
[----:B0-----:R-:W-:-:S02]  /*75e0*/  IMAD.MOV.U32 R3, RZ, RZ, R26 ;  /* 0x000000ffff037224 */ /* 0x001fc400078e001a */
[----:B------:R-:W-:Y:S02]  /*75f0*/  IMAD.MOV.U32 R2, RZ, RZ, R27 ;  /* 0x000000ffff027224 */ /* 0x000fe400078e001b */
[----:B------:R-:W-:Y:S02]  /*7600*/  IMAD.MOV.U32 R6, RZ, RZ, R24 ;  /* 0x000000ffff067224 */ /* 0x000fe400078e0018 */
[----:B------:R-:W-:Y:S01]  /*7610*/  IMAD.MOV.U32 R4, RZ, RZ, R25 ;  /* 0x000000ffff047224 */ /* 0x000fe200078e0019 */
[----:B---3--:R-:W-:Y:S04]  /*7620*/  STL.64 [R1+0xc80], R22 ;  /* 0x000c801601007387 */ /* 0x008fe80000100a00 */
[----:B------:R0:W-:Y:S04]  /*7630*/  STL.64 [R1+0xc78], R20 ;  /* 0x000c781401007387 */ /* 0x0001e80000100a00 */
[----:B0-----:R-:W3:Y:S04]  /*7640*/  LDL.LU.64 R20, [R1+0x180] ;  /* 0x0001800001147983 */ /* 0x001ee80000300a00 */
[----:B------:R-:W3:Y:S04]  /*7650*/  LDL.LU.64 R22, [R1+0x188] ;  /* 0x0001880001167983 */ /* 0x000ee80000300a00 */
[----:B------:R-:W-:Y:S04]  /*7660*/  STL.64 [R1+0x20], R24 ;  /* 0x0000201801007387 */ /* 0x000fe80000100a00 */
[----:B------:R0:W-:Y:S04]  /*7670*/  STL.64 [R1+0x28], R26 ;  /* 0x0000281a01007387 */ /* 0x0001e80000100a00 */
[----:B0-----:R-:W4:Y:S04]  /*7680*/  LDL.LU.64 R26, [R1+0xc98] ;  /* 0x000c9800011a7983 */ /* 0x001f280000300a00 */
[----:B------:R-:W4:Y:S01]  /*7690*/  LDL.LU.64 R24, [R1+0xc90] ;  /* 0x000c900001187983 */ /* 0x000f220000300a00 */
[----:B------:R-:W-:-:S02]  /*76a0*/  F2FP.F16.E4M3.UNPACK_B R8, R6 ;  /* 0x00000006ff08723e */ /* 0x000fc400020006ff */
[----:B------:R-:W-:Y:S02]  /*76b0*/  F2FP.F16.E4M3.UNPACK_B R9, R4 ;  /* 0x00000004ff09723e */ /* 0x000fe400020006ff */
[----:B------:R-:W-:Y:S02]  /*76c0*/  F2FP.F16.E4M3.UNPACK_B R6, R3 ;  /* 0x00000003ff06723e */ /* 0x000fe400020006ff */
[----:B------:R-:W-:-:S07]  /*76d0*/  F2FP.F16.E4M3.UNPACK_B R7, R2 ;  /* 0x00000002ff07723e */ /* 0x000fce00020006ff */
[C---:B---3--:R-:W-:Y:S08]  /*76e0*/  HMMA.16816.F32 R20, R12.reuse, R6, R20 ;  /* 0x000000060c14723c */ /* 0x048ff00000001814 */
[----:B----4-:R-:W-:-:S15]  /*76f0*/  HMMA.16816.F32 R24, R12, R8, R24 ;  /* 0x000000080c18723c */ /* 0x010fde0000001818 */
[----:B------:R-:W-:-:S04]  /*7700*/  NOP ;  /* 0x0000000000007918 */ /* 0x000fc80000000000 */
[----:B------:R-:W-:Y:S04]  /*7710*/  STL.64 [R1+0xf0], R24 ;  /* 0x0000f01801007387 */ /* 0x000fe80000100a00 */
[----:B------:R0:W-:Y:S02]  /*7720*/  STL [R1+0xfc], R27 ;  /* 0x0000fc1b01007387 */ /* 0x0001e40000100800 */
[----:B0-----:R-:W-:Y:S02]  /*7730*/  IMAD.MOV.U32 R27, RZ, RZ, R26 ;  /* 0x000000ffff1b7224 */ /* 0x001fe400078e001a */
[----:B------:R-:W3:Y:S04]  /*7740*/  LDL.LU R26, [R1+0xc8c] ;  /* 0x000c8c00011a7983 */ /* 0x000ee80000300800 */
[----:B------:R-:W4:Y:S04]  /*7750*/  LDL.LU R24, [R1+0xc88] ;  /* 0x000c880001187983 */ /* 0x000f280000300800 */
[----:B------:R-:W-:Y:S04]  /*7760*/  STL [R1+0xa04], R27 ;  /* 0x000a041b01007387 */ /* 0x000fe80000100800 */
[----:B------:R-:W-:Y:S04]  /*7770*/  STL.64 [R1+0x180], R20 ;  /* 0x0001801401007387 */ /* 0x000fe80000100a00 */
[----:B------:R-:W-:Y:S04]  /*7780*/  STL.64 [R1+0x188], R22 ;  /* 0x0001881601007387 */ /* 0x000fe80000100a00 */
[----:B------:R-:W0:Y:S04]  /*7790*/  LDSM.16.M88.4 R20, [R5+0x1800] ;  /* 0x001800000514783b */ /* 0x000e280000000200 */
[----:B0-----:R0:W-:Y:S01]  /*77a0*/  STL.64 [R1+0x30], R20 ;  /* 0x0000301401007387 */ /* 0x0011e20000100a00 */
[----:B------:R-:W-:-:S02]  /*77b0*/  IMAD.MOV.U32 R4, RZ, RZ, R20 ;  /* 0x000000ffff047224 */ /* 0x000fc400078e0014 */
[----:B------:R-:W-:Y:S01]  /*77c0*/  IMAD.MOV.U32 R5, RZ, RZ, R21 ;  /* 0x000000ffff057224 */ /* 0x000fe200078e0015 */
[----:B------:R1:W-:Y:S01]  /*77d0*/  STL.64 [R1+0x38], R22 ;  /* 0x0000381601007387 */ /* 0x0003e20000100a00 */
[----:B------:R-:W-:Y:S02]  /*77e0*/  IMAD.MOV.U32 R2, RZ, RZ, R22 ;  /* 0x000000ffff027224 */ /* 0x000fe400078e0016 */
[----:B------:R-:W-:Y:S01]  /*77f0*/  IMAD.MOV.U32 R3, RZ, RZ, R23 ;  /* 0x000000ffff037224 */ /* 0x000fe200078e0017 */
[----:B0-----:R-:W4:Y:S04]  /*7800*/  LDL.LU.64 R20, [R1+0x170] ;  /* 0x0001700001147983 */ /* 0x001f280000300a00 */
[----:B-1----:R-:W4:Y:S01]  /*7810*/  LDL.LU.64 R22, [R1+0x178] ;  /* 0x0001780001167983 */ /* 0x002f220000300a00 */
[----:B------:R-:W-:-:S02]  /*7820*/  F2FP.F16.E4M3.UNPACK_B R4, R4 ;  /* 0x00000004ff04723e */ /* 0x000fc400020006ff */
[----:B------:R-:W-:-:S07]  /*7830*/  F2FP.F16.E4M3.UNPACK_B R5, R5 ;  /* 0x00000005ff05723e */ /* 0x000fce00020006ff */
[----:B--2---:R-:W-:Y:S01]  /*7840*/  HMMA.16816.F32 R16, R12, R4, R16 ;  /* 0x000000040c10723c */ /* 0x004fe20000001810 */
[----:B------:R-:W-:Y:S02]  /*7850*/  F2FP.F16.E4M3.UNPACK_B R2, R2 ;  /* 0x00000002ff02723e */ /* 0x000fe400020006ff */
[----:B------:R-:W-:-:S15]  /*7860*/  F2FP.F16.E4M3.UNPACK_B R3, R3 ;  /* 0x00000003ff03723e */ /* 0x000fde00020006ff */
[----:B------:R-:W-:Y:S01]  /*7870*/  NOP ;  /* 0x0000000000007918 */ /* 0x000fe20000000000 */
[----:B------:R0:W-:Y:S01]  /*7880*/  STL.64 [R1+0x430], R16 ;  /* 0x0004301001007387 */ /* 0x0001e20000100a00 */
[----:B------:R-:W-:-:S03]  /*7890*/  IMAD.MOV.U32 R27, RZ, RZ, R19 ;  /* 0x000000ffff1b7224 */ /* 0x000fc600078e0013 */
[----:B------:R1:W-:Y:S04]  /*78a0*/  STL [R1+0x438], R18 ;  /* 0x0004381201007387 */ /* 0x0003e80000100800 */
[----:B0-----:R-:W2:Y:S04]  /*78b0*/  LDL.LU.64 R16, [R1+0x420] ;  /* 0x0004200001107983 */ /* 0x001ea80000300a00 */
[----:B-1----:R-:W2:Y:S04]  /*78c0*/  LDL.LU.64 R18, [R1+0x428] ;  /* 0x0004280001127983 */ /* 0x002ea80000300a00 */
        /* <DEDUP_REMOVED lines=8> */
[----:B------:R-:W3:Y:S01]  /*7950*/  LDL.LU.64 R26, [R1+0x408] ;  /* 0x00040800011a7983 */ /* 0x000ee20000300a00 */
[----:B------:R-:W-:Y:S03]  /*7960*/  HMMA.16816.F32 R12, R12, R2, R20 ;  /* 0x000000020c0c723c */ /* 0x000fe60000001814 */
[----:B------:R-:W4:Y:S04]  /*7970*/  LDL.LU.64 R22, [R1+0xc80] ;  /* 0x000c800001167983 */ /* 0x000f280000300a00 */
[----:B------:R-:W2:-:S12]  /*7980*/  LDL.LU.64 R20, [R1+0xc78] ;  /* 0x000c780001147983 */ /* 0x000e980000300a00 */
[----:B------:R-:W-:Y:S04]  /*7990*/  STL.64 [R1+0x170], R12 ;  /* 0x0001700c01007387 */ /* 0x000fe80000100a00 */
[----:B------:R0:W-:Y:S04]  /*79a0*/  STL.64 [R1+0x178], R14 ;  /* 0x0001780e01007387 */ /* 0x0001e80000100a00 */
[----:B0-----:R-:W2:Y:S04]  /*79b0*/  LDL.LU R14, [R1+0x44c] ;  /* 0x00044c00010e7983 */ /* 0x001ea80000300800 */
[----:B------:R-:W3:Y:S01]  /*79c0*/  LDL.LU R15, [R1+0x448] ;  /* 0x00044800010f7983 */ /* 0x000ee20000300800 */
[----:B--2---:R-:W-:-:S02]  /*79d0*/  F2FP.F16.E4M3.UNPACK_B R12, R14 ;  /* 0x0000000eff0c723e */ /* 0x004fc400020006ff */
[----:B----4-:R-:W-:Y:S02]  /*79e0*/  F2FP.F16.E4M3.UNPACK_B R14, R23 ;  /* 0x00000017ff0e723e */ /* 0x010fe400020006ff */
[----:B---3--:R-:W-:Y:S02]  /*79f0*/  F2FP.F16.E4M3.UNPACK_B R13, R15 ;  /* 0x0000000fff0d723e */ /* 0x008fe400020006ff */
[----:B------:R-:W-:-:S07]  /*7a00*/  F2FP.F16.E4M3.UNPACK_B R15, R22 ;  /* 0x00000016ff0f723e */ /* 0x000fce00020006ff */
[----:B------:R-:W-:-:S15]  /*7a10*/  HMMA.16816.F32 R16, R12, R20, R16 ;  /* 0x000000140c10723c */ /* 0x000fde0000001810 */
[----:B------:R-:W-:-:S04]  /*7a20*/  NOP ;  /* 0x0000000000007918 */ /* 0x000fc80000000000 */
[----:B------:R-:W-:Y:S04]  /*7a30*/  STL.64 [R1+0x420], R16 ;  /* 0x0004201001007387 */ /* 0x000fe80000100a00 */
[----:B------:R0:W-:Y:S04]  /*7a40*/  STL.64 [R1+0x428], R18 ;  /* 0x0004281201007387 */ /* 0x0001e80000100a00 */
[----:B0-----:R-:W2:Y:S04]  /*7a50*/  LDL.LU.64 R18, [R1+0xc70] ;  /* 0x000c700001127983 */ /* 0x001ea80000300a00 */
[----:B------:R-:W3:Y:S01]  /*7a60*/  LDL.LU.64 R16, [R1+0xc68] ;  /* 0x000c680001107983 */ /* 0x000ee20000300a00 */
[----:B--2---:R-:W-:-:S15]  /*7a70*/  HMMA.16816.F32 R4, R12, R18, R4 ;  /* 0x000000120c04723c */ /* 0x004fde0000001804 */
[----:B------:R-:W-:-:S04]  /*7a80*/  NOP ;  /* 0x0000000000007918 */ /* 0x000fc80000000000 */
[----:B------:R0:W-:Y:S04]  /*7a90*/  STL.64 [R1+0x410], R4 ;  /* 0x0004100401007387 */ /* 0x0001e80000100a00 */
[----:B------:R1:W-:Y:S04]  /*7aa0*/  STL.64 [R1+0x418], R6 ;  /* 0x0004180601007387 */ /* 0x0003e80000100a00 */
[----:B0-----:R-:W2:Y:S04]  /*7ab0*/  LDL.LU.64 R4, [R1+0x3e0] ;  /* 0x0003e00001047983 */ /* 0x001ea80000300a00 */
[----:B-1----:R-:W4:Y:S01]  /*7ac0*/  LDL.LU.64 R6, [R1+0x3e8] ;  /* 0x0003e80001067983 */ /* 0x002f220000300a00 */
[C---:B---3--:R-:W-:Y:S03]  /*7ad0*/  HMMA.16816.F32 R24, R12.reuse, R16, R24 ;  /* 0x000000100c18723c */ /* 0x048fe60000001818 */
[----:B----4-:R-:W-:Y:S04]  /*7ae0*/  STL.64 [R1+0xc60], R6 ;  /* 0x000c600601007387 */ /* 0x010fe80000100a00 */
[----:B--2---:R0:W-:Y:S04]  /*7af0*/  STL.64 [R1+0xc58], R4 ;  /* 0x000c580401007387 */ /* 0x0041e80000100a00 */
[----:B0-----:R-:W2:Y:S04]  /*7b00*/  LDL.LU.64 R4, [R1+0x3f0] ;  /* 0x0003f00001047983 */ /* 0x001ea80000300a00 */
[----:B------:R-:W2:Y:S04]  /*7b10*/  LDL.LU.64 R6, [R1+0x3f8] ;  /* 0x0003f80001067983 */ /* 0x000ea80000300a00 */
[----:B------:R-:W-:Y:S04]  /*7b20*/  STL.64 [R1+0x400], R24 ;  /* 0x0004001801007387 */ /* 0x000fe80000100a00 */
[----:B------:R0:W-:Y:S04]  /*7b30*/  STL.64 [R1+0x408], R26 ;  /* 0x0004081a01007387 */ /* 0x0001e80000100a00 */
[----:B0-----:R-:W3:Y:S04]  /*7b40*/  LDL.LU R26, [R1+0x47c] ;  /* 0x00047c00011a7983 */ /* 0x001ee80000300800 */
[----:B------:R-:W4:Y:S04]  /*7b50*/  LDL.LU R27, [R1+0x474] ;  /* 0x00047400011b7983 */ /* 0x000f280000300800 */
[----:B------:R-:W2:Y:S04]  /*7b60*/  LDL.LU R23, [R1+0x46c] ;  /* 0x00046c0001177983 */ /* 0x000ea80000300800 */
[----:B------:R-:W2:Y:S04]  /*7b70*/  LDL.LU R22, [R1+0x464] ;  /* 0x0004640001167983 */ /* 0x000ea80000300800 */
[----:B--2---:R-:W-:Y:S04]  /*7b80*/  STL.64 [R1+0xc40], R22 ;  /* 0x000c401601007387 */ /* 0x004fe80000100a00 */
[----:B------:R0:W-:Y:S04]  /*7b90*/  STL.64 [R1+0xc38], R20 ;  /* 0x000c381401007387 */ /* 0x0001e80000100a00 */
[----:B0-----:R-:W2:Y:S04]  /*7ba0*/  LDL.LU.64 R20, [R1+0x3c0] ;  /* 0x0003c00001147983 */ /* 0x001ea80000300a00 */
[----:B------:R-:W2:Y:S04]  /*7bb0*/  LDL.LU.64 R22, [R1+0x3c8] ;  /* 0x0003c80001167983 */ /* 0x000ea80000300a00 */
[----:B------:R-:W-:Y:S04]  /*7bc0*/  STL.64 [R1+0xc30], R18 ;  /* 0x000c301201007387 */ /* 0x000fe80000100a00 */
[----:B------:R0:W-:Y:S04]  /*7bd0*/  STL.64 [R1+0xc28], R16 ;  /* 0x000c281001007387 */ /* 0x0001e80000100a00 */
[----:B0-----:R-:W2:Y:S04]  /*7be0*/  LDL.LU.64 R16, [R1+0x3d0] ;  /* 0x0003d00001107983 */ /* 0x001ea80000300a00 */
[----:B------:R-:W2:Y:S04]  /*7bf0*/  LDL.LU.64 R18, [R1+0x3d8] ;  /* 0x0003d80001127983 */ /* 0x000ea80000300a00 */
[----:B------:R-:W2:Y:S01]  /*7c00*/  LDL.LU R25, [R1+0x45c] ;  /* 0x00045c0001197983 */ /* 0x000ea20000300800 */
[----:B------:R-:W-:Y:S03]  /*7c10*/  HMMA.16816.F32 R4, R12, R10, R4 ;  /* 0x0000000a0c04723c */ /* 0x000fe60000001804 */
[----:B--2---:R-:W-:-:S15]  /*7c20*/  STL [R1+0xbe0], R25 ;  /* 0x000be01901007387 */ /* 0x004fde0000100800 */
[----:B------:R-:W-:Y:S01]  /*7c30*/  NOP ;  /* 0x0000000000007918 */ /* 0x000fe20000000000 */
[----:B------:R-:W-:Y:S04]  /*7c40*/  STL.64 [R1+0x3f0], R4 ;  /* 0x0003f00401007387 */ /* 0x000fe80000100a00 */
[----:B------:R0:W-:Y:S04]  /*7c50*/  STL.64 [R1+0x3f8], R6 ;  /* 0x0003f80601007387 */ /* 0x0001e80000100a00 */
[----:B0-----:R-:W2:Y:S04]  /*7c60*/  LDL.LU.64 R6, [R1+0xc60] ;  /* 0x000c600001067983 */ /* 0x001ea80000300a00 */
[----:B------:R-:W2:Y:S02]  /*7c70*/  LDL.LU.64 R4, [R1+0xc58] ;  /* 0x000c580001047983 */ /* 0x000ea40000300a00 */
[----:B--2---:R-:W-:-:S15]  /*7c80*/  HMMA.16816.F32 R4, R12, R8, R4 ;  /* 0x000000080c04723c */ /* 0x004fde0000001804 */
[----:B------:R-:W-:-:S04]  /*7c90*/  NOP ;  /* 0x0000000000007918 */ /* 0x000fc80000000000 */
[----:B------:R-:W-:Y:S04]  /*7ca0*/  STL.64 [R1+0x3e0], R4 ;  /* 0x0003e00401007387 */ /* 0x000fe80000100a00 */
[----:B------:R0:W-:Y:S04]  /*7cb0*/  STL.64 [R1+0x3e8], R6 ;  /* 0x0003e80601007387 */ /* 0x0001e80000100a00 */
[----:B0-----:R-:W2:Y:S04]  /*7cc0*/  LDL.LU.64 R6, [R1+0xc50] ;  /* 0x000c500001067983 */ /* 0x001ea80000300a00 */
[----:B------:R-:W3:Y:S04]  /*7cd0*/  LDL.LU.64 R4, [R1+0xc48] ;  /* 0x000c480001047983 */ /* 0x000ee80000300a00 */
[----:B------:R-:W-:Y:S04]  /*7ce0*/  STL.64 [R1+0xc10], R10 ;  /* 0x000c100a01007387 */ /* 0x000fe80000100a00 */
[----:B------:R3:W-:Y:S01]  /*7cf0*/  STL.64 [R1+0xc08], R8 ;  /* 0x000c080801007387 */ /* 0x0007e20000100a00 */
[C---:B--2---:R-:W-:Y:S08]  /*7d00*/  HMMA.16816.F32 R16, R12.reuse, R6, R16 ;  /* 0x000000060c10723c */ /* 0x044ff00000001810 */
[C---:B---3--:R-:W-:Y:S01]  /*7d10*/  HMMA.16816.F32 R8, R12.reuse, R4, R20 ;  /* 0x000000040c08723c */ /* 0x048fe20000001814 */
[----:B------:R-:W2:Y:S10]  /*7d20*/  LDL.LU.64 R20, [R1+0x160] ;  /* 0x0001600001147983 */ /* 0x000eb40000300a00 */
[----:B------:R0:W-:Y:S04]  /*7d30*/  STL.64 [R1+0x3d0], R16 ;  /* 0x0003d01001007387 */ /* 0x0001e80000100a00 */
[----:B------:R1:W-:Y:S04]  /*7d40*/  STL.64 [R1+0x3d8], R18 ;  /* 0x0003d81201007387 */ /* 0x0003e80000100a00 */
[----:B------:R-:W2:Y:S04]  /*7d50*/  LDL.LU.64 R22, [R1+0x168] ;  /* 0x0001680001167983 */ /* 0x000ea80000300a00 */
[----:B------:R3:W-:Y:S04]  /*7d60*/  STL.64 [R1+0x3c0], R8 ;  /* 0x0003c00801007387 */ /* 0x0007e80000100a00 */
[----:B------:R3:W-:Y:S04]  /*7d70*/  STL.64 [R1+0x3c8], R10 ;  /* 0x0003c80a01007387 */ /* 0x0007e80000100a00 */
[----:B0-----:R-:W2:Y:S04]  /*7d80*/  LDL.LU.64 R16, [R1+0x3b0] ;  /* 0x0003b00001107983 */ /* 0x001ea80000300a00 */
[----:B-1----:R-:W2:Y:S04]  /*7d90*/  LDL.LU.64 R18, [R1+0x3b8] ;  /* 0x0003b80001127983 */ /* 0x002ea80000300a00 */
[----:B---3--:R-:W3:Y:S04]  /*7da0*/  LDL.LU.64 R8, [R1+0x390] ;  /* 0x0003900001087983 */ /* 0x008ee80000300a00 */
[----:B------:R-:W2:Y:S04]  /*7db0*/  LDL.LU.64 R10, [R1+0x398] ;  /* 0x00039800010a7983 */ /* 0x000ea80000300a00 */
[----:B--2---:R-:W-:Y:S04]  /*7dc0*/  STL.64 [R1+0xc20], R10 ;  /* 0x000c200a01007387 */ /* 0x004fe80000100a00 */
[----:B---3--:R0:W-:Y:S04]  /*7dd0*/  STL.64 [R1+0xc18], R8 ;  /* 0x000c180801007387 */ /* 0x0081e80000100a00 */
[----:B0-----:R-:W2:Y:S04]  /*7de0*/  LDL.LU.64 R8, [R1+0x3a0] ;  /* 0x0003a00001087983 */ /* 0x001ea80000300a00 */
[----:B------:R-:W2:Y:S04]  /*7df0*/  LDL.LU.64 R10, [R1+0x3a8] ;  /* 0x0003a800010a7983 */ /* 0x000ea80000300a00 */
[----:B------:R-:W-:Y:S04]  /*7e00*/  STL.64 [R1+0xbf0], R6 ;  /* 0x000bf00601007387 */ /* 0x000fe80000100a00 */
[----:B------:R0:W-:Y:S04]  /*7e10*/  STL.64 [R1+0xbe8], R4 ;  /* 0x000be80401007387 */ /* 0x0001e80000100a00 */
[----:B0-----:R-:W3:Y:S04]  /*7e20*/  LDL.LU.64 R4, [R1+0x370] ;  /* 0x0003700001047983 */ /* 0x001ee80000300a00 */
[----:B------:R-:W2:Y:S01]  /*7e30*/  LDL.LU.64 R6, [R1+0x378] ;  /* 0x0003780001067983 */ /* 0x000ea20000300a00 */
[----:B------:R-:W-:Y:S03]  /*7e40*/  HMMA.16816.F32 R12, R12, R2, R20 ;  /* 0x000000020c0c723c */ /* 0x000fe60000001814 */
[----:B--2---:R-:W-:Y:S04]  /*7e50*/  STL.64 [R1+0xc00], R6 ;  /* 0x000c000601007387 */ /* 0x004fe80000100a00 */
[----:B---3--:R0:W-:Y:S04]  /*7e60*/  STL.64 [R1+0xbf8], R4 ;  /* 0x000bf80401007387 */ /* 0x0081e80000100a00 */
[----:B0-----:R-:W2:Y:S04]  /*7e70*/  LDL.LU.64 R4, [R1+0x380] ;  /* 0x0003800001047983 */ /* 0x001ea80000300a00 */
[----:B------:R-:W2:Y:S04]  /*7e80*/  LDL.LU.64 R6, [R1+0x388] ;  /* 0x0003880001067983 */ /* 0x000ea80000300a00 */
[----:B------:R-:W3:Y:S04]  /*7e90*/  LDL.LU.64 R22, [R1+0xc40] ;  /* 0x000c400001167983 */ /* 0x000ee80000300a00 */
[----:B------:R-:W2:Y:S04]  /*7ea0*/  LDL.LU.64 R20, [R1+0xc38] ;  /* 0x000c380001147983 */ /* 0x000ea80000300a00 */
[----:B------:R0:W-:Y:S04]  /*7eb0*/  STL.64 [R1+0x160], R12 ;  /* 0x0001600c01007387 */ /* 0x0001e80000100a00 */
[----:B------:R3:W-:Y:S04]  /*7ec0*/  STL.64 [R1+0x168], R14 ;  /* 0x0001680e01007387 */ /* 0x0007e80000100a00 */
[----:B------:R-:W2:Y:S01]  /*7ed0*/  LDL.LU.64 R24, [R1+0x360] ;  /* 0x0003600001187983 */ /* 0x000ea20000300a00 */
[----:B0-----:R-:W-:-:S02]  /*7ee0*/  F2FP.F16.E4M3.UNPACK_B R12, R26 ;  /* 0x0000001aff0c723e */ /* 0x001fc400020006ff */
[----:B----4-:R-:W-:Y:S02]  /*7ef0*/  F2FP.F16.E4M3.UNPACK_B R13, R27 ;  /* 0x0000001bff0d723e */ /* 0x010fe400020006ff */
[----:B------:R-:W4:Y:S01]  /*7f00*/  LDL.LU.64 R26, [R1+0x368] ;  /* 0x00036800011a7983 */ /* 0x000f220000300a00 */
[----:B---3--:R-:W-:Y:S02]  /*7f10*/  F2FP.F16.E4M3.UNPACK_B R14, R23 ;  /* 0x00000017ff0e723e */ /* 0x008fe400020006ff */
[----:B------:R-:W-:-:S07]  /*7f20*/  F2FP.F16.E4M3.UNPACK_B R15, R22 ;  /* 0x00000016ff0f723e */ /* 0x000fce00020006ff */
[----:B--2---:R-:W-:-:S15]  /*7f30*/  HMMA.16816.F32 R16, R12, R20, R16 ;  /* 0x000000140c10723c */ /* 0x004fde0000001810 */
[----:B------:R-:W-:-:S04]  /*7f40*/  NOP ;  /* 0x0000000000007918 */ /* 0x000fc80000000000 */
[----:B------:R-:W-:Y:S04]  /*7f50*/  STL.64 [R1+0x3b0], R16 ;  /* 0x0003b01001007387 */ /* 0x000fe80000100a00 */
[----:B------:R0:W-:Y:S04]  /*7f60*/  STL.64 [R1+0x3b8], R18 ;  /* 0x0003b81201007387 */ /* 0x0001e80000100a00 */
[----:B0-----:R-:W2:Y:S04]  /*7f70*/  LDL.LU.64 R18, [R1+0xc30] ;  /* 0x000c300001127983 */ /* 0x001ea80000300a00 */
[----:B------:R-:W3:Y:S01]  /*7f80*/  LDL.LU.64 R16, [R1+0xc28] ;  /* 0x000c280001107983 */ /* 0x000ee20000300a00 */
[----:B--2---:R-:W-:-:S15]  /*7f90*/  HMMA.16816.F32 R8, R12, R18, R8 ;  /* 0x000000120c08723c */ /* 0x004fde0000001808 */
[----:B------:R-:W-:-:S04]  /*7fa0*/  NOP ;  /* 0x0000000000007918 */ /* 0x000fc80000000000 */
[----:B------:R-:W-:Y:S04]  /*7fb0*/  STL.64 [R1+0x3a0], R8 ;  /* 0x0003a00801007387 */ /* 0x000fe80000100a00 */
[----:B------:R0:W-:Y:S04]  /*7fc0*/  STL.64 [R1+0x3a8], R10 ;  /* 0x0003a80a01007387 */ /* 0x0001e80000100a00 */
[----:B0-----:R-:W3:Y:S04]  /*7fd0*/  LDL.LU.64 R10, [R1+0xc20] ;  /* 0x000c2000010a7983 */ /* 0x001ee80000300a00 */
[----:B------:R-:W3:Y:S02]  /*7fe0*/  LDL.LU.64 R8, [R1+0xc18] ;  /* 0x000c180001087983 */ /* 0x000ee40000300a00 */
[----:B---3--:R-:W-:-:S15]  /*7ff0*/  HMMA.16816.F32 R8, R12, R16, R8 ;  /* 0x000000100c08723c */ /* 0x008fde0000001808 */
[----:B------:R-:W-:-:S04]  /*8000*/  NOP ;  /* 0x0000000000007918 */ /* 0x000fc80000000000 */
[----:B------:R-:W-:Y:S04]  /*8010*/  STL.64 [R1+0x390], R8 ;  /* 0x0003900801007387 */ /* 0x000fe80000100a00 */
[----:B------:R0:W-:Y:S04]  /*8020*/  STL.64 [R1+0x398], R10 ;  /* 0x0003980a01007387 */ /* 0x0001e80000100a00 */
[----:B0-----:R-:W2:Y:S04]  /*8030*/  LDL.LU.64 R10, [R1+0xc10] ;  /* 0x000c1000010a7983 */ /* 0x001ea80000300a00 */
[----:B------:R-:W3:Y:S04]  /*8040*/  LDL.LU.64 R8, [R1+0xc08] ;  /* 0x000c080001087983 */ /* 0x000ee80000300a00 */
[----:B------:R-:W-:Y:S04]  /*8050*/  STL.64 [R1+0xbd8], R18 ;  /* 0x000bd81201007387 */ /* 0x000fe80000100a00 */
[----:B------:R0:W-:Y:S04]  /*8060*/  STL.64 [R1+0xbd0], R16 ;  /* 0x000bd01001007387 */ /* 0x0001e80000100a00 */
[----:B0-----:R-:W3:Y:S04]  /*8070*/  LDL.LU.64 R16, [R1+0x150] ;  /* 0x0001500001107983 */ /* 0x001ee80000300a00 */
        /* <DEDUP_REMOVED lines=11> */
[----:B0-----:R-:W4:Y:S04]  /*8130*/  LDL.LU.64 R6, [R1+0xbf0] ;  /* 0x000bf00001067983 */ /* 0x001f280000300a00 */
[----:B------:R-:W2:Y:S04]  /*8140*/  LDL.LU.64 R4, [R1+0xbe8] ;  /* 0x000be80001047983 */ /* 0x000ea80000300a00 */
[----:B------:R-:W-:Y:S04]  /*8150*/  STL.64 [R1+0xbb8], R10 ;  /* 0x000bb80a01007387 */ /* 0x000fe80000100a00 */
[----:B------:R0:W-:Y:S04]  /*8160*/  STL.64 [R1+0xbb0], R8 ;  /* 0x000bb00801007387 */ /* 0x0001e80000100a00 */
[----:B0-----:R-:W2:Y:S04]  /*8170*/  LDL.LU.64 R8, [R1+0x350] ;  /* 0x0003500001087983 */ /* 0x001ea80000300a00 */
[----:B------:R-:W2:Y:S04]  /*8180*/  LDL.LU.64 R10, [R1+0x358] ;  /* 0x00035800010a7983 */ /* 0x000ea80000300a00 */
[----:B------:R-:W3:Y:S04]  /*8190*/  LDL.LU R23, [R1+0x468] ;  /* 0x0004680001177983 */ /* 0x000ee80000300800 */
[----:B------:R-:W3:Y:S01]  /*81a0*/  LDL.LU R22, [R1+0x460] ;  /* 0x0004600001167983 */ /* 0x000ee20000300800 */
[----:B----4-:R-:W-:-:S15]  /*81b0*/  HMMA.16816.F32 R24, R12, R6, R24 ;  /* 0x000000060c18723c */ /* 0x010fde0000001818 */
[----:B------:R-:W-:-:S04]  /*81c0*/  NOP ;  /* 0x0000000000007918 */ /* 0x000fc80000000000 */
[----:B------:R0:W-:Y:S04]  /*81d0*/  STL.64 [R1+0x360], R24 ;  /* 0x0003601801007387 */ /* 0x0001e80000100a00 */
[----:B------:R-:W-:Y:S01]  /*81e0*/  STL.64 [R1+0x368], R26 ;  /* 0x0003681a01007387 */ /* 0x000fe20000100a00 */
[C---:B--2---:R-:W-:Y:S03]  /*81f0*/  HMMA.16816.F32 R8, R12.reuse, R4, R8 ;  /* 0x000000040c08723c */ /* 0x044fe60000001808 */
[----:B0-----:R-:W2:Y:S04]  /*8200*/  LDL.LU R25, [R1+0xbe0] ;  /* 0x000be00001197983 */ /* 0x001ea80000300800 */
[----:B------:R-:W-:Y:S04]  /*8210*/  STL.64 [R1+0xb98], R6 ;  /* 0x000b980601007387 */ /* 0x000fe80000100a00 */
[----:B------:R0:W-:Y:S02]  /*8220*/  STL.64 [R1+0xb90], R4 ;  /* 0x000b900401007387 */ /* 0x0001e40000100a00 */
[----:B0-----:R-:W-:Y:S06]  /*8230*/  HMMA.16816.F32 R4, R12, R2, R16 ;  /* 0x000000020c04723c */ /* 0x001fec0000001810 */
[----:B------:R0:W-:Y:S04]  /*8240*/  STL.64 [R1+0x350], R8 ;  /* 0x0003500801007387 */ /* 0x0001e80000100a00 */
[----:B------:R1:W-:Y:S04]  /*8250*/  STL.64 [R1+0x358], R10 ;  /* 0x0003580a01007387 */ /* 0x0003e80000100a00 */
[----:B------:R-:W4:Y:S04]  /*8260*/  LDL.LU R13, [R1+0x458] ;  /* 0x00045800010d7983 */ /* 0x000f280000300800 */
[----:B------:R-:W2:Y:S04]  /*8270*/  LDL.LU R14, [R1+0x454] ;  /* 0x00045400010e7983 */ /* 0x000ea80000300800 */
[----:B------:R-:W-:Y:S04]  /*8280*/  STL.64 [R1+0x150], R4 ;  /* 0x0001500401007387 */ /* 0x000fe80000100a00 */
[----:B------:R-:W-:Y:S04]  /*8290*/  STL.64 [R1+0x158], R6 ;  /* 0x0001580601007387 */ /* 0x000fe80000100a00 */
[----:B------:R-:W2:Y:S04]  /*82a0*/  LDL.LU R15, [R1+0x450] ;  /* 0x00045000010f7983 */ /* 0x000ea80000300800 */
[----:B------:R-:W2:Y:S04]  /*82b0*/  LDL.LU.64 R16, [R1+0x340] ;  /* 0x0003400001107983 */ /* 0x000ea80000300a00 */
[----:B------:R-:W2:Y:S04]  /*82c0*/  LDL.LU.64 R18, [R1+0x348] ;  /* 0x0003480001127983 */ /* 0x000ea80000300a00 */
[----:B0-----:R-:W2:Y:S04]  /*82d0*/  LDL.LU.64 R8, [R1+0x320] ;  /* 0x0003200001087983 */ /* 0x001ea80000300a00 */
[----:B-1----:R-:W2:Y:S04]  /*82e0*/  LDL.LU.64 R10, [R1+0x328] ;  /* 0x00032800010a7983 */ /* 0x002ea80000300a00 */
[----:B--2---:R-:W-:Y:S04]  /*82f0*/  STL.64 [R1+0xbc8], R10 ;  /* 0x000bc80a01007387 */ /* 0x004fe80000100a00 */
[----:B------:R0:W-:Y:S04]  /*8300*/  STL.64 [R1+0xbc0], R8 ;  /* 0x000bc00801007387 */ /* 0x0001e80000100a00 */
[----:B0-----:R-:W2:Y:S04]  /*8310*/  LDL.LU.64 R8, [R1+0x330] ;  /* 0x0003300001087983 */ /* 0x001ea80000300a00 */
[----:B------:R-:W2:Y:S04]  /*8320*/  LDL.LU.64 R10, [R1+0x338] ;  /* 0x00033800010a7983 */ /* 0x000ea80000300a00 */
[----:B------:R-:W2:Y:S04]  /*8330*/  LDL.LU.64 R4, [R1+0x300] ;  /* 0x0003000001047983 */ /* 0x000ea80000300a00 */
[----:B------:R-:W2:Y:S01]  /*8340*/  LDL.LU.64 R6, [R1+0x308] ;  /* 0x0003080001067983 */ /* 0x000ea20000300a00 */
[----:B------:R-:W-:-:S03]  /*8350*/  F2FP.F16.E4M3.UNPACK_B R12, R25 ;  /* 0x00000019ff0c723e */ /* 0x000fc600020006ff */
[----:B--2---:R-:W-:Y:S04]  /*8360*/  STL.64 [R1+0xba8], R6 ;  /* 0x000ba80601007387 */ /* 0x004fe80000100a00 */
[----:B------:R0:W-:Y:S04]  /*8370*/  STL.64 [R1+0xba0], R4 ;  /* 0x000ba00401007387 */ /* 0x0001e80000100a00 */
[----:B0-----:R-:W2:Y:S04]  /*8380*/  LDL.LU.64 R4, [R1+0x310] ;  /* 0x0003100001047983 */ /* 0x001ea80000300a00 */
[----:B------:R-:W2:Y:S04]  /*8390*/  LDL.LU.64 R6, [R1+0x318] ;  /* 0x0003180001067983 */ /* 0x000ea80000300a00 */
[----:B------:R-:W2:Y:S04]  /*83a0*/  LDL.LU.64 R24, [R1+0x140] ;  /* 0x0001400001187983 */ /* 0x000ea80000300a00 */
[----:B------:R-:W2:Y:S01]  /*83b0*/  LDL.LU.64 R26, [R1+0x148] ;  /* 0x00014800011a7983 */ /* 0x000ea20000300a00 */
[----:B----4-:R-:W-:-:S02]  /*83c0*/  F2FP.F16.E4M3.UNPACK_B R13, R13 ;  /* 0x0000000dff0d723e */ /* 0x010fc400020006ff */
[----:B------:R-:W-:Y:S02]  /*83d0*/  F2FP.F16.E4M3.UNPACK_B R14, R14 ;  /* 0x0000000eff0e723e */ /* 0x000fe400020006ff */
[----:B------:R-:W-:-:S07]  /*83e0*/  F2FP.F16.E4M3.UNPACK_B R15, R15 ;  /* 0x0000000fff0f723e */ /* 0x000fce00020006ff */
[C---:B------:R-:W-:Y:S01]  /*83f0*/  HMMA.16816.F32 R16, R12.reuse, R20, R16 ;  /* 0x000000140c10723c */ /* 0x040fe20000001810 */
[----:B--2---:R-:W-:Y:S04]  /*8400*/  STL.64 [R1+0xb78], R26 ;  /* 0x000b781a01007387 */ /* 0x004fe80000100a00 */
[----:B------:R0:W-:Y:S04]  /*8410*/  STL.64 [R1+0xb70], R24 ;  /* 0x000b701801007387 */ /* 0x0001e80000100a00 */
[----:B0-----:R-:W2:Y:S04]  /*8420*/  LDL.LU.64 R24, [R1+0x2e0] ;  /* 0x0002e00001187983 */ /* 0x001ea80000300a00 */
[----:B------:R-:W4:Y:S04]  /*8430*/  LDL.LU.64 R26, [R1+0x2e8] ;  /* 0x0002e800011a7983 */ /* 0x000f280000300a00 */
[----:B----4-:R-:W-:Y:S04]  /*8440*/  STL.64 [R1+0xb88], R26 ;  /* 0x000b881a01007387 */ /* 0x010fe80000100a00 */
[----:B--2---:R0:W-:Y:S04]  /*8450*/  STL.64 [R1+0xb80], R24 ;  /* 0x000b801801007387 */ /* 0x0041e80000100a00 */
[----:B0-----:R-:W2:Y:S04]  /*8460*/  LDL.LU.64 R24, [R1+0x2f0] ;  /* 0x0002f00001187983 */ /* 0x001ea80000300a00 */
[----:B------:R-:W2:Y:S04]  /*8470*/  LDL.LU.64 R26, [R1+0x2f8] ;  /* 0x0002f800011a7983 */ /* 0x000ea80000300a00 */
[----:B------:R-:W-:Y:S04]  /*8480*/  STL.64 [R1+0x340], R16 ;  /* 0x0003401001007387 */ /* 0x000fe80000100a00 */
[----:B------:R0:W-:Y:S04]  /*8490*/  STL.64 [R1+0x348], R18 ;  /* 0x0003481201007387 */ /* 0x0001e80000100a00 */
[----:B0-----:R-:W4:Y:S04]  /*84a0*/  LDL.LU.64 R18, [R1+0xbd8] ;  /* 0x000bd80001127983 */ /* 0x001f280000300a00 */
[----:B------:R-:W2:Y:S01]  /*84b0*/  LDL.LU.64 R16, [R1+0xbd0] ;  /* 0x000bd00001107983 */ /* 0x000ea20000300a00 */
[----:B----4-:R-:W-:-:S15]  /*84c0*/  HMMA.16816.F32 R8, R12, R18, R8 ;  /* 0x000000120c08723c */ /* 0x010fde0000001808 */
[----:B------:R-:W-:-:S04]  /*84d0*/  NOP ;  /* 0x0000000000007918 */ /* 0x000fc80000000000 */
        /* <DEDUP_REMOVED lines=9> */
[----:B------:R-:W4:Y:S01]  /*8570*/  LDL.LU.64 R8, [R1+0xbb0] ;  /* 0x000bb00001087983 */ /* 0x000f220000300a00 */
[----:B--2---:R-:W-:-:S15]  /*8580*/  HMMA.16816.F32 R4, R12, R10, R4 ;  /* 0x0000000a0c04723c */ /* 0x004fde0000001804 */
[----:B------:R-:W-:-:S04]  /*8590*/  NOP ;  /* 0x0000000000007918 */ /* 0x000fc80000000000 */
[----:B------:R-:W-:Y:S04]  /*85a0*/  STL.64 [R1+0x310], R4 ;  /* 0x0003100401007387 */ /* 0x000fe80000100a00 */
[----:B------:R0:W-:Y:S04]  /*85b0*/  STL.64 [R1+0x318], R6 ;  /* 0x0003180601007387 */ /* 0x0001e80000100a00 */
[----:B0-----:R-:W4:Y:S04]  /*85c0*/  LDL.LU.64 R6, [R1+0xba8] ;  /* 0x000ba80001067983 */ /* 0x001f280000300a00 */
[----:B------:R-:W4:Y:S02]  /*85d0*/  LDL.LU.64 R4, [R1+0xba0] ;  /* 0x000ba00001047983 */ /* 0x000f240000300a00 */
[----:B----4-:R-:W-:-:S15]  /*85e0*/  HMMA.16816.F32 R4, R12, R8, R4 ;  /* 0x000000080c04723c */ /* 0x010fde0000001804 */
[----:B------:R-:W-:-:S04]  /*85f0*/  NOP ;  /* 0x0000000000007918 */ /* 0x000fc80000000000 */
[----:B------:R-:W-:Y:S04]  /*8600*/  STL.64 [R1+0x300], R4 ;  /* 0x0003000401007387 */ /* 0x000fe80000100a00 */
[----:B------:R0:W-:Y:S04]  /*8610*/  STL.64 [R1+0x308], R6 ;  /* 0x0003080601007387 */ /* 0x0001e80000100a00 */
[----:B0-----:R-:W2:Y:S04]  /*8620*/  LDL.LU.64 R6, [R1+0xb98] ;  /* 0x000b980001067983 */ /* 0x001ea80000300a00 */
[----:B------:R-:W4:Y:S04]  /*8630*/  LDL.LU.64 R4, [R1+0xb90] ;  /* 0x000b900001047983 */ /* 0x000f280000300a00 */
[----:B------:R0:W-:Y:S04]  /*8640*/  STL.64 [R1+0xb58], R10 ;  /* 0x000b580a01007387 */ /* 0x0001e80000100a00 */
[----:B0-----:R-:W3:Y:S04]  /*8650*/  LDL.LU R10, [R1+0x478] ;  /* 0x00047800010a7983 */ /* 0x001ee80000300800 */
[----:B------:R-:W3:Y:S04]  /*8660*/  LDL.LU R11, [R1+0x470] ;  /* 0x00047000010b7983 */ /* 0x000ee80000300800 */
[----:B------:R-:W-:Y:S01]  /*8670*/  STL.64 [R1+0xb50], R8 ;  /* 0x000b500801007387 */ /* 0x000fe20000100a00 */
        /* <DEDUP_REMOVED lines=11> */
[----:B------:R-:W2:Y:S04]  /*8730*/  LDL.LU.64 R24, [R1+0xb70] ;  /* 0x000b700001187983 */ /* 0x000ea80000300a00 */
[----:B------:R-:W-:Y:S04]  /*8740*/  STL.64 [R1+0xb38], R6 ;  /* 0x000b380601007387 */ /* 0x000fe80000100a00 */
[----:B------:R2:W-:Y:S02]  /*8750*/  STL.64 [R1+0xb30], R4 ;  /* 0x000b300401007387 */ /* 0x0005e40000100a00 */
[----:B--2---:R-:W-:Y:S02]  /*8760*/  HMMA.16816.F32 R4, R12, R2, R24 ;  /* 0x000000020c04723c */ /* 0x004fe40000001818 */
[----:B------:R-:W2:Y:S01]  /*8770*/  LDL.LU.64 R24, [R1+0x2d0] ;  /* 0x0002d00001187983 */ /* 0x000ea20000300a00 */
[----:B---3--:R-:W-:-:S03]  /*8780*/  F2FP.F16.E4M3.UNPACK_B R12, R10 ;  /* 0x0000000aff0c723e */ /* 0x008fc600020006ff */
[----:B------:R-:W2:Y:S01]  /*8790*/  LDL.LU.64 R26, [R1+0x2d8] ;  /* 0x0002d800011a7983 */ /* 0x000ea20000300a00 */
[----:B------:R-:W-:-:S12]  /*87a0*/  F2FP.F16.E4M3.UNPACK_B R13, R11 ;  /* 0x0000000bff0d723e */ /* 0x000fd800020006ff */
[----:B------:R-:W-:Y:S04]  /*87b0*/  STL.64 [R1+0x140], R4 ;  /* 0x0001400401007387 */ /* 0x000fe80000100a00 */
[----:B------:R-:W-:Y:S04]  /*87c0*/  STL.64 [R1+0x148], R6 ;  /* 0x0001480601007387 */ /* 0x000fe80000100a00 */
[----:B------:R-:W3:Y:S04]  /*87d0*/  LDL.LU.64 R8, [R1+0x2b0] ;  /* 0x0002b00001087983 */ /* 0x000ee80000300a00 */
[----:B------:R-:W4:Y:S01]  /*87e0*/  LDL.LU.64 R10, [R1+0x2b8] ;  /* 0x0002b800010a7983 */ /* 0x000f220000300a00 */
[----:B------:R-:W-:-:S02]  /*87f0*/  F2FP.F16.E4M3.UNPACK_B R14, R23 ;  /* 0x00000017ff0e723e */ /* 0x000fc400020006ff */
[----:B------:R-:W-:Y:S01]  /*8800*/  F2FP.F16.E4M3.UNPACK_B R15, R22 ;  /* 0x00000016ff0f723e */ /* 0x000fe200020006ff */
[----:B----4-:R-:W-:Y:S04]  /*8810*/  STL.64 [R1+0xb68], R10 ;  /* 0x000b680a01007387 */ /* 0x010fe80000100a00 */
[----:B---3--:R0:W-:Y:S04]  /*8820*/  STL.64 [R1+0xb60], R8 ;  /* 0x000b600801007387 */ /* 0x0081e80000100a00 */
[----:B0-----:R-:W3:Y:S04]  /*8830*/  LDL.LU.64 R8, [R1+0x2c0] ;  /* 0x0002c00001087983 */ /* 0x001ee80000300a00 */
[----:B------:R-:W3:Y:S04]  /*8840*/  LDL.LU.64 R10, [R1+0x2c8] ;  /* 0x0002c800010a7983 */ /* 0x000ee80000300a00 */
[----:B------:R-:W4:Y:S04]  /*8850*/  LDL.LU.64 R4, [R1+0x290] ;  /* 0x0002900001047983 */ /* 0x000f280000300a00 */
[----:B------:R-:W3:Y:S01]  /*8860*/  LDL.LU.64 R6, [R1+0x298] ;  /* 0x0002980001067983 */ /* 0x000ee20000300a00 */
[C---:B--2---:R-:W-:Y:S03]  /*8870*/  HMMA.16816.F32 R24, R12.reuse, R20, R24 ;  /* 0x000000140c18723c */ /* 0x044fe60000001818 */
[----:B---3--:R-:W-:Y:S04]  /*8880*/  STL.64 [R1+0xb48], R6 ;  /* 0x000b480601007387 */ /* 0x008fe80000100a00 */
[----:B----4-:R0:W-:Y:S04]  /*8890*/  STL.64 [R1+0xb40], R4 ;  /* 0x000b400401007387 */ /* 0x0101e80000100a00 */
[----:B0-----:R-:W2:Y:S04]  /*88a0*/  LDL.LU.64 R4, [R1+0x2a0] ;  /* 0x0002a00001047983 */ /* 0x001ea80000300a00 */
[----:B------:R-:W2:Y:S04]  /*88b0*/  LDL.LU.64 R6, [R1+0x2a8] ;  /* 0x0002a80001067983 */ /* 0x000ea80000300a00 */
[----:B------:R-:W-:Y:S04]  /*88c0*/  STL.64 [R1+0x2d0], R24 ;  /* 0x0002d01801007387 */ /* 0x000fe80000100a00 */
[----:B------:R0:W-:Y:S04]  /*88d0*/  STL.64 [R1+0x2d8], R26 ;  /* 0x0002d81a01007387 */ /* 0x0001e80000100a00 */
[----:B0-----:R-:W3:Y:S04]  /*88e0*/  LDL.LU R27, [R1+0x498] ;  /* 0x00049800011b7983 */ /* 0x001ee80000300800 */
[----:B------:R-:W4:Y:S01]  /*88f0*/  LDL.LU R25, [R1+0x490] ;  /* 0x0004900001197983 */ /* 0x000f220000300800 */
[C---:B------:R-:W-:Y:S03]  /*8900*/  HMMA.16816.F32 R8, R12.reuse, R18, R8 ;  /* 0x000000120c08723c */ /* 0x040fe60000001808 */
[----:B---3--:R-:W-:Y:S04]  /*8910*/  STL [R1+0xb2c], R27 ;  /* 0x000b2c1b01007387 */ /* 0x008fe80000100800 */
[----:B----4-:R0:W-:Y:S04]  /*8920*/  STL [R1+0xb28], R25 ;  /* 0x000b281901007387 */ /* 0x0101e80000100800 */
[----:B0-----:R-:W3:Y:S04]  /*8930*/  LDL.LU.64 R24, [R1+0x270] ;  /* 0x0002700001187983 */ /* 0x001ee80000300a00 */
[----:B------:R-:W3:Y:S04]  /*8940*/  LDL.LU.64 R26, [R1+0x278] ;  /* 0x00027800011a7983 */ /* 0x000ee80000300a00 */
        /* <DEDUP_REMOVED lines=10> */
[----:B------:R-:W3:Y:S04]  /*89f0*/  LDL.LU R23, [R1+0x488] ;  /* 0x0004880001177983 */ /* 0x000ee80000300800 */
[----:B------:R-:W3:Y:S04]  /*8a00*/  LDL.LU R22, [R1+0x480] ;  /* 0x0004800001167983 */ /* 0x000ee80000300800 */
        /* <DEDUP_REMOVED lines=14> */
[----:B0-----:R-:W3:Y:S04]  /*8af0*/  LDL.LU.64 R6, [R1+0xb38] ;  /* 0x000b380001067983 */ /* 0x001ee80000300a00 */
[----:B------:R-:W2:Y:S04]  /*8b00*/  LDL.LU.64 R4, [R1+0xb30] ;  /* 0x000b300001047983 */ /* 0x000ea80000300a00 */
[----:B------:R-:W-:Y:S04]  /*8b10*/  STL.64 [R1+0xb00], R10 ;  /* 0x000b000a01007387 */ /* 0x000fe80000100a00 */
[----:B------:R2:W-:Y:S01]  /*8b20*/  STL.64 [R1+0xaf8], R8 ;  /* 0x000af80801007387 */ /* 0x0005e20000100a00 */
[C---:B---3--:R-:W-:Y:S08]  /*8b30*/  HMMA.16816.F32 R16, R12.reuse, R6, R16 ;  /* 0x000000060c10723c */ /* 0x048ff00000001810 */
[C---:B--2---:R-:W-:Y:S01]  /*8b40*/  HMMA.16816.F32 R8, R12.reuse, R4, R24 ;  /* 0x000000040c08723c */ /* 0x044fe20000001818 */
        /* <DEDUP_REMOVED lines=9> */
[----:B----4-:R-:W4:Y:S04]  /*8be0*/  LDL.LU.64 R10, [R1+0x248] ;  /* 0x00024800010a7983 */ /* 0x010f280000300a00 */
[----:B----4-:R-:W-:Y:S04]  /*8bf0*/  STL.64 [R1+0xb10], R10 ;  /* 0x000b100a01007387 */ /* 0x010fe80000100a00 */
[----:B---3--:R0:W-:Y:S04]  /*8c00*/  STL.64 [R1+0xb08], R8 ;  /* 0x000b080801007387 */ /* 0x0081e80000100a00 */
[----:B0-----:R-:W3:Y:S04]  /*8c10*/  LDL.LU.64 R8, [R1+0x250] ;  /* 0x0002500001087983 */ /* 0x001ee80000300a00 */
[----:B------:R-:W3:Y:S04]  /*8c20*/  LDL.LU.64 R10, [R1+0x258] ;  /* 0x00025800010a7983 */ /* 0x000ee80000300a00 */
[----:B------:R-:W-:Y:S04]  /*8c30*/  STL.64 [R1+0xae0], R6 ;  /* 0x000ae00601007387 */ /* 0x000fe80000100a00 */
[----:B------:R0:W-:Y:S04]  /*8c40*/  STL.64 [R1+0xad8], R4 ;  /* 0x000ad80401007387 */ /* 0x0001e80000100a00 */
[----:B0-----:R-:W4:Y:S04]  /*8c50*/  LDL.LU.64 R4, [R1+0x220] ;  /* 0x0002200001047983 */ /* 0x001f280000300a00 */
[----:B------:R-:W3:Y:S01]  /*8c60*/  LDL.LU.64 R6, [R1+0x228] ;  /* 0x0002280001067983 */ /* 0x000ee20000300a00 */
[----:B--2---:R-:W-:Y:S03]  /*8c70*/  HMMA.16816.F32 R12, R12, R2, R24 ;  /* 0x000000020c0c723c */ /* 0x004fe60000001818 */
[----:B---3--:R-:W-:Y:S04]  /*8c80*/  STL.64 [R1+0xaf0], R6 ;  /* 0x000af00601007387 */ /* 0x008fe80000100a00 */
[----:B----4-:R0:W-:Y:S04]  /*8c90*/  STL.64 [R1+0xae8], R4 ;  /* 0x000ae80401007387 */ /* 0x0101e80000100a00 */
[----:B0-----:R-:W2:Y:S04]  /*8ca0*/  LDL.LU.64 R4, [R1+0x230] ;  /* 0x0002300001047983 */ /* 0x001ea80000300a00 */
[----:B------:R-:W2:Y:S04]  /*8cb0*/  LDL.LU.64 R6, [R1+0x238] ;  /* 0x0002380001067983 */ /* 0x000ea80000300a00 */
[----:B------:R-:W3:Y:S04]  /*8cc0*/  LDL.LU R27, [R1+0xb2c] ;  /* 0x000b2c00011b7983 */ /* 0x000ee80000300800 */
[----:B------:R-:W4:Y:S04]  /*8cd0*/  LDL.LU R25, [R1+0xb28] ;  /* 0x000b280001197983 */ /* 0x000f280000300800 */
[----:B------:R-:W-:Y:S04]  /*8ce0*/  STL.64 [R1+0x130], R12 ;  /* 0x0001300c01007387 */ /* 0x000fe80000100a00 */
[----:B------:R0:W-:Y:S02]  /*8cf0*/  STL.64 [R1+0x138], R14 ;  /* 0x0001380e01007387 */ /* 0x0001e40000100a00 */
[----:B0-----:R-:W-:-:S02]  /*8d00*/  F2FP.F16.E4M3.UNPACK_B R14, R23 ;  /* 0x00000017ff0e723e */ /* 0x001fc400020006ff */
[----:B------:R-:W-:Y:S02]  /*8d10*/  F2FP.F16.E4M3.UNPACK_B R15, R22 ;  /* 0x00000016ff0f723e */ /* 0x000fe400020006ff */
[----:B---3--:R-:W-:Y:S02]  /*8d20*/  F2FP.F16.E4M3.UNPACK_B R12, R27 ;  /* 0x0000001bff0c723e */ /* 0x008fe400020006ff */
[----:B----4-:R-:W-:Y:S02]  /*8d30*/  F2FP.F16.E4M3.UNPACK_B R13, R25 ;  /* 0x00000019ff0d723e */ /* 0x010fe400020006ff */
[----:B------:R-:W3:Y:S04]  /*8d40*/  LDL.LU.64 R24, [R1+0x200] ;  /* 0x0002000001187983 */ /* 0x000ee80000300a00 */
[----:B------:R-:W3:Y:S01]  /*8d50*/  LDL.LU.64 R26, [R1+0x208] ;  /* 0x00020800011a7983 */ /* 0x000ee20000300a00 */
[----:B------:R-:W-:-:S15]  /*8d60*/  HMMA.16816.F32 R16, R12, R20, R16 ;  /* 0x000000140c10723c */ /* 0x000fde0000001810 */
[----:B------:R-:W-:-:S04]  /*8d70*/  NOP ;  /* 0x0000000000007918 */ /* 0x000fc80000000000 */
        /* <DEDUP_REMOVED lines=15> */
[----:B------:R-:W4:Y:S04]  /*8e70*/  LDL.LU.64 R8, [R1+0xaf8] ;  /* 0x000af80001087983 */ /* 0x000f280000300a00 */
        /* <DEDUP_REMOVED lines=17> */
[----:B------:R0:W-:Y:S04]  /*8f90*/  STL.64 [R1+0xaa0], R8 ;  /* 0x000aa00801007387 */ /* 0x0001e80000100a00 */
[----:B0-----:R-:W4:Y:S04]  /*8fa0*/  LDL.LU.64 R8, [R1+0x120] ;  /* 0x0001200001087983 */ /* 0x001f280000300a00 */
[----:B------:R-:W4:Y:S01]  /*8fb0*/  LDL.LU.64 R10, [R1+0x128] ;  /* 0x00012800010a7983 */ /* 0x000f220000300a00 */
[C---:B---3--:R-:W-:Y:S08]  /*8fc0*/  HMMA.16816.F32 R16, R12.reuse, R6, R16 ;  /* 0x000000060c10723c */ /* 0x048ff00000001810 */
[C---:B--2---:R-:W-:Y:S11]  /*8fd0*/  HMMA.16816.F32 R24, R12.reuse, R4, R24 ;  /* 0x000000040c18723c */ /* 0x044ff60000001818 */
[----:B------:R0:W-:Y:S04]  /*8fe0*/  STL.64 [R1+0x210], R16 ;  /* 0x0002101001007387 */ /* 0x0001e80000100a00 */
[----:B------:R1:W-:Y:S04]  /*8ff0*/  STL.64 [R1+0x218], R18 ;  /* 0x0002181201007387 */ /* 0x0003e80000100a00 */
[----:B0-----:R-:W2:Y:S04]  /*9000*/  LDL.LU.64 R16, [R1+0x1f0] ;  /* 0x0001f00001107983 */ /* 0x001ea80000300a00 */
[----:B-1----:R-:W2:Y:S04]  /*9010*/  LDL.LU.64 R18, [R1+0x1f8] ;  /* 0x0001f80001127983 */ /* 0x002ea80000300a00 */
[----:B------:R-:W-:Y:S04]  /*9020*/  STL.64 [R1+0x200], R24 ;  /* 0x0002001801007387 */ /* 0x000fe80000100a00 */
[----:B------:R0:W-:Y:S04]  /*9030*/  STL.64 [R1+0x208], R26 ;  /* 0x0002081a01007387 */ /* 0x0001e80000100a00 */
[----:B0-----:R-:W3:Y:S04]  /*9040*/  LDL.LU R26, [R1+0xad4] ;  /* 0x000ad400011a7983 */ /* 0x001ee80000300800 */
[----:B------:R-:W2:Y:S01]  /*9050*/  LDL.LU R24, [R1+0xad0] ;  /* 0x000ad00001187983 */ /* 0x000ea20000300800 */
[----:B----4-:R-:W-:Y:S01]  /*9060*/  HMMA.16816.F32 R8, R12, R2, R8 ;  /* 0x000000020c08723c */ /* 0x010fe20000001808 */
[----:B------:R-:W-:-:S02]  /*9070*/  F2FP.F16.E4M3.UNPACK_B R14, R29 ;  /* 0x0000001dff0e723e */ /* 0x000fc400020006ff */
[----:B------:R-:W-:Y:S01]  /*9080*/  F2FP.F16.E4M3.UNPACK_B R15, R28 ;  /* 0x0000001cff0f723e */ /* 0x000fe200020006ff */
[----:B------:R-:W-:Y:S04]  /*9090*/  STL.64 [R1+0xab8], R6 ;  /* 0x000ab80601007387 */ /* 0x000fe80000100a00 */
[----:B------:R0:W-:Y:S04]  /*90a0*/  STL.64 [R1+0xab0], R4 ;  /* 0x000ab00401007387 */ /* 0x0001e80000100a00 */
[----:B0-----:R-:W4:Y:S04]  /*90b0*/  LDL.LU.64 R4, [R1+0x1e0] ;  /* 0x0001e00001047983 */ /* 0x001f280000300a00 */
[----:B------:R-:W4:Y:S04]  /*90c0*/  LDL.LU.64 R6, [R1+0x1e8] ;  /* 0x0001e80001067983 */ /* 0x000f280000300a00 */
[----:B------:R0:W-:Y:S04]  /*90d0*/  STL.64 [R1+0x120], R8 ;  /* 0x0001200801007387 */ /* 0x0001e80000100a00 */
[----:B------:R1:W-:Y:S04]  /*90e0*/  STL.64 [R1+0x128], R10 ;  /* 0x0001280a01007387 */ /* 0x0003e80000100a00 */
[----:B0-----:R-:W4:Y:S04]  /*90f0*/  LDL.LU.64 R8, [R1+0x1d0] ;  /* 0x0001d00001087983 */ /* 0x001f280000300a00 */
[----:B-1----:R-:W4:Y:S01]  /*9100*/  LDL.LU.64 R10, [R1+0x1d8] ;  /* 0x0001d800010a7983 */ /* 0x002f220000300a00 */
[----:B---3--:R-:W-:-:S02]  /*9110*/  F2FP.F16.E4M3.UNPACK_B R12, R26 ;  /* 0x0000001aff0c723e */ /* 0x008fc400020006ff */
[----:B--2---:R-:W-:Y:S02]  /*9120*/  F2FP.F16.E4M3.UNPACK_B R13, R24 ;  /* 0x00000018ff0d723e */ /* 0x004fe400020006ff */
[----:B------:R-:W2:Y:S04]  /*9130*/  LDL.LU.64 R24, [R1+0x1c0] ;  /* 0x0001c00001187983 */ /* 0x000ea80000300a00 */
[----:B------:R-:W2:Y:S01]  /*9140*/  LDL.LU.64 R26, [R1+0x1c8] ;  /* 0x0001c800011a7983 */ /* 0x000ea20000300a00 */
[----:B------:R-:W-:Y:S03]  /*9150*/  HMMA.16816.F32 R16, R12, R20, R16 ;  /* 0x000000140c10723c */ /* 0x000fe60000001810 */
[----:B------:R-:W3:Y:S04]  /*9160*/  LDL.LU R29, [R1+0x548] ;  /* 0x00054800011d7983 */ /* 0x000ee80000300800 */
[----:B------:R-:W3:-:S12]  /*9170*/  LDL.LU R28, [R1+0x54c] ;  /* 0x00054c00011c7983 */ /* 0x000ed80000300800 */
[----:B------:R-:W-:Y:S04]  /*9180*/  STL.64 [R1+0x1f0], R16 ;  /* 0x0001f01001007387 */ /* 0x000fe80000100a00 */
[----:B------:R0:W-:Y:S04]  /*9190*/  STL.64 [R1+0x1f8], R18 ;  /* 0x0001f81201007387 */ /* 0x0001e80000100a00 */
[----:B0-----:R-:W4:Y:S04]  /*91a0*/  LDL.LU.64 R18, [R1+0xac8] ;  /* 0x000ac80001127983 */ /* 0x001f280000300a00 */
[----:B------:R-:W2:Y:S04]  /*91b0*/  LDL.LU.64 R16, [R1+0xac0] ;  /* 0x000ac00001107983 */ /* 0x000ea80000300a00 */
[----:B------:R-:W2:Y:S04]  /*91c0*/  LDL.LU R22, [R1+0x534] ;  /* 0x0005340001167983 */ /* 0x000ea80000300800 */
[----:B------:R-:W3:Y:S01]  /*91d0*/  LDL.LU R23, [R1+0x53c] ;  /* 0x00053c0001177983 */ /* 0x000ee20000300800 */
[C---:B----4-:R-:W-:Y:S08]  /*91e0*/  HMMA.16816.F32 R4, R12.reuse, R18, R4 ;  /* 0x000000120c04723c */ /* 0x050ff00000001804 */
[C---:B--2---:R-:W-:Y:S01]  /*91f0*/  HMMA.16816.F32 R8, R12.reuse, R16, R8 ;  /* 0x000000100c08723c */ /* 0x044fe20000001808 */
[----:B---3--:R-:W-:Y:S04]  /*9200*/  STL.64 [R1+0xa80], R22 ;  /* 0x000a801601007387 */ /* 0x008fe80000100a00 */
[----:B------:R0:W-:Y:S04]  /*9210*/  STL.64 [R1+0xa78], R20 ;  /* 0x000a781401007387 */ /* 0x0001e80000100a00 */
[----:B0-----:R-:W2:Y:S04]  /*9220*/  LDL.LU.64 R20, [R1+0x1a0] ;  /* 0x0001a00001147983 */ /* 0x001ea80000300a00 */
[----:B------:R-:W2:Y:S04]  /*9230*/  LDL.LU.64 R22, [R1+0x1a8] ;  /* 0x0001a80001167983 */ /* 0x000ea80000300a00 */
[----:B------:R-:W-:Y:S04]  /*9240*/  STL.64 [R1+0x1e0], R4 ;  /* 0x0001e00401007387 */ /* 0x000fe80000100a00 */
[----:B------:R0:W-:Y:S04]  /*9250*/  STL.64 [R1+0x1e8], R6 ;  /* 0x0001e80601007387 */ /* 0x0001e80000100a00 */
[----:B0-----:R-:W2:Y:S04]  /*9260*/  LDL.LU.64 R6, [R1+0xab8] ;  /* 0x000ab80001067983 */ /* 0x001ea80000300a00 */
[----:B------:R-:W3:Y:S04]  /*9270*/  LDL.LU.64 R4, [R1+0xab0] ;  /* 0x000ab00001047983 */ /* 0x000ee80000300a00 */
[----:B------:R-:W-:Y:S04]  /*9280*/  STL.64 [R1+0x1d0], R8 ;  /* 0x0001d00801007387 */ /* 0x000fe80000100a00 */
[----:B------:R0:W-:Y:S04]  /*9290*/  STL.64 [R1+0x1d8], R10 ;  /* 0x0001d80a01007387 */ /* 0x0001e80000100a00 */
[----:B0-----:R-:W4:Y:S04]  /*92a0*/  LDL.LU.64 R10, [R1+0xaa8] ;  /* 0x000aa800010a7983 */ /* 0x001f280000300a00 */
[----:B------:R-:W2:Y:S04]  /*92b0*/  LDL.LU.64 R8, [R1+0xaa0] ;  /* 0x000aa00001087983 */ /* 0x000ea80000300a00 */
[----:B------:R-:W-:Y:S04]  /*92c0*/  STL.64 [R1+0xa68], R18 ;  /* 0x000a681201007387 */ /* 0x000fe80000100a00 */
[----:B------:R0:W-:Y:S04]  /*92d0*/  STL.64 [R1+0xa60], R16 ;  /* 0x000a601001007387 */ /* 0x0001e80000100a00 */
[----:B0-----:R-:W2:Y:S04]  /*92e0*/  LDL.LU.64 R16, [R1+0x1b0] ;  /* 0x0001b00001107983 */ /* 0x001ea80000300a00 */
[----:B------:R-:W2:Y:S01]  /*92f0*/  LDL.LU.64 R18, [R1+0x1b8] ;  /* 0x0001b80001127983 */ /* 0x000ea20000300a00 */
[C---:B----4-:R-:W-:Y:S08]  /*9300*/  HMMA.16816.F32 R24, R12.reuse, R10, R24 ;  /* 0x0000000a0c18723c */ /* 0x050ff00000001818 */
[C---:B--2---:R-:W-:Y:S11]  /*9310*/  HMMA.16816.F32 R16, R12.reuse, R8, R16 ;  /* 0x000000080c10723c */ /* 0x044ff60000001810 */
[----:B------:R-:W-:Y:S04]  /*9320*/  STL.64 [R1+0x1c0], R24 ;  /* 0x0001c01801007387 */ /* 0x000fe80000100a00 */
[----:B------:R0:W-:Y:S04]  /*9330*/  STL.64 [R1+0x1c8], R26 ;  /* 0x0001c81a01007387 */ /* 0x0001e80000100a00 */
[----:B0-----:R-:W2:Y:S04]  /*9340*/  LDL.LU R27, [R1+0xa98] ;  /* 0x000a9800011b7983 */ /* 0x001ea80000300800 */
[----:B------:R-:W-:Y:S04]  /*9350*/  STL.64 [R1+0xa48], R10 ;  /* 0x000a480a01007387 */ /* 0x000fe80000100a00 */
[----:B------:R-:W-:Y:S04]  /*9360*/  STL.64 [R1+0xa40], R8 ;  /* 0x000a400801007387 */ /* 0x000fe80000100a00 */
[----:B------:R-:W-:Y:S04]  /*9370*/  STL.64 [R1+0x1b0], R16 ;  /* 0x0001b01001007387 */ /* 0x000fe80000100a00 */
[----:B------:R0:W-:Y:S02]  /*9380*/  STL.64 [R1+0x1b8], R18 ;  /* 0x0001b81201007387 */ /* 0x0001e40000100a00 */
[----:B0-----:R-:W-:-:S15]  /*9390*/  HMMA.16816.F32 R16, R12, R6, R20 ;  /* 0x000000060c10723c */ /* 0x001fde0000001814 */
[----:B------:R-:W-:-:S04]  /*93a0*/  NOP ;  /* 0x0000000000007918 */ /* 0x000fc80000000000 */
[----:B------:R-:W-:Y:S04]  /*93b0*/  STL.64 [R1+0x1a0], R16 ;  /* 0x0001a01001007387 */ /* 0x000fe80000100a00 */
[----:B------:R-:W4:Y:S04]  /*93c0*/  LDL.LU.64 R20, [R1+0x110] ;  /* 0x0001100001147983 */ /* 0x000f280000300a00 */
[----:B------:R-:W2:Y:S01]  /*93d0*/  LDL.LU.64 R22, [R1+0x118] ;  /* 0x0001180001167983 */ /* 0x000ea20000300a00 */
[----:B------:R-:W-:Y:S02]  /*93e0*/  IMAD.MOV.U32 R26, RZ, RZ, R18 ;  /* 0x000000ffff1a7224 */ /* 0x000fe400078e0012 */
[----:B------:R-:W-:Y:S01]  /*93f0*/  IMAD.MOV.U32 R24, RZ, RZ, R19 ;  /* 0x000000ffff187224 */ /* 0x000fe200078e0013 */
[----:B--2---:R-:W-:Y:S04]  /*9400*/  STL.64 [R1+0xa90], R22 ;  /* 0x000a901601007387 */ /* 0x004fe80000100a00 */
[----:B----4-:R0:W-:Y:S04]  /*9410*/  STL.64 [R1+0xa88], R20 ;  /* 0x000a881401007387 */ /* 0x0101e80000100a00 */
[----:B0-----:R-:W3:Y:S04]  /*9420*/  LDL.LU.64 R20, [R1+0x190] ;  /* 0x0001900001147983 */ /* 0x001ee80000300a00 */
[----:B------:R-:W3:Y:S04]  /*9430*/  LDL.LU.64 R22, [R1+0x198] ;  /* 0x0001980001167983 */ /* 0x000ee80000300a00 */
[----:B------:R-:W2:Y:S04]  /*9440*/  LDL.LU.64 R16, [R1+0x100] ;  /* 0x0001000001107983 */ /* 0x000ea80000300a00 */
[----:B------:R-:W2:Y:S04]  /*9450*/  LDL.LU.64 R18, [R1+0x108] ;  /* 0x0001080001127983 */ /* 0x000ea80000300a00 */
[----:B------:R-:W4:Y:S04]  /*9460*/  LDL.LU.64 R8, [R1+0xc0] ;  /* 0x0000c00001087983 */ /* 0x000f280000300a00 */
[----:B------:R-:W2:Y:S01]  /*9470*/  LDL.LU.64 R10, [R1+0xc8] ;  /* 0x0000c800010a7983 */ /* 0x000ea20000300a00 */
[C---:B---3--:R-:W-:Y:S03]  /*9480*/  HMMA.16816.F32 R20, R12.reuse, R4, R20 ;  /* 0x000000040c14723c */ /* 0x048fe60000001814 */
[----:B--2---:R-:W-:Y:S04]  /*9490*/  STL.64 [R1+0xa58], R10 ;  /* 0x000a580a01007387 */ /* 0x004fe80000100a00 */
[----:B----4-:R0:W-:Y:S04]  /*94a0*/  STL.64 [R1+0xa50], R8 ;  /* 0x000a500801007387 */ /* 0x0101e80000100a00 */
[----:B0-----:R-:W2:Y:S04]  /*94b0*/  LDL.LU.64 R8, [R1+0xe0] ;  /* 0x0000e00001087983 */ /* 0x001ea80000300a00 */
[----:B------:R-:W2:Y:S04]  /*94c0*/  LDL.LU.64 R10, [R1+0xe8] ;  /* 0x0000e800010a7983 */ /* 0x000ea80000300a00 */
[----:B------:R0:W-:Y:S04]  /*94d0*/  STL [R1+0x7a4], R24 ;  /* 0x0007a41801007387 */ /* 0x0001e80000100800 */
[----:B------:R-:W-:Y:S04]  /*94e0*/  STL [R1+0x7a0], R26 ;  /* 0x0007a01a01007387 */ /* 0x000fe80000100800 */
[----:B------:R1:W-:Y:S04]  /*94f0*/  STL [R1+0xa38], R27 ;  /* 0x000a381b01007387 */ /* 0x0003e80000100800 */
[----:B0-----:R-:W3:Y:S04]  /*9500*/  LDL.LU.64 R24, [R1+0xa0] ;  /* 0x0000a00001187983 */ /* 0x001ee80000300a00 */
[----:B-1----:R-:W3:Y:S04]  /*9510*/  LDL.LU.64 R26, [R1+0xa8] ;  /* 0x0000a800011a7983 */ /* 0x002ee80000300a00 */
[----:B------:R-:W-:Y:S04]  /*9520*/  STL.64 [R1+0x190], R20 ;  /* 0x0001901401007387 */ /* 0x000fe80000100a00 */
[----:B------:R0:W-:Y:S04]  /*9530*/  STL.64 [R1+0x198], R22 ;  /* 0x0001981601007387 */ /* 0x0001e80000100a00 */
[----:B0-----:R-:W4:Y:S04]  /*9540*/  LDL.LU.64 R22, [R1+0xa90] ;  /* 0x000a900001167983 */ /* 0x001f280000300a00 */
[----:B------:R-:W4:Y:S02]  /*9550*/  LDL.LU.64 R20, [R1+0xa88] ;  /* 0x000a880001147983 */ /* 0x000f240000300a00 */
[----:B----4-:R-:W-:Y:S02]  /*9560*/  HMMA.16816.F32 R12, R12, R2, R20 ;  /* 0x000000020c0c723c */ /* 0x010fe40000001814 */
[----:B------:R-:W4:Y:S04]  /*9570*/  LDL.LU.64 R22, [R1+0xa80] ;  /* 0x000a800001167983 */ /* 0x000f280000300a00 */
[----:B------:R-:W2:-:S13]  /*9580*/  LDL.LU.64 R20, [R1+0xa78] ;  /* 0x000a780001147983 */ /* 0x000e9a0000300a00 */
[----:B------:R0:W-:Y:S04]  /*9590*/  STL.64 [R1+0x110], R12 ;  /* 0x0001100c01007387 */ /* 0x0001e80000100a00 */
[----:B------:R1:W-:Y:S04]  /*95a0*/  STL.64 [R1+0x118], R14 ;  /* 0x0001180e01007387 */ /* 0x0003e80000100a00 */
[----:B0-----:R-:W4:Y:S04]  /*95b0*/  LDL.LU R12, [R1+0x530] ;  /* 0x00053000010c7983 */ /* 0x001f280000300800 */
[----:B------:R-:W2:Y:S04]  /*95c0*/  LDL.LU R13, [R1+0x538] ;  /* 0x00053800010d7983 */ /* 0x000ea80000300800 */
[----:B-1----:R-:W3:Y:S04]  /*95d0*/  LDL.LU R14, [R1+0x544] ;  /* 0x00054400010e7983 */ /* 0x002ee80000300800 */
[----:B------:R-:W3:Y:S01]  /*95e0*/  LDL.LU R15, [R1+0x540] ;  /* 0x00054000010f7983 */ /* 0x000ee20000300800 */
[----:B----4-:R-:W-:-:S03]  /*95f0*/  IMAD R12, R12, 0x100, R22 ;  /* 0x000001000c0c7824 */ /* 0x010fc600078e0216 */
[----:B------:R-:W4:Y:S01]  /*9600*/  LDL.LU R22, [R1+0xa74] ;  /* 0x000a740001167983 */ /* 0x000f220000300800 */
[----:B--2---:R-:W-:Y:S01]  /*9610*/  IMAD R13, R13, 0x100, R23 ;  /* 0x000001000d0d7824 */ /* 0x004fe200078e0217 */
[----:B------:R-:W-:Y:S02]  /*9620*/  F2FP.F16.E4M3.UNPACK_B R12, R12 ;  /* 0x0000000cff0c723e */ /* 0x000fe400020006ff */
[----:B------:R-:W2:Y:S01]  /*9630*/  LDL.LU R23, [R1+0xa70] ;  /* 0x000a700001177983 */ /* 0x000ea20000300800 */
[----:B---3--:R-:W-:Y:S02]  /*9640*/  IMAD R14, R15, 0x100, R14 ;  /* 0x000001000f0e7824 */ /* 0x008fe400078e020e */
[----:B------:R-:W-:Y:S01]  /*9650*/  IMAD R15, R29, 0x100, R28 ;  /* 0x000001001d0f7824 */ /* 0x000fe200078e021c */
[----:B------:R-:W-:Y:S02]  /*9660*/  F2FP.F16.E4M3.UNPACK_B R13, R13 ;  /* 0x0000000dff0d723e */ /* 0x000fe400020006ff */
[----:B------:R-:W-:-:S02]  /*9670*/  F2FP.F16.E4M3.UNPACK_B R14, R14 ;  /* 0x0000000eff0e723e */ /* 0x000fc400020006ff */
[----:B------:R-:W-:-:S07]  /*9680*/  F2FP.F16.E4M3.UNPACK_B R15, R15 ;  /* 0x0000000fff0f723e */ /* 0x000fce00020006ff */
[----:B------:R-:W-:-:S15]  /*9690*/  HMMA.16816.F32 R16, R12, R20, R16 ;  /* 0x000000140c10723c */ /* 0x000fde0000001810 */
[----:B------:R-:W-:-:S04]  /*96a0*/  NOP ;  /* 0x0000000000007918 */ /* 0x000fc80000000000 */
[----:B------:R-:W-:Y:S04]  /*96b0*/  STL.64 [R1+0x100], R16 ;  /* 0x0001001001007387 */ /* 0x000fe80000100a00 */
[----:B------:R0:W-:Y:S04]  /*96c0*/  STL.64 [R1+0x108], R18 ;  /* 0x0001081201007387 */ /* 0x0001e80000100a00 */
[----:B0-----:R-:W3:Y:S04]  /*96d0*/  LDL.LU.64 R18, [R1+0xa68] ;  /* 0x000a680001127983 */ /* 0x001ee80000300a00 */
[----:B------:R-:W2:Y:S01]  /*96e0*/  LDL.LU.64 R16, [R1+0xa60] ;  /* 0x000a600001107983 */ /* 0x000ea20000300a00 */
[----:B---3--:R-:W-:-:S15]  /*96f0*/  HMMA.16816.F32 R8, R12, R18, R8 ;  /* 0x000000120c08723c */ /* 0x008fde0000001808 */
[----:B------:R-:W-:-:S04]  /*9700*/  NOP ;  /* 0x0000000000007918 */ /* 0x000fc80000000000 */
[----:B------:R-:W-:Y:S04]  /*9710*/  STL.64 [R1+0xe0], R8 ;  /* 0x0000e00801007387 */ /* 0x000fe80000100a00 */
[----:B------:R0:W-:Y:S04]  /*9720*/  STL.64 [R1+0xe8], R10 ;  /* 0x0000e80a01007387 */ /* 0x0001e80000100a00 */
[----:B0-----:R-:W2:Y:S04]  /*9730*/  LDL.LU.64 R10, [R1+0xa58] ;  /* 0x000a5800010a7983 */ /* 0x001ea80000300a00 */
[----:B------:R-:W2:Y:S02]  /*9740*/  LDL.LU.64 R8, [R1+0xa50] ;  /* 0x000a500001087983 */ /* 0x000ea40000300a00 */
[----:B--2---:R-:W-:Y:S02]  /*9750*/  HMMA.16816.F32 R16, R12, R16, R8 ;  /* 0x000000100c10723c */ /* 0x004fe40000001808 */
[----:B------:R-:W2:Y:S04]  /*9760*/  LDL.LU.64 R10, [R1+0xa48] ;  /* 0x000a4800010a7983 */ /* 0x000ea80000300a00 */
[----:B------:R-:W3:-:S13]  /*9770*/  LDL.LU.64 R8, [R1+0xa40] ;  /* 0x000a400001087983 */ /* 0x000eda0000300a00 */
[----:B------:R0:W-:Y:S04]  /*9780*/  STL.64 [R1+0xc0], R16 ;  /* 0x0000c01001007387 */ /* 0x0001e80000100a00 */
[----:B------:R1:W-:Y:S04]  /*9790*/  STL.64 [R1+0xc8], R18 ;  /* 0x0000c81201007387 */ /* 0x0003e80000100a00 */
[----:B0-----:R-:W3:Y:S04]  /*97a0*/  LDL.LU.64 R16, [R1+0x80] ;  /* 0x0000800001107983 */ /* 0x001ee80000300a00 */
[----:B-1----:R-:W3:Y:S01]  /*97b0*/  LDL.LU.64 R18, [R1+0x88] ;  /* 0x0000880001127983 */ /* 0x002ee20000300a00 */
[----:B--2---:R-:W-:-:S15]  /*97c0*/  HMMA.16816.F32 R24, R12, R10, R24 ;  /* 0x0000000a0c18723c */ /* 0x004fde0000001818 */
[----:B------:R-:W-:-:S04]  /*97d0*/  NOP ;  /* 0x0000000000007918 */ /* 0x000fc80000000000 */
[----:B------:R0:W-:Y:S01]  /*97e0*/  STL.64 [R1+0xa0], R24 ;  /* 0x0000a01801007387 */ /* 0x0001e20000100a00 */
[----:B---3--:R-:W-:Y:S01]  /*97f0*/  HMMA.16816.F32 R8, R12, R8, R16 ;  /* 0x000000080c08723c */ /* 0x008fe20000001810 */
[----:B0-----:R-:W-:Y:S02]  /*9800*/  IMAD.MOV.U32 R25, RZ, RZ, R27 ;  /* 0x000000ffff197224 */ /* 0x001fe400078e001b */
[----:B------:R-:W-:Y:S04]  /*9810*/  STL [R1+0xa8], R26 ;  /* 0x0000a81a01007387 */ /* 0x000fe80000100800 */
[----:B------:R-:W2:Y:S04]  /*9820*/  LDL.LU R27, [R1+0xa38] ;  /* 0x000a3800011b7983 */ /* 0x000ea80000300800 */
[----:B------:R0:W-:Y:S04]  /*9830*/  STL [R1+0x7a8], R25 ;  /* 0x0007a81901007387 */ /* 0x0001e80000100800 */
[----:B0-----:R-:W3:Y:S04]  /*9840*/  LDL.LU R25, [R1+0x55c] ;  /* 0x00055c0001197983 */ /* 0x001ee80000300800 */
[----:B------:R-:W2:Y:S04]  /*9850*/  LDL.LU R16, [R1+0x558] ;  /* 0x0005580001107983 */ /* 0x000ea80000300800 */
[----:B------:R-:W-:Y:S04]  /*9860*/  STL.64 [R1+0x80], R8 ;  /* 0x0000800801007387 */ /* 0x000fe80000100a00 */
[----:B------:R-:W-:Y:S04]  /*9870*/  STL.64 [R1+0x88], R10 ;  /* 0x0000880a01007387 */ /* 0x000fe80000100a00 */
[----:B------:R-:W2:Y:S04]  /*9880*/  LDL.LU R17, [R1+0x564] ;  /* 0x0005640001117983 */ /* 0x000ea80000300800 */
[----:B------:R-:W2:Y:S04]  /*9890*/  LDL.LU R18, [R1+0x560] ;  /* 0x0005600001127983 */ /* 0x000ea80000300800 */
[----:B------:R-:W2:Y:S04]  /*98a0*/  LDL.LU R19, [R1+0x56c] ;  /* 0x00056c0001137983 */ /* 0x000ea80000300800 */
[----:B--2---:R-:W-:Y:S04]  /*98b0*/  STL.64 [R1+0xa10], R18 ;  /* 0x000a101201007387 */ /* 0x004fe80000100a00 */
[----:B------:R0:W-:Y:S04]  /*98c0*/  STL.64 [R1+0xa08], R16 ;  /* 0x000a081001007387 */ /* 0x0001e80000100a00 */
[----:B0-----:R-:W2:Y:S04]  /*98d0*/  LDL.LU.64 R16, [R1+0x40] ;  /* 0x0000400001107983 */ /* 0x001ea80000300a00 */
[----:B------:R-:W2:Y:S04]  /*98e0*/  LDL.LU.64 R18, [R1+0x48] ;  /* 0x0000480001127983 */ /* 0x000ea80000300a00 */
        /* <DEDUP_REMOVED lines=8> */
[----:B------:R-:W3:Y:S04]  /*9970*/  LDL.LU R20, [R1+0x568] ;  /* 0x0005680001147983 */ /* 0x000ee80000300800 */
[----:B------:R-:W3:Y:S04]  /*9980*/  LDL.LU R21, [R1] ;  /* 0x0000000001157983 */ /* 0x000ee80000300800 */
[----:B------:R-:W3:Y:S01]  /*9990*/  LDL.LU R26, [R1+0x4] ;  /* 0x00000400011a7983 */ /* 0x000ee20000300800 */
[----:B------:R-:W-:-:S03]  /*99a0*/  IMAD.MOV.U32 R9, RZ, RZ, R23 ;  /* 0x000000ffff097224 */ /* 0x000fc600078e0017 */
[----:B------:R-:W3:Y:S01]  /*99b0*/  LDL.LU R24, [R1+0x8] ;  /* 0x0000080001187983 */ /* 0x000ee20000300800 */
[----:B----4-:R-:W-:-:S03]  /*99c0*/  IMAD.MOV.U32 R10, RZ, RZ, R22 ;  /* 0x000000ffff0a7224 */ /* 0x010fc600078e0016 */
[----:B------:R-:W4:Y:S01]  /*99d0*/  LDL.LU R28, [R1+0xc] ;  /* 0x00000c00011c7983 */ /* 0x000f220000300800 */
[----:B------:R-:W-:-:S03]  /*99e0*/  IMAD.MOV.U32 R11, RZ, RZ, R0 ;  /* 0x000000ffff0b7224 */ /* 0x000fc600078e0000 */
[----:B------:R-:W3:Y:S04]  /*99f0*/  LDL.LU R29, [R1+0x10] ;  /* 0x00001000011d7983 */ /* 0x000ee80000300800 */
[----:B------:R-:W3:Y:S01]  /*9a00*/  LDL.LU R8, [R1+0x90] ;  /* 0x0000900001087983 */ /* 0x000ee20000300800 */
[----:B--2---:R-:W-:-:S15]  /*9a10*/  HMMA.16816.F32 R16, R12, R6, R16 ;  /* 0x000000060c10723c */ /* 0x004fde0000001810 */
[----:B------:R-:W-:-:S04]  /*9a20*/  NOP ;  /* 0x0000000000007918 */ /* 0x000fc80000000000 */
[----:B------:R-:W-:Y:S01]  /*9a30*/  IMAD.MOV.U32 R23, RZ, RZ, R18 ;  /* 0x000000ffff177224 */ /* 0x000fe200078e0012 */
[----:B------:R0:W-:Y:S01]  /*9a40*/  STL [R1+0x70], R16 ;  /* 0x0000701001007387 */ /* 0x0001e20000100800 */
[----:B------:R-:W-:Y:S02]  /*9a50*/  IMAD.MOV.U32 R22, RZ, RZ, R19 ;  /* 0x000000ffff167224 */ /* 0x000fe400078e0013 */
[----:B------:R-:W-:Y:S01]  /*9a60*/  IMAD.MOV.U32 R0, RZ, RZ, R17 ;  /* 0x000000ffff007224 */ /* 0x000fe200078e0011 */
[----:B------:R-:W2:Y:S04]  /*9a70*/  LDL.LU.64 R18, [R1+0xa30] ;  /* 0x000a300001127983 */ /* 0x000ea80000300a00 */
[----:B0-----:R-:W2:Y:S04]  /*9a80*/  LDL.LU.64 R16, [R1+0xa28] ;  /* 0x000a280001107983 */ /* 0x001ea80000300a00 */
[----:B------:R-:W-:Y:S04]  /*9a90*/  STL [R1+0x710], R22 ;  /* 0x0007101601007387 */ /* 0x000fe80000100800 */
[----:B------:R-:W-:Y:S04]  /*9aa0*/  STL [R1+0x70c], R23 ;  /* 0x00070c1701007387 */ /* 0x000fe80000100800 */
[----:B------:R-:W-:Y:S01]  /*9ab0*/  STL [R1+0x708], R0 ;  /* 0x0007080001007387 */ /* 0x000fe20000100800 */
[----:B--2---:R-:W-:Y:S03]  /*9ac0*/  HMMA.16816.F32 R4, R12, R4, R16 ;  /* 0x000000040c04723c */ /* 0x004fe60000001810 */
[----:B------:R-:W2:Y:S04]  /*9ad0*/  LDL.LU.64 R18, [R1+0xa20] ;  /* 0x000a200001127983 */ /* 0x000ea80000300a00 */
[----:B------:R-:W2:-:S12]  /*9ae0*/  LDL.LU.64 R16, [R1+0xa18] ;  /* 0x000a180001107983 */ /* 0x000e980000300a00 */
[----:B------:R0:W-:Y:S04]  /*9af0*/  STL.64 [R1+0x50], R4 ;  /* 0x0000500401007387 */ /* 0x0001e80000100a00 */
[----:B------:R1:W-:Y:S04]  /*9b00*/  STL.64 [R1+0x58], R6 ;  /* 0x0000580601007387 */ /* 0x0003e80000100a00 */
[----:B0-----:R-:W3:Y:S04]  /*9b10*/  LDL.LU R4, [R1+0x60] ;  /* 0x0000600001047983 */ /* 0x001ee80000300800 */
[----:B------:R-:W3:Y:S04]  /*9b20*/  LDL.LU R5, [R1+0x64] ;  /* 0x0000640001057983 */ /* 0x000ee80000300800 */
[----:B-1----:R-:W3:Y:S04]  /*9b30*/  LDL.LU R6, [R1+0x68] ;  /* 0x0000680001067983 */ /* 0x002ee80000300800 */
[----:B------:R-:W3:Y:S01]  /*9b40*/  LDL.LU R7, [R1+0x6c] ;  /* 0x00006c0001077983 */ /* 0x000ee20000300800 */
[----:B--2---:R-:W-:Y:S03]  /*9b50*/  HMMA.16816.F32 R12, R12, R2, R16 ;  /* 0x000000020c0c723c */ /* 0x004fe60000001810 */
[----:B------:R-:W3:Y:S04]  /*9b60*/  LDL.LU.64 R18, [R1+0xa10] ;  /* 0x000a100001127983 */ /* 0x000ee80000300a00 */
[----:B------:R-:W2:-:S12]  /*9b70*/  LDL.LU.64 R16, [R1+0xa08] ;  /* 0x000a080001107983 */ /* 0x000e980000300a00 */
[----:B------:R0:W-:Y:S04]  /*9b80*/  STL [R1+0x40], R12 ;  /* 0x0000400c01007387 */ /* 0x0001e80000100800 */
[----:B------:R-:W0:Y:S04]  /*9b90*/  LDL.LU R2, [R1+0x554] ;  /* 0x0005540001027983 */ /* 0x000e280000300800 */
[----:B------:R-:W0:Y:S01]  /*9ba0*/  LDL.LU R3, [R1+0x550] ;  /* 0x0005500001037983 */ /* 0x000e220000300800 */
[----:B------:R-:W-:Y:S02]  /*9bb0*/  IMAD.MOV.U32 R22, RZ, RZ, R13 ;  /* 0x000000ffff167224 */ /* 0x000fe400078e000d */
[----:B------:R-:W-:-:S02]  /*9bc0*/  IMAD.MOV.U32 R23, RZ, RZ, R14 ;  /* 0x000000ffff177224 */ /* 0x000fc400078e000e */
[----:B------:R-:W-:-:S03]  /*9bd0*/  IMAD.MOV.U32 R0, RZ, RZ, R15 ;  /* 0x000000ffff007224 */ /* 0x000fc600078e000f */
[----:B------:R-:W-:Y:S04]  /*9be0*/  STL [R1+0x8e0], R23 ;  /* 0x0008e01701007387 */ /* 0x000fe80000100800 */
[----:B------:R-:W-:Y:S04]  /*9bf0*/  STL [R1+0x868], R22 ;  /* 0x0008681601007387 */ /* 0x000fe80000100800 */
[----:B------:R-:W-:Y:S01]  /*9c00*/  STL [R1+0x714], R0 ;  /* 0x0007140001007387 */ /* 0x000fe20000100800 */
[----:B---3--:R-:W-:Y:S02]  /*9c10*/  IMAD R15, R20, 0x100, R19 ;  /* 0x00000100140f7824 */ /* 0x008fe400078e0213 */
[----:B--2---:R-:W-:-:S02]  /*9c20*/  IMAD R13, R16, 0x100, R25 ;  /* 0x00000100100d7824 */ /* 0x004fc400078e0219 */
[----:B------:R-:W-:Y:S01]  /*9c30*/  IMAD R14, R18, 0x100, R17 ;  /* 0x00000100120e7824 */ /* 0x000fe200078e0211 */
[----:B------:R-:W-:Y:S02]  /*9c40*/  F2FP.F16.E4M3.UNPACK_B R20, R21.H1 ;  /* 0x00000015ff14723e */ /* 0x000fe400030006ff */
[----:B------:R-:W-:Y:S02]  /*9c50*/  F2FP.F16.E4M3.UNPACK_B R13, R13 ;  /* 0x0000000dff0d723e */ /* 0x000fe400020006ff */
[----:B------:R-:W-:Y:S02]  /*9c60*/  F2FP.F16.E4M3.UNPACK_B R14, R14 ;  /* 0x0000000eff0e723e */ /* 0x000fe400020006ff */
[----:B------:R-:W-:Y:S02]  /*9c70*/  F2FP.F16.E4M3.UNPACK_B R15, R15 ;  /* 0x0000000fff0f723e */ /* 0x000fe400020006ff */
[----:B------:R-:W-:Y:S01]  /*9c80*/  F2FP.F16.E4M3.UNPACK_B R21, R26.H1 ;  /* 0x0000001aff15723e */ /* 0x000fe200030006ff */
[----:B0-----:R-:W-:-:S05]  /*9c90*/  IMAD R12, R3, 0x100, R2 ;  /* 0x00000100030c7824 */ /* 0x001fca00078e0202 */
[----:B------:R-:W-:-:S07]  /*9ca0*/  F2FP.F16.E4M3.UNPACK_B R12, R12 ;  /* 0x0000000cff0c723e */ /* 0x000fce00020006ff */
[----:B------:R-:W-:Y:S01]  /*9cb0*/  HMMA.16816.F32 R4, R12, R20, R4 ;  /* 0x000000140c04723c */ /* 0x000fe20000001804 */
[----:B------:R0:W-:-:S15]  /*9cc0*/  STL.64 [R1+0x9b0], R20 ;  /* 0x0009b01401007387 */ /* 0x0001de0000100a00 */
[----:B------:R-:W-:-:S03]  /*9cd0*/  NOP ;  /* 0x0000000000007918 */ /* 0x000fc60000000000 */
[----:B------:R-:W-:Y:S04]  /*9ce0*/  STL.64 [R1+0x60], R4 ;  /* 0x0000600401007387 */ /* 0x000fe80000100a00 */
[----:B------:R1:W-:Y:S04]  /*9cf0*/  STL.64 [R1+0x68], R6 ;  /* 0x0000680601007387 */ /* 0x0003e80000100a00 */
[----:B0-----:R-:W2:Y:S01]  /*9d00*/  LDL.LU R20, [R1+0x170] ;  /* 0x0001700001147983 */ /* 0x001ea20000300800 */
[----:B------:R-:W-:Y:S02]  /*9d10*/  F2FP.F16.E4M3.UNPACK_B R18, R24.H1 ;  /* 0x00000018ff12723e */ /* 0x000fe400030006ff */
[----:B----4-:R-:W-:-:S07]  /*9d20*/  F2FP.F16.E4M3.UNPACK_B R19, R28.H1 ;  /* 0x0000001cff13723e */ /* 0x010fce00030006ff */
[----:B-1----:R-:W-:-:S15]  /*9d30*/  HMMA.16816.F32 R4, R12, R18, R8 ;  /* 0x000000120c04723c */ /* 0x002fde0000001808 */
[----:B------:R-:W-:-:S04]  /*9d40*/  NOP ;  /* 0x0000000000007918 */ /* 0x000fc80000000000 */
[----:B------:R-:W-:Y:S04]  /*9d50*/  STL.64 [R1+0x90], R4 ;  /* 0x0000900401007387 */ /* 0x000fe80000100a00 */
[----:B------:R-:W-:Y:S04]  /*9d60*/  STL.64 [R1+0x98], R6 ;  /* 0x0000980601007387 */ /* 0x000fe80000100a00 */
[----:B--2---:R0:W-:Y:S04]  /*9d70*/  STL [R1+0x9b8], R20 ;  /* 0x0009b81401007387 */ /* 0x0041e80000100800 */
[----:B------:R-:W2:Y:S04]  /*9d80*/  LDL.LU R21, [R1+0x174] ;  /* 0x0001740001157983 */ /* 0x000ea80000300800 */
[----:B------:R-:W3:Y:S04]  /*9d90*/  LDL.LU R22, [R1+0x178] ;  /* 0x0001780001167983 */ /* 0x000ee80000300800 */
[----:B------:R-:W3:Y:S04]  /*9da0*/  LDL.LU R23, [R1+0x17c] ;  /* 0x00017c0001177983 */ /* 0x000ee80000300800 */
[----:B------:R-:W4:Y:S04]  /*9db0*/  LDL.LU R3, [R1+0x3c] ;  /* 0x00003c0001037983 */ /* 0x000f280000300800 */
[----:B0-----:R-:W2:Y:S04]  /*9dc0*/  LDL.LU R20, [R1+0x574] ;  /* 0x0005740001147983 */ /* 0x001ea80000300800 */
[----:B---3--:R-:W-:Y:S04]  /*9dd0*/  STL.64 [R1+0x9c8], R22 ;  /* 0x0009c81601007387 */ /* 0x008fe80000100a00 */
[----:B--2---:R0:W-:Y:S04]  /*9de0*/  STL.64 [R1+0x9c0], R20 ;  /* 0x0009c01401007387 */ /* 0x0041e80000100a00 */
[----:B0-----:R-:W2:Y:S04]  /*9df0*/  LDL.LU R20, [R1+0x430] ;  /* 0x0004300001147983 */ /* 0x001ea80000300800 */
[----:B------:R-:W2:Y:S04]  /*9e00*/  LDL.LU R21, [R1+0x434] ;  /* 0x0004340001157983 */ /* 0x000ea80000300800 */
[----:B------:R-:W3:Y:S01]  /*9e10*/  LDL.LU R22, [R1+0x438] ;  /* 0x0004380001167983 */ /* 0x000ee20000300800 */
[----:B------:R-:W-:-:S03]  /*9e20*/  IMAD.MOV.U32 R23, RZ, RZ, R27 ;  /* 0x000000ffff177224 */ /* 0x000fc600078e001b */
[----:B------:R-:W2:Y:S04]  /*9e30*/  LDL.LU R27, [R1+0xa04] ;  /* 0x000a0400011b7983 */ /* 0x000ea80000300800 */
[----:B------:R-:W4:Y:S04]  /*9e40*/  LDL.LU R17, [R1+0x14] ;  /* 0x0000140001117983 */ /* 0x000f280000300800 */
[----:B------:R-:W4:Y:S04]  /*9e50*/  LDL.LU R10, [R1+0x18] ;  /* 0x00001800010a7983 */ /* 0x000f280000300800 */
[----:B------:R-:W4:Y:S04]  /*9e60*/  LDL.LU R11, [R1+0x1c] ;  /* 0x00001c00010b7983 */ /* 0x000f280000300800 */
[----:B------:R-:W4:Y:S04]  /*9e70*/  LDL.LU R8, [R1+0x20] ;  /* 0x0000200001087983 */ /* 0x000f280000300800 */
[----:B---3--:R-:W-:Y:S04]  /*9e80*/  STL.64 [R1+0x9d8], R22 ;  /* 0x0009d81601007387 */ /* 0x008fe80000100a00 */
[----:B--2---:R0:W-:Y:S04]  /*9e90*/  STL.64 [R1+0x9d0], R20 ;  /* 0x0009d01401007387 */ /* 0x0041e80000100a00 */
[----:B0-----:R-:W2:Y:S04]  /*9ea0*/  LDL.LU R20, [R1+0x180] ;  /* 0x0001800001147983 */ /* 0x001ea80000300800 */
[----:B------:R-:W2:Y:S04]  /*9eb0*/  LDL.LU R21, [R1+0x184] ;  /* 0x0001840001157983 */ /* 0x000ea80000300800 */
[----:B------:R-:W3:Y:S04]  /*9ec0*/  LDL.LU R22, [R1+0x188] ;  /* 0x0001880001167983 */ /* 0x000ee80000300800 */
[----:B------:R-:W3:Y:S04]  /*9ed0*/  LDL.LU R23, [R1+0x18c] ;  /* 0x00018c0001177983 */ /* 0x000ee80000300800 */
[----:B------:R-:W2:Y:S04]  /*9ee0*/  LDL.LU R9, [R1+0x24] ;  /* 0x0000240001097983 */ /* 0x000ea80000300800 */
[----:B------:R-:W4:Y:S04]  /*9ef0*/  LDL.LU R6, [R1+0x28] ;  /* 0x0000280001067983 */ /* 0x000f280000300800 */
[----:B---3--:R0:W-:Y:S04]  /*9f00*/  STL.64 [R1+0x9e8], R22 ;  /* 0x0009e81601007387 */ /* 0x0081e80000100a00 */
[----:B--2---:R1:W-:Y:S01]  /*9f10*/  STL.64 [R1+0x9e0], R20 ;  /* 0x0009e01401007387 */ /* 0x0043e20000100a00 */
[----:B0-----:R-:W-:-:S03]  /*9f20*/  IMAD.MOV.U32 R22, RZ, RZ, R27 ;  /* 0x000000ffff167224 */ /* 0x001fc600078e001b */
[----:B-1----:R-:W2:Y:S04]  /*9f30*/  LDL.LU R20, [R1+0xf0] ;  /* 0x0000f00001147983 */ /* 0x002ea80000300800 */
[----:B------:R-:W2:Y:S04]  /*9f40*/  LDL.LU R21, [R1+0xf4] ;  /* 0x0000f40001157983 */ /* 0x000ea80000300800 */
[----:B------:R-:W3:Y:S04]  /*9f50*/  LDL.LU R27, [R1+0xa00] ;  /* 0x000a0000011b7983 */ /* 0x000ee80000300800 */
[----:B------:R-:W2:Y:S01]  /*9f60*/  LDL.LU R23, [R1+0xfc] ;  /* 0x0000fc0001177983 */ /* 0x000ea20000300800 */
[----:B------:R-:W-:-:S02]  /*9f70*/  F2FP.F16.E4M3.UNPACK_B R16, R29.H1 ;  /* 0x0000001dff10723e */ /* 0x000fc400030006ff */
[----:B----4-:R-:W-:Y:S01]  /*9f80*/  F2FP.F16.E4M3.UNPACK_B R17, R17.H1 ;  /* 0x00000011ff11723e */ /* 0x010fe200030006ff */
[----:B--2---:R-:W-:Y:S04]  /*9f90*/  STL.64 [R1+0x9f8], R22 ;  /* 0x0009f81601007387 */ /* 0x004fe80000100a00 */
[----:B------:R0:W-:Y:S04]  /*9fa0*/  STL.64 [R1+0x9f0], R20 ;  /* 0x0009f01401007387 */ /* 0x0001e80000100a00 */
[----:B0-----:R-:W2:Y:S04]  /*9fb0*/  LDL.LU R20, [R1+0xb0] ;  /* 0x0000b00001147983 */ /* 0x001ea80000300800 */
[----:B------:R-:W2:Y:S04]  /*9fc0*/  LDL.LU R21, [R1+0xb4] ;  /* 0x0000b40001157983 */ /* 0x000ea80000300800 */
[----:B------:R-:W2:Y:S01]  /*9fd0*/  LDL.LU R22, [R1+0xb8] ;  /* 0x0000b80001167983 */ /* 0x000ea20000300800 */
[----:B---3--:R-:W-:-:S03]  /*9fe0*/  IMAD.MOV.U32 R23, RZ, RZ, R27 ;  /* 0x000000ffff177224 */ /* 0x008fc600078e001b */
[----:B------:R-:W3:Y:S04]  /*9ff0*/  LDL.LU R7, [R1+0x2c] ;  /* 0x00002c0001077983 */ /* 0x000ee80000300800 */
[----:B------:R-:W4:Y:S04]  /*a000*/  LDL.LU R4, [R1+0x30] ;  /* 0x0000300001047983 */ /* 0x000f280000300800 */
[----:B------:R-:W3:Y:S04]  /*a010*/  LDL.LU R5, [R1+0x34] ;  /* 0x0000340001057983 */ /* 0x000ee80000300800 */
[----:B------:R-:W3:Y:S04]  /*a020*/  LDL.LU R2, [R1+0x38] ;  /* 0x0000380001027983 */ /* 0x000ee80000300800 */
[----:B------:R-:W3:Y:S04]  /*a030*/  LDL.LU R27, [R1+0x570] ;  /* 0x00057000011b7983 */ /* 0x000ee80000300800 */
[----:B------:R-:W3:Y:S04]  /*a040*/  LDL.LU R0, [R1+0x57c] ;  /* 0x00057c0001007983 */ /* 0x000ee80000300800 */
[----:B------:R-:W3:Y:S04]  /*a050*/  LDL.LU R28, [R1+0x578] ;  /* 0x00057800011c7983 */ /* 0x000ee80000300800 */
[----:B------:R-:W3:Y:S04]  /*a060*/  LDL.LU R25, [R1+0x584] ;  /* 0x0005840001197983 */ /* 0x000ee80000300800 */
[----:B------:R-:W3:Y:S04]  /*a070*/  LDL.LU R29, [R1+0x580] ;  /* 0x00058000011d7983 */ /* 0x000ee80000300800 */
[----:B------:R-:W3:Y:S04]  /*a080*/  LDL.LU R26, [R1+0x58c] ;  /* 0x00058c00011a7983 */ /* 0x000ee80000300800 */
[----:B------:R-:W3:Y:S01]  /*a090*/  LDL.LU R24, [R1+0x588] ;  /* 0x0005880001187983 */ /* 0x000ee20000300800 */
[----:B--2---:R-:W-:-:S15]  /*a0a0*/  HMMA.16816.F32 R20, R12, R16, R20 ;  /* 0x000000100c14723c */ /* 0x004fde0000001814 */
[----:B------:R-:W-:-:S04]  /*a0b0*/  NOP ;  /* 0x0000000000007918 */ /* 0x000fc80000000000 */
[----:B------:R-:W-:Y:S04]  /*a0c0*/  STL.64 [R1+0xb0], R20 ;  /* 0x0000b01401007387 */ /* 0x000fe80000100a00 */
[----:B------:R0:W-:Y:S04]  /*a0d0*/  STL.64 [R1+0xb8], R22 ;  /* 0x0000b81601007387 */ /* 0x0001e80000100a00 */
[----:B0-----:R-:W2:Y:S04]  /*a0e0*/  LDL.LU.64 R22, [R1+0x9f8] ;  /* 0x0009f80001167983 */ /* 0x001ea80000300a00 */
[----:B------:R-:W2:Y:S04]  /*a0f0*/  LDL.LU.64 R20, [R1+0x9f0] ;  /* 0x0009f00001147983 */ /* 0x000ea80000300a00 */
[----:B------:R-:W-:Y:S04]  /*a100*/  STL.64 [R1+0x9a8], R18 ;  /* 0x0009a81201007387 */ /* 0x000fe80000100a00 */
[----:B------:R0:W-:Y:S04]  /*a110*/  STL.64 [R1+0x9a0], R16 ;  /* 0x0009a01001007387 */ /* 0x0001e80000100a00 */
[----:B0-----:R-:W3:Y:S04]  /*a120*/  LDL.LU R16, [R1+0xd0] ;  /* 0x0000d00001107983 */ /* 0x001ee80000300800 */
[----:B------:R-:W3:Y:S04]  /*a130*/  LDL.LU R17, [R1+0xd4] ;  /* 0x0000d40001117983 */ /* 0x000ee80000300800 */
[----:B------:R-:W3:Y:S04]  /*a140*/  LDL.LU R18, [R1+0xd8] ;  /* 0x0000d80001127983 */ /* 0x000ee80000300800 */
[----:B------:R-:W3:Y:S01]  /*a150*/  LDL.LU R19, [R1+0xdc] ;  /* 0x0000dc0001137983 */ /* 0x000ee20000300800 */
[----:B------:R-:W-:-:S02]  /*a160*/  F2FP.F16.E4M3.UNPACK_B R10, R10.H1 ;  /* 0x0000000aff0a723e */ /* 0x000fc400030006ff */
[----:B------:R-:W-:Y:S02]  /*a170*/  F2FP.F16.E4M3.UNPACK_B R11, R11.H1 ;  /* 0x0000000bff0b723e */ /* 0x000fe400030006ff */
[----:B------:R-:W-:Y:S02]  /*a180*/  F2FP.F16.E4M3.UNPACK_B R8, R8.H1 ;  /* 0x00000008ff08723e */ /* 0x000fe400030006ff */
[----:B------:R-:W-:-:S07]  /*a190*/  F2FP.F16.E4M3.UNPACK_B R9, R9.H1 ;  /* 0x00000009ff09723e */ /* 0x000fce00030006ff */
[C---:B--2---:R-:W-:Y:S08]  /*a1a0*/  HMMA.16816.F32 R20, R12.reuse, R8, R20 ;  /* 0x000000080c14723c */ /* 0x044ff00000001814 */
[----:B---3--:R-:W-:-:S15]  /*a1b0*/  HMMA.16816.F32 R16, R12, R10, R16 ;  /* 0x0000000a0c10723c */ /* 0x008fde0000001810 */
[----:B------:R-:W-:-:S04]  /*a1c0*/  NOP ;  /* 0x0000000000007918 */ /* 0x000fc80000000000 */
[----:B------:R0:W-:Y:S04]  /*a1d0*/  STL.64 [R1+0xd0], R16 ;  /* 0x0000d01001007387 */ /* 0x0001e80000100a00 */
[----:B------:R1:W-:Y:S04]  /*a1e0*/  STL.64 [R1+0xd8], R18 ;  /* 0x0000d81201007387 */ /* 0x0003e80000100a00 */
[----:B0-----:R-:W2:Y:S04]  /*a1f0*/  LDL.LU R16, [R1+0x420] ;  /* 0x0004200001107983 */ /* 0x001ea80000300800 */
[----:B------:R-:W2:Y:S04]  /*a200*/  LDL.LU R17, [R1+0x424] ;  /* 0x0004240001117983 */ /* 0x000ea80000300800 */
[----:B-1----:R-:W2:Y:S04]  /*a210*/  LDL.LU R18, [R1+0x428] ;  /* 0x0004280001127983 */ /* 0x002ea80000300800 */
[----:B------:R-:W2:Y:S04]  /*a220*/  LDL.LU R19, [R1+0x42c] ;  /* 0x00042c0001137983 */ /* 0x000ea80000300800 */
[----:B------:R-:W-:Y:S04]  /*a230*/  STL.64 [R1+0xf0], R20 ;  /* 0x0000f01401007387 */ /* 0x000fe80000100a00 */
[----:B------:R0:W-:Y:S04]  /*a240*/  STL.64 [R1+0xf8], R22 ;  /* 0x0000f81601007387 */ /* 0x0001e80000100a00 */
[----:B0-----:R-:W3:Y:S04]  /*a250*/  LDL.LU.64 R22, [R1+0x9e8] ;  /* 0x0009e80001167983 */ /* 0x001ee80000300a00 */
[----:B------:R-:W3:Y:S01]  /*a260*/  LDL.LU.64 R20, [R1+0x9e0] ;  /* 0x0009e00001147983 */ /* 0x000ee20000300a00 */
[----:B------:R-:W-:-:S02]  /*a270*/  F2FP.F16.E4M3.UNPACK_B R6, R6.H1 ;  /* 0x00000006ff06723e */ /* 0x000fc400030006ff */
[----:B------:R-:W-:Y:S01]  /*a280*/  F2FP.F16.E4M3.UNPACK_B R7, R7.H1 ;  /* 0x00000007ff07723e */ /* 0x000fe200030006ff */
[----:B------:R-:W-:Y:S04]  /*a290*/  STL.64 [R1+0x998], R10 ;  /* 0x0009980a01007387 */ /* 0x000fe80000100a00 */
[----:B------:R0:W-:Y:S04]  /*a2a0*/  STL.64 [R1+0x990], R8 ;  /* 0x0009900801007387 */ /* 0x0001e80000100a00 */
[----:B0-----:R-:W2:Y:S04]  /*a2b0*/  LDL.LU R8, [R1+0x400] ;  /* 0x0004000001087983 */ /* 0x001ea80000300800 */
[----:B------:R-:W2:Y:S04]  /*a2c0*/  LDL.LU R9, [R1+0x404] ;  /* 0x0004040001097983 */ /* 0x000ea80000300800 */
[----:B------:R-:W2:Y:S04]  /*a2d0*/  LDL.LU R10, [R1+0x408] ;  /* 0x00040800010a7983 */ /* 0x000ea80000300800 */
[----:B------:R-:W2:Y:S01]  /*a2e0*/  LDL.LU R11, [R1+0x40c] ;  /* 0x00040c00010b7983 */ /* 0x000ea20000300800 */
[----:B---3--:R-:W-:-:S15]  /*a2f0*/  HMMA.16816.F32 R20, R12, R6, R20 ;  /* 0x000000060c14723c */ /* 0x008fde0000001814 */
[----:B------:R-:W-:-:S04]  /*a300*/  NOP ;  /* 0x0000000000007918 */ /* 0x000fc80000000000 */
[----:B------:R-:W-:Y:S04]  /*a310*/  STL.64 [R1+0x180], R20 ;  /* 0x0001801401007387 */ /* 0x000fe80000100a00 */
[----:B------:R0:W-:Y:S04]  /*a320*/  STL.64 [R1+0x188], R22 ;  /* 0x0001881601007387 */ /* 0x0001e80000100a00 */
[----:B0-----:R-:W3:Y:S04]  /*a330*/  LDL.LU.64 R22, [R1+0x9d8] ;  /* 0x0009d80001167983 */ /* 0x001ee80000300a00 */
[----:B------:R-:W3:Y:S01]  /*a340*/  LDL.LU.64 R20, [R1+0x9d0] ;  /* 0x0009d00001147983 */ /* 0x000ee20000300a00 */
[----:B----4-:R-:W-:-:S02]  /*a350*/  F2FP.F16.E4M3.UNPACK_B R4, R4.H1 ;  /* 0x00000004ff04723e */ /* 0x010fc400030006ff */
[----:B------:R-:W-:-:S07]  /*a360*/  F2FP.F16.E4M3.UNPACK_B R5, R5.H1 ;  /* 0x00000005ff05723e */ /* 0x000fce00030006ff */
[----:B---3--:R-:W-:-:S15]  /*a370*/  HMMA.16816.F32 R20, R12, R4, R20 ;  /* 0x000000040c14723c */ /* 0x008fde0000001814 */
[----:B------:R-:W-:-:S04]  /*a380*/  NOP ;  /* 0x0000000000007918 */ /* 0x000fc80000000000 */
[----:B------:R-:W-:Y:S04]  /*a390*/  STL.64 [R1+0x430], R20 ;  /* 0x0004301401007387 */ /* 0x000fe80000100a00 */
[----:B------:R0:W-:Y:S04]  /*a3a0*/  STL.64 [R1+0x438], R22 ;  /* 0x0004381601007387 */ /* 0x0001e80000100a00 */
[----:B0-----:R-:W3:Y:S04]  /*a3b0*/  LDL.LU.64 R22, [R1+0x9c8] ;  /* 0x0009c80001167983 */ /* 0x001ee80000300a00 */
[----:B------:R-:W4:Y:S01]  /*a3c0*/  LDL.LU.64 R20, [R1+0x9c0] ;  /* 0x0009c00001147983 */ /* 0x000f220000300a00 */
[----:B------:R-:W-:-:S02]  /*a3d0*/  F2FP.F16.E4M3.UNPACK_B R2, R2.H1 ;  /* 0x00000002ff02723e */ /* 0x000fc400030006ff */
[----:B------:R-:W-:Y:S01]  /*a3e0*/  F2FP.F16.E4M3.UNPACK_B R3, R3.H1 ;  /* 0x00000003ff03723e */ /* 0x000fe200030006ff */
[----:B----4-:R-:W-:Y:S02]  /*a3f0*/  IMAD R27, R27, 0x100, R20 ;  /* 0x000001001b1b7824 */ /* 0x010fe400078e0214 */
[----:B------:R-:W3:Y:S01]  /*a400*/  LDL.LU R20, [R1+0x9b8] ;  /* 0x0009b80001147983 */ /* 0x000ee20000300800 */
[----:B------:R-:W-:Y:S02]  /*a410*/  IMAD R28, R28, 0x100, R0 ;  /* 0x000001001c1c7824 */ /* 0x000fe400078e0200 */
[----:B------:R-:W-:Y:S02]  /*a420*/  IMAD R29, R29, 0x100, R25 ;  /* 0x000001001d1d7824 */ /* 0x000fe400078e0219 */
[----:B------:R-:W-:Y:S01]  /*a430*/  IMAD R0, R24, 0x100, R26 ;  /* 0x0000010018007824 */ /* 0x000fe200078e021a */
[----:B---3--:R-:W-:Y:S01]  /*a440*/  HMMA.16816.F32 R12, R12, R2, R20 ;  /* 0x000000020c0c723c */ /* 0x008fe20000001814 */
[----:B------:R-:W2:Y:S04]  /*a450*/  LDL.LU.64 R20, [R1+0x9b0] ;  /* 0x0009b00001147983 */ /* 0x000ea80000300a00 */
[----:B------:R-:W-:Y:S04]  /*a460*/  STL [R1+0x964], R2 ;  /* 0x0009640201007387 */ /* 0x000fe80000100800 */
[----:B------:R-:W-:Y:S10]  /*a470*/  STL [R1+0x960], R3 ;  /* 0x0009600301007387 */ /* 0x000ff40000100800 */
[----:B------:R0:W-:Y:S04]  /*a480*/  STL.64 [R1+0x170], R12 ;  /* 0x0001700c01007387 */ /* 0x0001e80000100a00 */
[----:B------:R1:W-:Y:S04]  /*a490*/  STL.64 [R1+0x178], R14 ;  /* 0x0001780e01007387 */ /* 0x0003e80000100a00 */
[----:B------:R-:W3:Y:S01]  /*a4a0*/  LDL.LU R24, [R1+0x410] ;  /* 0x0004100001187983 */ /* 0x000ee20000300800 */
[----:B0-----:R-:W-:-:S03]  /*a4b0*/  F2FP.F16.E4M3.UNPACK_B R12, R27 ;  /* 0x0000001bff0c723e */ /* 0x001fc600020006ff */
[----:B------:R-:W3:Y:S01]  /*a4c0*/  LDL.LU R25, [R1+0x414] ;  /* 0x0004140001197983 */ /* 0x000ee20000300800 */
[----:B------:R-:W-:Y:S02]  /*a4d0*/  F2FP.F16.E4M3.UNPACK_B R13, R28 ;  /* 0x0000001cff0d723e */ /* 0x000fe400020006ff */
[----:B-1----:R-:W-:Y:S01]  /*a4e0*/  F2FP.F16.E4M3.UNPACK_B R14, R29 ;  /* 0x0000001dff0e723e */ /* 0x002fe200020006ff */
[----:B------:R-:W3:Y:S01]  /*a4f0*/  LDL.LU R26, [R1+0x418] ;  /* 0x00041800011a7983 */ /* 0x000ee20000300800 */
[----:B------:R-:W-:-:S03]  /*a500*/  F2FP.F16.E4M3.UNPACK_B R15, R0 ;  /* 0x00000000ff0f723e */ /* 0x000fc600020006ff */
[----:B------:R-:W3:Y:S04]  /*a510*/  LDL.LU R27, [R1+0x41c] ;  /* 0x00041c00011b7983 */ /* 0x000ee80000300800 */
[----:B--2---:R-:W-:-:S15]  /*a520*/  HMMA.16816.F32 R16, R12, R20, R16 ;  /* 0x000000140c10723c */ /* 0x004fde0000001810 */
[----:B------:R-:W-:-:S04]  /*a530*/  NOP ;  /* 0x0000000000007918 */ /* 0x000fc80000000000 */
[----:B------:R-:W-:Y:S04]  /*a540*/  STL.64 [R1+0x420], R16 ;  /* 0x0004201001007387 */ /* 0x000fe80000100a00 */
[----:B------:R0:W-:Y:S04]  /*a550*/  STL.64 [R1+0x428], R18 ;  /* 0x0004281201007387 */ /* 0x0001e80000100a00 */
[----:B0-----:R-:W3:Y:S04]  /*a560*/  LDL.LU.64 R18, [R1+0x9a8] ;  /* 0x0009a80001127983 */ /* 0x001ee80000300a00 */
[----:B------:R-:W2:Y:S04]  /*a570*/  LDL.LU.64 R16, [R1+0x9a0] ;  /* 0x0009a00001107983 */ /* 0x000ea80000300a00 */
[----:B------:R0:W-:Y:S04]  /*a580*/  STL.64 [R1+0x958], R20 ;  /* 0x0009581401007387 */ /* 0x0001e80000100a00 */
[----:B0-----:R-:W4:Y:S04]  /*a590*/  LDL.LU R20, [R1+0x3e0] ;  /* 0x0003e00001147983 */ /* 0x001f280000300800 */
[----:B------:R-:W4:Y:S04]  /*a5a0*/  LDL.LU R21, [R1+0x3e4] ;  /* 0x0003e40001157983 */ /* 0x000f280000300800 */
[----:B------:R-:W4:Y:S04]  /*a5b0*/  LDL.LU R22, [R1+0x3e8] ;  /* 0x0003e80001167983 */ /* 0x000f280000300800 */
[----:B------:R-:W4:Y:S01]  /*a5c0*/  LDL.LU R23, [R1+0x3ec] ;  /* 0x0003ec0001177983 */ /* 0x000f220000300800 */
[----:B---3--:R-:W-:-:S15]  /*a5d0*/  HMMA.16816.F32 R24, R12, R18, R24 ;  /* 0x000000120c18723c */ /* 0x008fde0000001818 */
[----:B------:R-:W-:-:S04]  /*a5e0*/  NOP ;  /* 0x0000000000007918 */ /* 0x000fc80000000000 */
[----:B------:R-:W-:Y:S04]  /*a5f0*/  STL.64 [R1+0x410], R24 ;  /* 0x0004101801007387 */ /* 0x000fe80000100a00 */
[----:B------:R0:W-:Y:S04]  /*a600*/  STL.64 [R1+0x418], R26 ;  /* 0x0004181a01007387 */ /* 0x0001e80000100a00 */
[----:B0-----:R-:W3:Y:S01]  /*a610*/  LDL.LU R26, [R1+0x5b4] ;  /* 0x0005b400011a7983 */ /* 0x001ee20000300800 */
[----:B--2---:R-:W-:Y:S03]  /*a620*/  HMMA.16816.F32 R8, R12, R16, R8 ;  /* 0x000000100c08723c */ /* 0x004fe60000001808 */
[----:B---3--:R-:W-:Y:S04]  /*a630*/  STL [R1+0x968], R26 ;  /* 0x0009681a01007387 */ /* 0x008fe80000100800 */
[----:B------:R-:W2:-:S12]  /*a640*/  LDL.LU R24, [R1+0x5b0] ;  /* 0x0005b00001187983 */ /* 0x000e980000300800 */
[----:B------:R-:W-:Y:S04]  /*a650*/  STL.64 [R1+0x400], R8 ;  /* 0x0004000801007387 */ /* 0x000fe80000100a00 */
[----:B------:R0:W-:Y:S04]  /*a660*/  STL.64 [R1+0x408], R10 ;  /* 0x0004080a01007387 */ /* 0x0001e80000100a00 */
[----:B0-----:R-:W3:Y:S04]  /*a670*/  LDL.LU.64 R10, [R1+0x998] ;  /* 0x00099800010a7983 */ /* 0x001ee80000300a00 */
[----:B------:R-:W4:Y:S04]  /*a680*/  LDL.LU.64 R8, [R1+0x990] ;  /* 0x0009900001087983 */ /* 0x000f280000300a00 */
[----:B------:R-:W-:Y:S04]  /*a690*/  STL.64 [R1+0x950], R18 ;  /* 0x0009501201007387 */ /* 0x000fe80000100a00 */
[----:B------:R0:W-:Y:S04]  /*a6a0*/  STL.64 [R1+0x948], R16 ;  /* 0x0009481001007387 */ /* 0x0001e80000100a00 */
[----:B0-----:R-:W3:Y:S04]  /*a6b0*/  LDL.LU R16, [R1+0x3f0] ;  /* 0x0003f00001107983 */ /* 0x001ee80000300800 */
[----:B------:R-:W3:Y:S04]  /*a6c0*/  LDL.LU R17, [R1+0x3f4] ;  /* 0x0003f40001117983 */ /* 0x000ee80000300800 */
[----:B------:R-:W3:Y:S04]  /*a6d0*/  LDL.LU R18, [R1+0x3f8] ;  /* 0x0003f80001127983 */ /* 0x000ee80000300800 */
[----:B------:R-:W3:Y:S02]  /*a6e0*/  LDL.LU R19, [R1+0x3fc] ;  /* 0x0003fc0001137983 */ /* 0x000ee40000300800 */
[----:B---3--:R-:W-:-:S15]  /*a6f0*/  HMMA.16816.F32 R16, R12, R10, R16 ;  /* 0x0000000a0c10723c */ /* 0x008fde0000001810 */
[----:B------:R-:W-:-:S04]  /*a700*/  NOP ;  /* 0x0000000000007918 */ /* 0x000fc80000000000 */
[----:B------:R-:W-:Y:S04]  /*a710*/  STL.64 [R1+0x3f0], R16 ;  /* 0x0003f01001007387 */ /* 0x000fe80000100a00 */
[----:B------:R4:W-:Y:S02]  /*a720*/  STL.64 [R1+0x3f8], R18 ;  /* 0x0003f81201007387 */ /* 0x0009e40000100a00 */
[----:B----4-:R-:W-:Y:S02]  /*a730*/  HMMA.16816.F32 R16, R12, R8, R20 ;  /* 0x000000080c10723c */ /* 0x010fe40000001814 */
[----:B------:R-:W3:-:S15]  /*a740*/  LDL.LU R20, [R1+0x160] ;  /* 0x0001600001147983 */ /* 0x000ede0000300800 */
[----:B------:R-:W-:Y:S02]  /*a750*/  NOP ;  /* 0x0000000000007918 */ /* 0x000fe40000000000 */
[----:B------:R-:W-:Y:S04]  /*a760*/  STL.64 [R1+0x3e0], R16 ;  /* 0x0003e01001007387 */ /* 0x000fe80000100a00 */
[----:B------:R-:W-:Y:S04]  /*a770*/  STL.64 [R1+0x3e8], R18 ;  /* 0x0003e81201007387 */ /* 0x000fe80000100a00 */
[----:B------:R-:W3:Y:S04]  /*a780*/  LDL.LU R21, [R1+0x164] ;  /* 0x0001640001157983 */ /* 0x000ee80000300800 */
[----:B------:R-:W4:Y:S04]  /*a790*/  LDL.LU R22, [R1+0x168] ;  /* 0x0001680001167983 */ /* 0x000f280000300800 */
[----:B------:R-:W4:Y:S04]  /*a7a0*/  LDL.LU R23, [R1+0x16c] ;  /* 0x00016c0001177983 */ /* 0x000f280000300800 */
[----:B----4-:R-:W-:Y:S04]  /*a7b0*/  STL.64 [R1+0x978], R22 ;  /* 0x0009781601007387 */ /* 0x010fe80000100a00 */
[----:B---3--:R0:W-:Y:S04]  /*a7c0*/  STL.64 [R1+0x970], R20 ;  /* 0x0009701401007387 */ /* 0x0081e80000100a00 */
[----:B0-----:R-:W3:Y:S04]  /*a7d0*/  LDL.LU R20, [R1+0x3c0] ;  /* 0x0003c00001147983 */ /* 0x001ee80000300800 */
[----:B------:R-:W3:Y:S04]  /*a7e0*/  LDL.LU R21, [R1+0x3c4] ;  /* 0x0003c40001157983 */ /* 0x000ee80000300800 */
[----:B------:R-:W4:Y:S04]  /*a7f0*/  LDL.LU R22, [R1+0x3c8] ;  /* 0x0003c80001167983 */ /* 0x000f280000300800 */
[----:B------:R-:W4:Y:S04]  /*a800*/  LDL.LU R23, [R1+0x3cc] ;  /* 0x0003cc0001177983 */ /* 0x000f280000300800 */
[----:B----4-:R-:W-:Y:S04]  /*a810*/  STL.64 [R1+0x988], R22 ;  /* 0x0009881601007387 */ /* 0x010fe80000100a00 */
[----:B---3--:R0:W-:Y:S04]  /*a820*/  STL.64 [R1+0x980], R20 ;  /* 0x0009801401007387 */ /* 0x0081e80000100a00 */
[----:B0-----:R-:W3:Y:S04]  /*a830*/  LDL.LU R20, [R1+0x3d0] ;  /* 0x0003d00001147983 */ /* 0x001ee80000300800 */
[----:B------:R-:W3:Y:S04]  /*a840*/  LDL.LU R21, [R1+0x3d4] ;  /* 0x0003d40001157983 */ /* 0x000ee80000300800 */
[----:B------:R-:W3:Y:S04]  /*a850*/  LDL.LU R22, [R1+0x3d8] ;  /* 0x0003d80001167983 */ /* 0x000ee80000300800 */
[----:B------:R-:W3:Y:S04]  /*a860*/  LDL.LU R23, [R1+0x3dc] ;  /* 0x0003dc0001177983 */ /* 0x000ee80000300800 */
[----:B------:R-:W4:Y:S04]  /*a870*/  LDL.LU R26, [R1+0x594] ;  /* 0x00059400011a7983 */ /* 0x000f280000300800 */
[----:B------:R-:W4:Y:S04]  /*a880*/  LDL.LU R27, [R1+0x590] ;  /* 0x00059000011b7983 */ /* 0x000f280000300800 */
[----:B------:R-:W2:Y:S04]  /*a890*/  LDL.LU R2, [R1+0x59c] ;  /* 0x00059c0001027983 */ /* 0x000ea80000300800 */
[----:B------:R-:W2:Y:S04]  /*a8a0*/  LDL.LU R28, [R1+0x598] ;  /* 0x00059800011c7983 */ /* 0x000ea80000300800 */
[----:B------:R-:W2:Y:S04]  /*a8b0*/  LDL.LU R3, [R1+0x5a4] ;  /* 0x0005a40001037983 */ /* 0x000ea80000300800 */
[----:B------:R-:W2:Y:S04]  /*a8c0*/  LDL.LU R29, [R1+0x5a0] ;  /* 0x0005a000011d7983 */ /* 0x000ea80000300800 */
[----:B------:R-:W2:Y:S04]  /*a8d0*/  LDL.LU R0, [R1+0x5ac] ;  /* 0x0005ac0001007983 */ /* 0x000ea80000300800 */
[----:B------:R-:W2:Y:S04]  /*a8e0*/  LDL.LU R25, [R1+0x5a8] ;  /* 0x0005a80001197983 */ /* 0x000ea80000300800 */
[----:B------:R-:W-:Y:S04]  /*a8f0*/  STL.64 [R1+0x930], R10 ;  /* 0x0009300a01007387 */ /* 0x000fe80000100a00 */
[----:B------:R0:W-:Y:S04]  /*a900*/  STL.64 [R1+0x928], R8 ;  /* 0x0009280801007387 */ /* 0x0001e80000100a00 */
[----:B0-----:R-:W2:Y:S04]  /*a910*/  LDL.LU R8, [R1+0x390] ;  /* 0x0003900001087983 */ /* 0x001ea80000300800 */
[----:B------:R-:W2:Y:S04]  /*a920*/  LDL.LU R9, [R1+0x394] ;  /* 0x0003940001097983 */ /* 0x000ea80000300800 */
[----:B------:R-:W2:Y:S04]  /*a930*/  LDL.LU R10, [R1+0x398] ;  /* 0x00039800010a7983 */ /* 0x000ea80000300800 */
[----:B------:R-:W2:Y:S04]  /*a940*/  LDL.LU R11, [R1+0x39c] ;  /* 0x00039c00010b7983 */ /* 0x000ea80000300800 */
[----:B------:R-:W4:Y:S04]  /*a950*/  LDL.LU R16, [R1+0x3b0] ;  /* 0x0003b00001107983 */ /* 0x000f280000300800 */
[----:B------:R-:W4:Y:S04]  /*a960*/  LDL.LU R17, [R1+0x3b4] ;  /* 0x0003b40001117983 */ /* 0x000f280000300800 */
[----:B------:R-:W4:Y:S04]  /*a970*/  LDL.LU R18, [R1+0x3b8] ;  /* 0x0003b80001127983 */ /* 0x000f280000300800 */
[----:B------:R-:W4:Y:S01]  /*a980*/  LDL.LU R19, [R1+0x3bc] ;  /* 0x0003bc0001137983 */ /* 0x000f220000300800 */
[C---:B---3--:R-:W-:Y:S03]  /*a990*/  HMMA.16816.F32 R20, R12.reuse, R6, R20 ;  /* 0x000000060c14723c */ /* 0x048fe60000001814 */
[----:B--2---:R-:W-:Y:S04]  /*a9a0*/  STL.64 [R1+0x940], R10 ;  /* 0x0009400a01007387 */ /* 0x004fe80000100a00 */
[----:B------:R0:W-:Y:S04]  /*a9b0*/  STL.64 [R1+0x938], R8 ;  /* 0x0009380801007387 */ /* 0x0001e80000100a00 */
[----:B0-----:R-:W2:Y:S04]  /*a9c0*/  LDL.LU R8, [R1+0x3a0] ;  /* 0x0003a00001087983 */ /* 0x001ea80000300800 */
[----:B------:R-:W2:Y:S04]  /*a9d0*/  LDL.LU R9, [R1+0x3a4] ;  /* 0x0003a40001097983 */ /* 0x000ea80000300800 */
[----:B------:R-:W2:Y:S04]  /*a9e0*/  LDL.LU R10, [R1+0x3a8] ;  /* 0x0003a800010a7983 */ /* 0x000ea80000300800 */
[----:B------:R-:W2:Y:S04]  /*a9f0*/  LDL.LU R11, [R1+0x3ac] ;  /* 0x0003ac00010b7983 */ /* 0x000ea80000300800 */
        /* <DEDUP_REMOVED lines=8> */
[----:B0-----:R-:W3:Y:S04]  /*aa80*/  LDL.LU.64 R22, [R1+0x978] ;  /* 0x0009780001167983 */ /* 0x001ee80000300a00 */
[----:B------:R-:W3:Y:S04]  /*aa90*/  LDL.LU.64 R20, [R1+0x970] ;  /* 0x0009700001147983 */ /* 0x000ee80000300a00 */
[----:B------:R-:W-:Y:S04]  /*aaa0*/  STL.64 [R1+0x910], R6 ;  /* 0x0009100601007387 */ /* 0x000fe80000100a00 */
[----:B------:R0:W-:Y:S04]  /*aab0*/  STL.64 [R1+0x908], R4 ;  /* 0x0009080401007387 */ /* 0x0001e80000100a00 */
[----:B0-----:R-:W2:Y:S04]  /*aac0*/  LDL.LU R4, [R1+0x370] ;  /* 0x0003700001047983 */ /* 0x001ea80000300800 */
[----:B------:R-:W2:Y:S04]  /*aad0*/  LDL.LU R5, [R1+0x374] ;  /* 0x0003740001057983 */ /* 0x000ea80000300800 */
[----:B------:R-:W2:Y:S04]  /*aae0*/  LDL.LU R6, [R1+0x378] ;  /* 0x0003780001067983 */ /* 0x000ea80000300800 */
[----:B------:R-:W2:Y:S01]  /*aaf0*/  LDL.LU R7, [R1+0x37c] ;  /* 0x00037c0001077983 */ /* 0x000ea20000300800 */
[----:B----4-:R-:W-:-:S02]  /*ab00*/  IMAD R27, R27, 0x100, R26 ;  /* 0x000001001b1b7824 */ /* 0x010fc400078e021a */
[----:B------:R-:W-:Y:S02]  /*ab10*/  IMAD R28, R28, 0x100, R2 ;  /* 0x000001001c1c7824 */ /* 0x000fe400078e0202 */
[----:B------:R-:W-:Y:S01]  /*ab20*/  IMAD R29, R29, 0x100, R3 ;  /* 0x000001001d1d7824 */ /* 0x000fe200078e0203 */
[----:B--2---:R-:W-:Y:S04]  /*ab30*/  STL.64 [R1+0x920], R6 ;  /* 0x0009200601007387 */ /* 0x004fe80000100a00 */
[----:B------:R0:W-:Y:S04]  /*ab40*/  STL.64 [R1+0x918], R4 ;  /* 0x0009180401007387 */ /* 0x0001e80000100a00 */
[----:B0-----:R-:W2:Y:S04]  /*ab50*/  LDL.LU R4, [R1+0x380] ;  /* 0x0003800001047983 */ /* 0x001ea80000300800 */
[----:B------:R-:W2:Y:S04]  /*ab60*/  LDL.LU R5, [R1+0x384] ;  /* 0x0003840001057983 */ /* 0x000ea80000300800 */
[----:B------:R-:W2:Y:S04]  /*ab70*/  LDL.LU R6, [R1+0x388] ;  /* 0x0003880001067983 */ /* 0x000ea80000300800 */
[----:B------:R-:W2:Y:S04]  /*ab80*/  LDL.LU R7, [R1+0x38c] ;  /* 0x00038c0001077983 */ /* 0x000ea80000300800 */
[----:B------:R-:W4:Y:S04]  /*ab90*/  LDL.LU R26, [R1+0x968] ;  /* 0x00096800011a7983 */ /* 0x000f280000300800 */
[----:B------:R-:W3:Y:S04]  /*aba0*/  LDL.LU R2, [R1+0x964] ;  /* 0x0009640001027983 */ /* 0x000ee80000300800 */
[----:B------:R-:W3:Y:S01]  /*abb0*/  LDL.LU R3, [R1+0x960] ;  /* 0x0009600001037983 */ /* 0x000ee20000300800 */
[----:B------:R-:W-:Y:S01]  /*abc0*/  IMAD R0, R25, 0x100, R0 ;  /* 0x0000010019007824 */ /* 0x000fe200078e0200 */
[----:B---3--:R-:W-:Y:S02]  /*abd0*/  HMMA.16816.F32 R12, R12, R2, R20 ;  /* 0x000000020c0c723c */ /* 0x008fe40000001814 */
[----:B------:R-:W3:Y:S04]  /*abe0*/  LDL.LU.64 R20, [R1+0x958] ;  /* 0x0009580001147983 */ /* 0x000ee80000300a00 */
[----:B------:R-:W-:Y:S04]  /*abf0*/  STL [R1+0x8fc], R2 ;  /* 0x0008fc0201007387 */ /* 0x000fe80000100800 */
[----:B------:R-:W-:Y:S09]  /*ac00*/  STL [R1+0x8f8], R3 ;  /* 0x0008f80301007387 */ /* 0x000ff20000100800 */
[----:B------:R0:W-:Y:S04]  /*ac10*/  STL.64 [R1+0x160], R12 ;  /* 0x0001600c01007387 */ /* 0x0001e80000100a00 */
[----:B------:R1:W-:Y:S01]  /*ac20*/  STL.64 [R1+0x168], R14 ;  /* 0x0001680e01007387 */ /* 0x0003e20000100a00 */
[----:B0-----:R-:W-:-:S02]  /*ac30*/  F2FP.F16.E4M3.UNPACK_B R12, R27 ;  /* 0x0000001bff0c723e */ /* 0x001fc400020006ff */
[----:B------:R-:W-:Y:S02]  /*ac40*/  F2FP.F16.E4M3.UNPACK_B R13, R28 ;  /* 0x0000001cff0d723e */ /* 0x000fe400020006ff */
[----:B-1----:R-:W-:Y:S02]  /*ac50*/  F2FP.F16.E4M3.UNPACK_B R14, R29 ;  /* 0x0000001dff0e723e */ /* 0x002fe400020006ff */
[----:B------:R-:W-:-:S07]  /*ac60*/  F2FP.F16.E4M3.UNPACK_B R15, R0 ;  /* 0x00000000ff0f723e */ /* 0x000fce00020006ff */
[----:B---3--:R-:W-:-:S15]  /*ac70*/  HMMA.16816.F32 R16, R12, R20, R16 ;  /* 0x000000140c10723c */ /* 0x008fde0000001810 */
[----:B------:R-:W-:-:S04]  /*ac80*/  NOP ;  /* 0x0000000000007918 */ /* 0x000fc80000000000 */
[----:B------:R-:W-:Y:S04]  /*ac90*/  STL.64 [R1+0x3b0], R16 ;  /* 0x0003b01001007387 */ /* 0x000fe80000100a00 */
[----:B------:R0:W-:Y:S04]  /*aca0*/  STL.64 [R1+0x3b8], R18 ;  /* 0x0003b81201007387 */ /* 0x0001e80000100a00 */
[----:B0-----:R-:W3:Y:S04]  /*acb0*/  LDL.LU.64 R18, [R1+0x950] ;  /* 0x0009500001127983 */ /* 0x001ee80000300a00 */
[----:B------:R-:W2:Y:S04]  /*acc0*/  LDL.LU.64 R16, [R1+0x948] ;  /* 0x0009480001107983 */ /* 0x000ea80000300a00 */
[----:B------:R-:W-:Y:S01]  /*acd0*/  STL [R1+0x900], R21 ;  /* 0x0009001501007387 */ /* 0x000fe20000100800 */
[----:B---3--:R-:W-:-:S15]  /*ace0*/  HMMA.16816.F32 R8, R12, R18, R8 ;  /* 0x000000120c08723c */ /* 0x008fde0000001808 */
        /* <DEDUP_REMOVED lines=12> */
[----:B------:R0:W-:Y:S04]  /*adb0*/  STL.64 [R1+0x8d0], R16 ;  /* 0x0008d01001007387 */ /* 0x0001e80000100a00 */
[----:B0-----:R-:W3:Y:S04]  /*adc0*/  LDL.LU R16, [R1+0x350] ;  /* 0x0003500001107983 */ /* 0x001ee80000300800 */
[----:B------:R-:W3:Y:S04]  /*add0*/  LDL.LU R17, [R1+0x354] ;  /* 0x0003540001117983 */ /* 0x000ee80000300800 */
[----:B------:R-:W3:Y:S04]  /*ade0*/  LDL.LU R18, [R1+0x358] ;  /* 0x0003580001127983 */ /* 0x000ee80000300800 */
[----:B------:R-:W3:Y:S01]  /*adf0*/  LDL.LU R19, [R1+0x35c] ;  /* 0x00035c0001137983 */ /* 0x000ee20000300800 */
        /* <DEDUP_REMOVED lines=14> */
[----:B0-----:R-:W2:Y:S04]  /*aee0*/  LDL.LU R8, [R1+0x360] ;  /* 0x0003600001087983 */ /* 0x001ea80000300800 */
[----:B------:R-:W2:Y:S04]  /*aef0*/  LDL.LU R9, [R1+0x364] ;  /* 0x0003640001097983 */ /* 0x000ea80000300800 */
[----:B------:R-:W2:Y:S04]  /*af00*/  LDL.LU R10, [R1+0x368] ;  /* 0x00036800010a7983 */ /* 0x000ea80000300800 */
[----:B------:R-:W2:Y:S02]  /*af10*/  LDL.LU R11, [R1+0x36c] ;  /* 0x00036c00010b7983 */ /* 0x000ea40000300800 */
[----:B--2---:R-:W-:-:S15]  /*af20*/  HMMA.16816.F32 R8, R12, R6, R8 ;  /* 0x000000060c08723c */ /* 0x004fde0000001808 */
[----:B------:R-:W-:-:S04]  /*af30*/  NOP ;  /* 0x0000000000007918 */ /* 0x000fc80000000000 */
[----:B------:R-:W-:Y:S04]  /*af40*/  STL.64 [R1+0x360], R8 ;  /* 0x0003600801007387 */ /* 0x000fe80000100a00 */
[----:B------:R3:W-:Y:S02]  /*af50*/  STL.64 [R1+0x368], R10 ;  /* 0x0003680a01007387 */ /* 0x0007e40000100a00 */
[----:B---3--:R-:W-:Y:S02]  /*af60*/  HMMA.16816.F32 R8, R12, R4, R16 ;  /* 0x000000040c08723c */ /* 0x008fe40000001810 */
[----:B------:R-:W-:Y:S04]  /*af70*/  STL.64 [R1+0x898], R6 ;  /* 0x0008980601007387 */ /* 0x000fe80000100a00 */
[----:B------:R0:W-:-:S13]  /*af80*/  STL.64 [R1+0x890], R4 ;  /* 0x0008900401007387 */ /* 0x0001da0000100a00 */
[----:B------:R-:W-:Y:S04]  /*af90*/  STL.64 [R1+0x350], R8 ;  /* 0x0003500801007387 */ /* 0x000fe80000100a00 */
[----:B------:R-:W-:Y:S04]  /*afa0*/  STL.64 [R1+0x358], R10 ;  /* 0x0003580a01007387 */ /* 0x000fe80000100a00 */
[----:B0-----:R-:W2:Y:S04]  /*afb0*/  LDL.LU R4, [R1+0x300] ;  /* 0x0003000001047983 */ /* 0x001ea80000300800 */
[----:B------:R-:W2:Y:S04]  /*afc0*/  LDL.LU R5, [R1+0x304] ;  /* 0x0003040001057983 */ /* 0x000ea80000300800 */
[----:B------:R-:W3:Y:S04]  /*afd0*/  LDL.LU R6, [R1+0x308] ;  /* 0x0003080001067983 */ /* 0x000ee80000300800 */
[----:B------:R-:W3:Y:S04]  /*afe0*/  LDL.LU R7, [R1+0x30c] ;  /* 0x00030c0001077983 */ /* 0x000ee80000300800 */
[----:B------:R-:W2:Y:S04]  /*aff0*/  LDL.LU R21, [R1+0x5bc] ;  /* 0x0005bc0001157983 */ /* 0x000ea80000300800 */
[----:B------:R-:W4:Y:S04]  /*b000*/  LDL.LU R28, [R1+0x5b8] ;  /* 0x0005b800011c7983 */ /* 0x000f280000300800 */
        /* <DEDUP_REMOVED lines=10> */
[----:B---3--:R-:W-:Y:S04]  /*b0b0*/  STL.64 [R1+0x8c8], R6 ;  /* 0x0008c80601007387 */ /* 0x008fe80000100a00 */
[----:B--2---:R0:W-:Y:S04]  /*b0c0*/  STL.64 [R1+0x8c0], R4 ;  /* 0x0008c00401007387 */ /* 0x0041e80000100a00 */
[----:B0-----:R-:W2:Y:S04]  /*b0d0*/  LDL.LU R4, [R1+0x330] ;  /* 0x0003300001047983 */ /* 0x001ea80000300800 */
[----:B------:R-:W2:Y:S04]  /*b0e0*/  LDL.LU R5, [R1+0x334] ;  /* 0x0003340001057983 */ /* 0x000ea80000300800 */
[----:B------:R-:W3:Y:S04]  /*b0f0*/  LDL.LU R6, [R1+0x338] ;  /* 0x0003380001067983 */ /* 0x000ee80000300800 */
[----:B------:R-:W3:Y:S01]  /*b100*/  LDL.LU R7, [R1+0x33c] ;  /* 0x00033c0001077983 */ /* 0x000ee20000300800 */
[----:B----4-:R-:W-:-:S02]  /*b110*/  IMAD R27, R24, 0x100, R26 ;  /* 0x00000100181b7824 */ /* 0x010fc400078e021a */
[----:B------:R-:W-:Y:S02]  /*b120*/  IMAD R28, R28, 0x100, R21 ;  /* 0x000001001c1c7824 */ /* 0x000fe400078e0215 */
[----:B------:R-:W-:Y:S02]  /*b130*/  IMAD R29, R29, 0x100, R2 ;  /* 0x000001001d1d7824 */ /* 0x000fe400078e0202 */
[----:B------:R-:W-:Y:S01]  /*b140*/  IMAD R23, R23, 0x100, R3 ;  /* 0x0000010017177824 */ /* 0x000fe200078e0203 */
[----:B---3--:R-:W-:Y:S04]  /*b150*/  STL.64 [R1+0x8f0], R6 ;  /* 0x0008f00601007387 */ /* 0x008fe80000100a00 */
[----:B--2---:R0:W-:Y:S04]  /*b160*/  STL.64 [R1+0x8e8], R4 ;  /* 0x0008e80401007387 */ /* 0x0041e80000100a00 */
[----:B0-----:R-:W2:Y:S04]  /*b170*/  LDL.LU R4, [R1+0x150] ;  /* 0x0001500001047983 */ /* 0x001ea80000300800 */
[----:B------:R-:W2:Y:S04]  /*b180*/  LDL.LU R5, [R1+0x154] ;  /* 0x0001540001057983 */ /* 0x000ea80000300800 */
[----:B------:R-:W2:Y:S04]  /*b190*/  LDL.LU R6, [R1+0x158] ;  /* 0x0001580001067983 */ /* 0x000ea80000300800 */
[----:B------:R-:W2:Y:S04]  /*b1a0*/  LDL.LU R7, [R1+0x15c] ;  /* 0x00015c0001077983 */ /* 0x000ea80000300800 */
[----:B------:R-:W3:Y:S04]  /*b1b0*/  LDL.LU R16, [R1+0x340] ;  /* 0x0003400001107983 */ /* 0x000ee80000300800 */
[----:B------:R-:W3:Y:S04]  /*b1c0*/  LDL.LU R17, [R1+0x344] ;  /* 0x0003440001117983 */ /* 0x000ee80000300800 */
[----:B------:R-:W3:Y:S04]  /*b1d0*/  LDL.LU R18, [R1+0x348] ;  /* 0x0003480001127983 */ /* 0x000ee80000300800 */
[----:B------:R-:W3:Y:S04]  /*b1e0*/  LDL.LU R19, [R1+0x34c] ;  /* 0x00034c0001137983 */ /* 0x000ee80000300800 */
[----:B------:R-:W4:Y:S04]  /*b1f0*/  LDL.LU R8, [R1+0x320] ;  /* 0x0003200001087983 */ /* 0x000f280000300800 */
[----:B------:R-:W4:Y:S04]  /*b200*/  LDL.LU R9, [R1+0x324] ;  /* 0x0003240001097983 */ /* 0x000f280000300800 */
[----:B------:R-:W4:Y:S04]  /*b210*/  LDL.LU R10, [R1+0x328] ;  /* 0x00032800010a7983 */ /* 0x000f280000300800 */
[----:B------:R-:W4:Y:S04]  /*b220*/  LDL.LU R11, [R1+0x32c] ;  /* 0x00032c00010b7983 */ /* 0x000f280000300800 */
[----:B------:R-:W2:Y:S04]  /*b230*/  LDL.LU R22, [R1+0x5d4] ;  /* 0x0005d40001167983 */ /* 0x000ea80000300800 */
[----:B------:R-:W2:Y:S04]  /*b240*/  LDL.LU R0, [R1+0x5e4] ;  /* 0x0005e40001007983 */ /* 0x000ea80000300800 */
[----:B------:R-:W2:Y:S04]  /*b250*/  LDL.LU R25, [R1+0x5e0] ;  /* 0x0005e00001197983 */ /* 0x000ea80000300800 */
[----:B------:R-:W2:Y:S04]  /*b260*/  LDL.LU R26, [R1+0x5ec] ;  /* 0x0005ec00011a7983 */ /* 0x000ea80000300800 */
[----:B------:R-:W2:Y:S04]  /*b270*/  LDL.LU R24, [R1+0x5e8] ;  /* 0x0005e80001187983 */ /* 0x000ea80000300800 */
[----:B------:R-:W3:Y:S04]  /*b280*/  LDL.LU R21, [R1+0x900] ;  /* 0x0009000001157983 */ /* 0x000ee80000300800 */
[----:B------:R-:W2:Y:S04]  /*b290*/  LDL.LU R2, [R1+0x8fc] ;  /* 0x0008fc0001027983 */ /* 0x000ea80000300800 */
[----:B------:R-:W2:Y:S02]  /*b2a0*/  LDL.LU R3, [R1+0x8f8] ;  /* 0x0008f80001037983 */ /* 0x000ea40000300800 */
[----:B--2---:R-:W-:Y:S02]  /*b2b0*/  HMMA.16816.F32 R12, R12, R2, R4 ;  /* 0x000000020c0c723c */ /* 0x004fe40000001804 */
[----:B------:R-:W2:Y:S04]  /*b2c0*/  LDL.LU.64 R6, [R1+0x8f0] ;  /* 0x0008f00001067983 */ /* 0x000ea80000300a00 */
[----:B------:R-:W2:-:S13]  /*b2d0*/  LDL.LU.64 R4, [R1+0x8e8] ;  /* 0x0008e80001047983 */ /* 0x000e9a0000300a00 */
[----:B------:R0:W-:Y:S04]  /*b2e0*/  STL.64 [R1+0x150], R12 ;  /* 0x0001500c01007387 */ /* 0x0001e80000100a00 */
[----:B------:R1:W-:Y:S01]  /*b2f0*/  STL.64 [R1+0x158], R14 ;  /* 0x0001580e01007387 */ /* 0x0003e20000100a00 */
[----:B0-----:R-:W-:-:S03]  /*b300*/  F2FP.F16.E4M3.UNPACK_B R12, R27 ;  /* 0x0000001bff0c723e */ /* 0x001fc600020006ff */
[----:B------:R-:W2:Y:S01]  /*b310*/  LDL.LU R27, [R1+0x5d0] ;  /* 0x0005d000011b7983 */ /* 0x000ea20000300800 */
[----:B------:R-:W-:Y:S02]  /*b320*/  F2FP.F16.E4M3.UNPACK_B R13, R28 ;  /* 0x0000001cff0d723e */ /* 0x000fe400020006ff */
[----:B-1----:R-:W-:Y:S02]  /*b330*/  F2FP.F16.E4M3.UNPACK_B R14, R29 ;  /* 0x0000001dff0e723e */ /* 0x002fe400020006ff */
[----:B------:R-:W-:Y:S01]  /*b340*/  F2FP.F16.E4M3.UNPACK_B R15, R23 ;  /* 0x00000017ff0f723e */ /* 0x000fe200020006ff */
[----:B--2---:R-:W-:Y:S04]  /*b350*/  STL.64 [R1+0x878], R26 ;  /* 0x0008781a01007387 */ /* 0x004fe80000100a00 */
[----:B------:R0:W-:Y:S04]  /*b360*/  STL.64 [R1+0x870], R24 ;  /* 0x0008701801007387 */ /* 0x0001e80000100a00 */
[----:B0-----:R-:W2:Y:S04]  /*b370*/  LDL.LU R24, [R1+0x2e0] ;  /* 0x0002e00001187983 */ /* 0x001ea80000300800 */
[----:B------:R-:W2:Y:S04]  /*b380*/  LDL.LU R25, [R1+0x2e4] ;  /* 0x0002e40001197983 */ /* 0x000ea80000300800 */
[----:B------:R-:W2:Y:S04]  /*b390*/  LDL.LU R26, [R1+0x2e8] ;  /* 0x0002e800011a7983 */ /* 0x000ea80000300800 */
[----:B------:R-:W2:Y:S01]  /*b3a0*/  LDL.LU R27, [R1+0x2ec] ;  /* 0x0002ec00011b7983 */ /* 0x000ea20000300800 */
[C---:B---3--:R-:W-:Y:S03]  /*b3b0*/  HMMA.16816.F32 R16, R12.reuse, R20, R16 ;  /* 0x000000140c10723c */ /* 0x048fe60000001810 */
[----:B--2---:R-:W-:Y:S04]  /*b3c0*/  STL.64 [R1+0x888], R26 ;  /* 0x0008881a01007387 */ /* 0x004fe80000100a00 */
[----:B------:R0:W-:Y:S04]  /*b3d0*/  STL.64 [R1+0x880], R24 ;  /* 0x0008801801007387 */ /* 0x0001e80000100a00 */
[----:B0-----:R-:W2:Y:S04]  /*b3e0*/  LDL.LU R24, [R1+0x2f0] ;  /* 0x0002f00001187983 */ /* 0x001ea80000300800 */
[----:B------:R-:W2:Y:S04]  /*b3f0*/  LDL.LU R25, [R1+0x2f4] ;  /* 0x0002f40001197983 */ /* 0x000ea80000300800 */
[----:B------:R-:W2:Y:S04]  /*b400*/  LDL.LU R26, [R1+0x2f8] ;  /* 0x0002f800011a7983 */ /* 0x000ea80000300800 */
[----:B------:R-:W2:Y:S04]  /*b410*/  LDL.LU R27, [R1+0x2fc] ;  /* 0x0002fc00011b7983 */ /* 0x000ea80000300800 */
[----:B------:R-:W3:Y:S04]  /*b420*/  LDL.LU R28, [R1+0x5d8] ;  /* 0x0005d800011c7983 */ /* 0x000ee80000300800 */
[----:B------:R-:W3:Y:S04]  /*b430*/  LDL.LU R29, [R1+0x5dc] ;  /* 0x0005dc00011d7983 */ /* 0x000ee80000300800 */
[----:B------:R-:W2:Y:S04]  /*b440*/  LDL.LU R23, [R1+0x8e0] ;  /* 0x0008e00001177983 */ /* 0x000ea80000300800 */
[----:B------:R-:W-:Y:S04]  /*b450*/  STL.64 [R1+0x340], R16 ;  /* 0x0003401001007387 */ /* 0x000fe80000100a00 */
[----:B------:R0:W-:Y:S04]  /*b460*/  STL.64 [R1+0x348], R18 ;  /* 0x0003481201007387 */ /* 0x0001e80000100a00 */
[----:B0-----:R-:W2:Y:S04]  /*b470*/  LDL.LU.64 R18, [R1+0x8d8] ;  /* 0x0008d80001127983 */ /* 0x001ea80000300a00 */
[----:B------:R-:W4:Y:S01]  /*b480*/  LDL.LU.64 R16, [R1+0x8d0] ;  /* 0x0008d00001107983 */ /* 0x000f220000300a00 */
[C---:B--2---:R-:W-:Y:S08]  /*b490*/  HMMA.16816.F32 R4, R12.reuse, R18, R4 ;  /* 0x000000120c04723c */ /* 0x044ff00000001804 */
[C---:B----4-:R-:W-:Y:S11]  /*b4a0*/  HMMA.16816.F32 R8, R12.reuse, R16, R8 ;  /* 0x000000100c08723c */ /* 0x050ff60000001808 */
[----:B------:R-:W-:Y:S04]  /*b4b0*/  STL.64 [R1+0x330], R4 ;  /* 0x0003300401007387 */ /* 0x000fe80000100a00 */
[----:B------:R0:W-:Y:S04]  /*b4c0*/  STL.64 [R1+0x338], R6 ;  /* 0x0003380601007387 */ /* 0x0001e80000100a00 */
[----:B0-----:R-:W2:Y:S04]  /*b4d0*/  LDL.LU.64 R6, [R1+0x8c8] ;  /* 0x0008c80001067983 */ /* 0x001ea80000300a00 */
[----:B------:R-:W2:Y:S04]  /*b4e0*/  LDL.LU.64 R4, [R1+0x8c0] ;  /* 0x0008c00001047983 */ /* 0x000ea80000300a00 */
        /* <DEDUP_REMOVED lines=36> */
[----:B0-----:R-:W4:Y:S04]  /*b730*/  LDL.LU R4, [R1+0x140] ;  /* 0x0001400001047983 */ /* 0x001f280000300800 */
[----:B------:R-:W4:Y:S04]  /*b740*/  LDL.LU R5, [R1+0x144] ;  /* 0x0001440001057983 */ /* 0x000f280000300800 */
[----:B------:R-:W4:Y:S04]  /*b750*/  LDL.LU R6, [R1+0x148] ;  /* 0x0001480001067983 */ /* 0x000f280000300800 */
[----:B------:R-:W4:Y:S01]  /*b760*/  LDL.LU R7, [R1+0x14c] ;  /* 0x00014c0001077983 */ /* 0x000f220000300800 */
[----:B---3--:R-:W-:-:S02]  /*b770*/  IMAD R28, R28, 0x100, R29 ;  /* 0x000001001c1c7824 */ /* 0x008fc400078e021d */
[----:B--2---:R-:W-:Y:S02]  /*b780*/  IMAD R27, R27, 0x100, R22 ;  /* 0x000001001b1b7824 */ /* 0x004fe400078e0216 */
[----:B------:R-:W2:Y:S01]  /*b790*/  LDL.LU R22, [R1+0x868] ;  /* 0x0008680001167983 */ /* 0x000ea20000300800 */
[----:B----4-:R-:W-:Y:S02]  /*b7a0*/  IMAD R29, R25, 0x100, R0 ;  /* 0x00000100191d7824 */ /* 0x010fe400078e0200 */
[----:B------:R-:W-:Y:S01]  /*b7b0*/  IMAD R0, R24, 0x100, R26 ;  /* 0x0000010018007824 */ /* 0x000fe200078e021a */
[----:B------:R-:W-:Y:S01]  /*b7c0*/  STL [R1+0x800], R3 ;  /* 0x0008000301007387 */ /* 0x000fe20000100800 */
[----:B------:R-:W-:Y:S01]  /*b7d0*/  HMMA.16816.F32 R4, R12, R2, R4 ;  /* 0x000000020c04723c */ /* 0x000fe20000001804 */
[----:B------:R-:W-:Y:S02]  /*b7e0*/  F2FP.F16.E4M3.UNPACK_B R12, R27 ;  /* 0x0000001bff0c723e */ /* 0x000fe400020006ff */
[----:B------:R-:W-:-:S02]  /*b7f0*/  F2FP.F16.E4M3.UNPACK_B R13, R28 ;  /* 0x0000001cff0d723e */ /* 0x000fc400020006ff */
[----:B------:R-:W-:Y:S02]  /*b800*/  F2FP.F16.E4M3.UNPACK_B R14, R29 ;  /* 0x0000001dff0e723e */ /* 0x000fe400020006ff */
[----:B------:R-:W-:-:S07]  /*b810*/  F2FP.F16.E4M3.UNPACK_B R15, R0 ;  /* 0x00000000ff0f723e */ /* 0x000fce00020006ff */
[C---:B------:R-:W-:Y:S05]  /*b820*/  HMMA.16816.F32 R8, R12.reuse, R20, R8 ;  /* 0x000000140c08723c */ /* 0x040fea0000001808 */
[----:B------:R0:W-:Y:S04]  /*b830*/  STL.64 [R1+0x140], R4 ;  /* 0x0001400401007387 */ /* 0x0001e80000100a00 */
[----:B------:R1:W-:Y:S04]  /*b840*/  STL.64 [R1+0x148], R6 ;  /* 0x0001480601007387 */ /* 0x0003e80000100a00 */
[----:B0-----:R-:W3:Y:S06]  /*b850*/  LDL.LU R4, [R1+0x290] ;  /* 0x0002900001047983 */ /* 0x001eec0000300800 */
[----:B------:R0:W-:Y:S04]  /*b860*/  STL.64 [R1+0x2d0], R8 ;  /* 0x0002d00801007387 */ /* 0x0001e80000100a00 */
[----:B------:R4:W-:Y:S04]  /*b870*/  STL.64 [R1+0x2d8], R10 ;  /* 0x0002d80a01007387 */ /* 0x0009e80000100a00 */
[----:B------:R-:W3:Y:S04]  /*b880*/  LDL.LU R5, [R1+0x294] ;  /* 0x0002940001057983 */ /* 0x000ee80000300800 */
[----:B-1----:R-:W2:Y:S04]  /*b890*/  LDL.LU R6, [R1+0x298] ;  /* 0x0002980001067983 */ /* 0x002ea80000300800 */
[----:B------:R-:W2:Y:S04]  /*b8a0*/  LDL.LU R7, [R1+0x29c] ;  /* 0x00029c0001077983 */ /* 0x000ea80000300800 */
[----:B0-----:R-:W2:Y:S04]  /*b8b0*/  LDL.LU R8, [R1+0x2b0] ;  /* 0x0002b00001087983 */ /* 0x001ea80000300800 */
[----:B------:R-:W2:Y:S04]  /*b8c0*/  LDL.LU R9, [R1+0x2b4] ;  /* 0x0002b40001097983 */ /* 0x000ea80000300800 */
[----:B----4-:R-:W4:Y:S04]  /*b8d0*/  LDL.LU R10, [R1+0x2b8] ;  /* 0x0002b800010a7983 */ /* 0x010f280000300800 */
[----:B------:R-:W4:Y:S04]  /*b8e0*/  LDL.LU R11, [R1+0x2bc] ;  /* 0x0002bc00010b7983 */ /* 0x000f280000300800 */
[----:B----4-:R-:W-:Y:S04]  /*b8f0*/  STL.64 [R1+0x860], R10 ;  /* 0x0008600a01007387 */ /* 0x010fe80000100a00 */
[----:B--2---:R0:W-:Y:S04]  /*b900*/  STL.64 [R1+0x858], R8 ;  /* 0x0008580801007387 */ /* 0x0041e80000100a00 */
[----:B0-----:R-:W2:Y:S04]  /*b910*/  LDL.LU R8, [R1+0x2c0] ;  /* 0x0002c00001087983 */ /* 0x001ea80000300800 */
[----:B------:R-:W2:Y:S04]  /*b920*/  LDL.LU R9, [R1+0x2c4] ;  /* 0x0002c40001097983 */ /* 0x000ea80000300800 */
[----:B------:R-:W2:Y:S04]  /*b930*/  LDL.LU R10, [R1+0x2c8] ;  /* 0x0002c800010a7983 */ /* 0x000ea80000300800 */
[----:B------:R-:W2:Y:S04]  /*b940*/  LDL.LU R11, [R1+0x2cc] ;  /* 0x0002cc00010b7983 */ /* 0x000ea80000300800 */
[----:B------:R-:W-:Y:S04]  /*b950*/  STL.64 [R1+0x840], R6 ;  /* 0x0008400601007387 */ /* 0x000fe80000100a00 */
[----:B---3--:R0:W-:Y:S04]  /*b960*/  STL.64 [R1+0x838], R4 ;  /* 0x0008380401007387 */ /* 0x0081e80000100a00 */
[----:B0-----:R-:W3:Y:S04]  /*b970*/  LDL.LU R4, [R1+0x2a0] ;  /* 0x0002a00001047983 */ /* 0x001ee80000300800 */
[----:B------:R-:W3:Y:S04]  /*b980*/  LDL.LU R5, [R1+0x2a4] ;  /* 0x0002a40001057983 */ /* 0x000ee80000300800 */
[----:B------:R-:W3:Y:S04]  /*b990*/  LDL.LU R6, [R1+0x2a8] ;  /* 0x0002a80001067983 */ /* 0x000ee80000300800 */
[----:B------:R-:W3:Y:S04]  /*b9a0*/  LDL.LU R7, [R1+0x2ac] ;  /* 0x0002ac0001077983 */ /* 0x000ee80000300800 */
[----:B------:R-:W4:Y:S04]  /*b9b0*/  LDL.LU R3, [R1+0x5f4] ;  /* 0x0005f40001037983 */ /* 0x000f280000300800 */
[----:B------:R-:W2:Y:S04]  /*b9c0*/  LDL.LU R27, [R1+0x5f0] ;  /* 0x0005f000011b7983 */ /* 0x000ea80000300800 */
[----:B------:R-:W2:Y:S04]  /*b9d0*/  LDL.LU R29, [R1+0x5fc] ;  /* 0x0005fc00011d7983 */ /* 0x000ea80000300800 */
[----:B------:R-:W2:Y:S04]  /*b9e0*/  LDL.LU R28, [R1+0x5f8] ;  /* 0x0005f800011c7983 */ /* 0x000ea80000300800 */
[----:B------:R-:W2:Y:S04]  /*b9f0*/  LDL.LU R0, [R1+0x604] ;  /* 0x0006040001007983 */ /* 0x000ea80000300800 */
[----:B------:R-:W2:Y:S04]  /*ba00*/  LDL.LU R25, [R1+0x600] ;  /* 0x0006000001197983 */ /* 0x000ea80000300800 */
[----:B------:R-:W2:Y:S04]  /*ba10*/  LDL.LU R26, [R1+0x60c] ;  /* 0x00060c00011a7983 */ /* 0x000ea80000300800 */
[----:B------:R-:W3:Y:S04]  /*ba20*/  LDL.LU R24, [R1+0x608] ;  /* 0x0006080001187983 */ /* 0x000ee80000300800 */
[----:B--2---:R-:W-:Y:S04]  /*ba30*/  STL.64 [R1+0x810], R26 ;  /* 0x0008101a01007387 */ /* 0x004fe80000100a00 */
[----:B---3--:R0:W-:Y:S04]  /*ba40*/  STL.64 [R1+0x808], R24 ;  /* 0x0008081801007387 */ /* 0x0081e80000100a00 */
[----:B0-----:R-:W2:Y:S04]  /*ba50*/  LDL.LU R24, [R1+0x270] ;  /* 0x0002700001187983 */ /* 0x001ea80000300800 */
[----:B------:R-:W2:Y:S04]  /*ba60*/  LDL.LU R25, [R1+0x274] ;  /* 0x0002740001197983 */ /* 0x000ea80000300800 */
[----:B------:R-:W3:Y:S04]  /*ba70*/  LDL.LU R26, [R1+0x278] ;  /* 0x00027800011a7983 */ /* 0x000ee80000300800 */
[----:B------:R-:W3:Y:S01]  /*ba80*/  LDL.LU R27, [R1+0x27c] ;  /* 0x00027c00011b7983 */ /* 0x000ee20000300800 */
[C---:B------:R-:W-:Y:S03]  /*ba90*/  HMMA.16816.F32 R8, R12.reuse, R18, R8 ;  /* 0x000000120c08723c */ /* 0x040fe60000001808 */
[----:B---3--:R-:W-:Y:S04]  /*baa0*/  STL.64 [R1+0x820], R26 ;  /* 0x0008201a01007387 */ /* 0x008fe80000100a00 */
[----:B--2---:R0:W-:Y:S04]  /*bab0*/  STL.64 [R1+0x818], R24 ;  /* 0x0008181801007387 */ /* 0x0041e80000100a00 */
[----:B0-----:R-:W2:Y:S04]  /*bac0*/  LDL.LU R24, [R1+0x280] ;  /* 0x0002800001187983 */ /* 0x001ea80000300800 */
[----:B------:R-:W2:Y:S04]  /*bad0*/  LDL.LU R25, [R1+0x284] ;  /* 0x0002840001197983 */ /* 0x000ea80000300800 */
[----:B------:R-:W2:Y:S04]  /*bae0*/  LDL.LU R26, [R1+0x288] ;  /* 0x00028800011a7983 */ /* 0x000ea80000300800 */
[----:B------:R-:W2:Y:S04]  /*baf0*/  LDL.LU R27, [R1+0x28c] ;  /* 0x00028c00011b7983 */ /* 0x000ea80000300800 */
[----:B------:R-:W-:Y:S04]  /*bb00*/  STL.64 [R1+0x7f8], R22 ;  /* 0x0007f81601007387 */ /* 0x000fe80000100a00 */
[----:B------:R0:W-:Y:S04]  /*bb10*/  STL.64 [R1+0x7f0], R20 ;  /* 0x0007f01401007387 */ /* 0x0001e80000100a00 */
[----:B0-----:R-:W3:Y:S04]  /*bb20*/  LDL.LU R20, [R1+0x130] ;  /* 0x0001300001147983 */ /* 0x001ee80000300800 */
[----:B------:R-:W3:Y:S04]  /*bb30*/  LDL.LU R21, [R1+0x134] ;  /* 0x0001340001157983 */ /* 0x000ee80000300800 */
[----:B------:R-:W3:Y:S04]  /*bb40*/  LDL.LU R22, [R1+0x138] ;  /* 0x0001380001167983 */ /* 0x000ee80000300800 */
[----:B------:R-:W3:Y:S04]  /*bb50*/  LDL.LU R23, [R1+0x13c] ;  /* 0x00013c0001177983 */ /* 0x000ee80000300800 */
        /* <DEDUP_REMOVED lines=34> */
[C---:B--2---:R-:W-:Y:S03]  /*bd80*/  HMMA.16816.F32 R24, R12.reuse, R6, R24 ;  /* 0x000000060c18723c */ /* 0x044fe60000001818 */
[----:B---3--:R-:W-:Y:S04]  /*bd90*/  STL.64 [R1+0x7d8], R10 ;  /* 0x0007d80a01007387 */ /* 0x008fe80000100a00 */
        /* <DEDUP_REMOVED lines=14> */
[----:B------:R-:W3:Y:S01]  /*be80*/  LDL.LU.64 R24, [R1+0x808] ;  /* 0x0008080001187983 */ /* 0x000ee20000300a00 */
[----:B----4-:R-:W-:-:S03]  /*be90*/  IMAD R27, R27, 0x100, R3 ;  /* 0x000001001b1b7824 */ /* 0x010fc600078e0203 */
[----:B------:R-:W4:Y:S01]  /*bea0*/  LDL.LU R3, [R1+0x800] ;  /* 0x0008000001037983 */ /* 0x000f220000300800 */
[----:B------:R-:W-:Y:S02]  /*beb0*/  IMAD R28, R28, 0x100, R29 ;  /* 0x000001001c1c7824 */ /* 0x000fe400078e021d */
[----:B---3--:R-:W-:Y:S02]  /*bec0*/  IMAD R29, R25, 0x100, R0 ;  /* 0x00000100191d7824 */ /* 0x008fe400078e0200 */
[----:B------:R-:W-:Y:S01]  /*bed0*/  IMAD R0, R24, 0x100, R26 ;  /* 0x0000010018007824 */ /* 0x000fe200078e021a */
[----:B----4-:R-:W-:Y:S01]  /*bee0*/  HMMA.16816.F32 R12, R12, R2, R20 ;  /* 0x000000020c0c723c */ /* 0x010fe20000001814 */
[----:B------:R-:W3:Y:S04]  /*bef0*/  LDL.LU.64 R22, [R1+0x7f8] ;  /* 0x0007f80001167983 */ /* 0x000ee80000300a00 */
[----:B------:R-:W4:Y:S04]  /*bf00*/  LDL.LU.64 R20, [R1+0x7f0] ;  /* 0x0007f00001147983 */ /* 0x000f280000300a00 */
[----:B------:R-:W-:Y:S10]  /*bf10*/  STL [R1+0x7ac], R3 ;  /* 0x0007ac0301007387 */ /* 0x000ff40000100800 */
[----:B------:R0:W-:Y:S04]  /*bf20*/  STL.64 [R1+0x130], R12 ;  /* 0x0001300c01007387 */ /* 0x0001e80000100a00 */
[----:B------:R1:W-:Y:S04]  /*bf30*/  STL.64 [R1+0x138], R14 ;  /* 0x0001380e01007387 */ /* 0x0003e80000100a00 */
[----:B------:R-:W2:Y:S01]  /*bf40*/  LDL.LU R24, [R1+0x210] ;  /* 0x0002100001187983 */ /* 0x000ea20000300800 */
[----:B0-----:R-:W-:-:S03]  /*bf50*/  F2FP.F16.E4M3.UNPACK_B R12, R27 ;  /* 0x0000001bff0c723e */ /* 0x001fc600020006ff */
[----:B------:R-:W2:Y:S01]  /*bf60*/  LDL.LU R25, [R1+0x214] ;  /* 0x0002140001197983 */ /* 0x000ea20000300800 */
[----:B------:R-:W-:Y:S02]  /*bf70*/  F2FP.F16.E4M3.UNPACK_B R13, R28 ;  /* 0x0000001cff0d723e */ /* 0x000fe400020006ff */
[----:B-1----:R-:W-:Y:S01]  /*bf80*/  F2FP.F16.E4M3.UNPACK_B R14, R29 ;  /* 0x0000001dff0e723e */ /* 0x002fe200020006ff */
[----:B------:R-:W2:Y:S01]  /*bf90*/  LDL.LU R26, [R1+0x218] ;  /* 0x00021800011a7983 */ /* 0x000ea20000300800 */
[----:B------:R-:W-:-:S03]  /*bfa0*/  F2FP.F16.E4M3.UNPACK_B R15, R0 ;  /* 0x00000000ff0f723e */ /* 0x000fc600020006ff */
[----:B------:R-:W2:Y:S04]  /*bfb0*/  LDL.LU R27, [R1+0x21c] ;  /* 0x00021c00011b7983 */ /* 0x000ea80000300800 */
[----:B----4-:R-:W-:-:S15]  /*bfc0*/  HMMA.16816.F32 R16, R12, R20, R16 ;  /* 0x000000140c10723c */ /* 0x010fde0000001810 */
[----:B------:R-:W-:-:S04]  /*bfd0*/  NOP ;  /* 0x0000000000007918 */ /* 0x000fc80000000000 */
[----:B------:R-:W-:Y:S04]  /*bfe0*/  STL.64 [R1+0x260], R16 ;  /* 0x0002601001007387 */ /* 0x000fe80000100a00 */
[----:B------:R0:W-:Y:S04]  /*bff0*/  STL.64 [R1+0x268], R18 ;  /* 0x0002681201007387 */ /* 0x0001e80000100a00 */
[----:B0-----:R-:W2:Y:S04]  /*c000*/  LDL.LU.64 R18, [R1+0x7e8] ;  /* 0x0007e80001127983 */ /* 0x001ea80000300a00 */
[----:B------:R-:W4:Y:S04]  /*c010*/  LDL.LU.64 R16, [R1+0x7e0] ;  /* 0x0007e00001107983 */ /* 0x000f280000300a00 */
[----:B---3--:R-:W-:Y:S04]  /*c020*/  STL.64 [R1+0x798], R22 ;  /* 0x0007981601007387 */ /* 0x008fe80000100a00 */
        /* <DEDUP_REMOVED lines=26> */
[----:B------:R3:W-:Y:S04]  /*c1d0*/  STL.64 [R1+0x238], R18 ;  /* 0x0002381201007387 */ /* 0x0007e80000100a00 */
[----:B------:R-:W-:Y:S04]  /*c1e0*/  STL.64 [R1+0x768], R10 ;  /* 0x0007680a01007387 */ /* 0x000fe80000100a00 */
[----:B----4-:R0:W-:Y:S01]  /*c1f0*/  STL.64 [R1+0x760], R8 ;  /* 0x0007600801007387 */ /* 0x0101e20000100a00 */
[C---:B---3--:R-:W-:Y:S08]  /*c200*/  HMMA.16816.F32 R16, R12.reuse, R8, R20 ;  /* 0x000000080c10723c */ /* 0x048ff00000001814 */
[C---:B0-----:R-:W-:Y:S11]  /*c210*/  HMMA.16816.F32 R8, R12.reuse, R6, R24 ;  /* 0x000000060c08723c */ /* 0x041ff60000001818 */
[----:B------:R-:W-:Y:S04]  /*c220*/  STL.64 [R1+0x220], R16 ;  /* 0x0002201001007387 */ /* 0x000fe80000100a00 */
[----:B------:R-:W-:Y:S04]  /*c230*/  STL.64 [R1+0x228], R18 ;  /* 0x0002281201007387 */ /* 0x000fe80000100a00 */
[----:B------:R-:W2:Y:S04]  /*c240*/  LDL.LU R20, [R1+0x120] ;  /* 0x0001200001147983 */ /* 0x000ea80000300800 */
[----:B------:R-:W-:Y:S04]  /*c250*/  STL.64 [R1+0x210], R8 ;  /* 0x0002100801007387 */ /* 0x000fe80000100a00 */
[----:B------:R-:W-:Y:S04]  /*c260*/  STL.64 [R1+0x218], R10 ;  /* 0x0002180a01007387 */ /* 0x000fe80000100a00 */
[----:B------:R-:W2:Y:S04]  /*c270*/  LDL.LU R21, [R1+0x124] ;  /* 0x0001240001157983 */ /* 0x000ea80000300800 */
[----:B------:R-:W3:Y:S04]  /*c280*/  LDL.LU R22, [R1+0x128] ;  /* 0x0001280001167983 */ /* 0x000ee80000300800 */
[----:B------:R-:W3:Y:S04]  /*c290*/  LDL.LU R23, [R1+0x12c] ;  /* 0x00012c0001177983 */ /* 0x000ee80000300800 */
        /* <DEDUP_REMOVED lines=8> */
[----:B------:R-:W4:Y:S04]  /*c320*/  LDL.LU R25, [R1+0x61c] ;  /* 0x00061c0001197983 */ /* 0x000f280000300800 */
        /* <DEDUP_REMOVED lines=13> */
[----:B--2---:R-:W-:Y:S03]  /*c400*/  HMMA.16816.F32 R20, R12, R4, R20 ;  /* 0x000000040c14723c */ /* 0x004fe60000001814 */
        /* <DEDUP_REMOVED lines=16> */
[----:B------:R-:W-:-:S03]  /*c510*/  IMAD R27, R27, 0x100, R3 ;  /* 0x000001001b1b7824 */ /* 0x000fc600078e0203 */
[----:B--2---:R-:W-:Y:S04]  /*c520*/  STL.64 [R1+0x758], R6 ;  /* 0x0007580601007387 */ /* 0x004fe80000100a00 */
[----:B------:R0:W-:Y:S04]  /*c530*/  STL.64 [R1+0x750], R4 ;  /* 0x0007500401007387 */ /* 0x0001e80000100a00 */
[----:B0-----:R-:W2:Y:S04]  /*c540*/  LDL.LU R4, [R1+0x1c0] ;  /* 0x0001c00001047983 */ /* 0x001ea80000300800 */
[----:B------:R-:W2:Y:S04]  /*c550*/  LDL.LU R5, [R1+0x1c4] ;  /* 0x0001c40001057983 */ /* 0x000ea80000300800 */
[----:B------:R-:W2:Y:S04]  /*c560*/  LDL.LU R6, [R1+0x1c8] ;  /* 0x0001c80001067983 */ /* 0x000ea80000300800 */
[----:B------:R-:W2:Y:S04]  /*c570*/  LDL.LU R7, [R1+0x1cc] ;  /* 0x0001cc0001077983 */ /* 0x000ea80000300800 */
[----:B------:R-:W3:Y:S01]  /*c580*/  LDL.LU R3, [R1+0x7ac] ;  /* 0x0007ac0001037983 */ /* 0x000ee20000300800 */
[----:B----4-:R-:W-:-:S02]  /*c590*/  IMAD R28, R28, 0x100, R25 ;  /* 0x000001001c1c7824 */ /* 0x010fc400078e0219 */
[----:B------:R-:W-:Y:S01]  /*c5a0*/  IMAD R29, R29, 0x100, R24 ;  /* 0x000001001d1d7824 */ /* 0x000fe200078e0218 */
[----:B------:R-:W4:Y:S01]  /*c5b0*/  LDL.LU R25, [R1+0x7a8] ;  /* 0x0007a80001197983 */ /* 0x000f220000300800 */
[----:B------:R-:W-:-:S03]  /*c5c0*/  IMAD R0, R0, 0x100, R26 ;  /* 0x0000010000007824 */ /* 0x000fc600078e021a */
[----:B------:R-:W2:Y:S04]  /*c5d0*/  LDL.LU R24, [R1+0x7a4] ;  /* 0x0007a40001187983 */ /* 0x000ea80000300800 */
[----:B------:R-:W2:Y:S01]  /*c5e0*/  LDL.LU R26, [R1+0x7a0] ;  /* 0x0007a000011a7983 */ /* 0x000ea20000300800 */
[----:B---3--:R-:W-:Y:S03]  /*c5f0*/  HMMA.16816.F32 R12, R12, R2, R20 ;  /* 0x000000020c0c723c */ /* 0x008fe60000001814 */
[----:B------:R-:W3:Y:S04]  /*c600*/  LDL.LU.64 R22, [R1+0x798] ;  /* 0x0007980001167983 */ /* 0x000ee80000300a00 */
[----:B------:R-:W2:-:S12]  /*c610*/  LDL.LU.64 R20, [R1+0x790] ;  /* 0x0007900001147983 */ /* 0x000e980000300a00 */
[----:B------:R0:W-:Y:S04]  /*c620*/  STL.64 [R1+0x120], R12 ;  /* 0x0001200c01007387 */ /* 0x0001e80000100a00 */
[----:B------:R1:W-:Y:S01]  /*c630*/  STL.64 [R1+0x128], R14 ;  /* 0x0001280e01007387 */ /* 0x0003e20000100a00 */
[----:B0-----:R-:W-:Y:S02]  /*c640*/  F2FP.F16.E4M3.UNPACK_B R12, R27 ;  /* 0x0000001bff0c723e */ /* 0x001fe400020006ff */
[----:B------:R-:W-:Y:S02]  /*c650*/  F2FP.F16.E4M3.UNPACK_B R13, R28 ;  /* 0x0000001cff0d723e */ /* 0x000fe400020006ff */
[----:B-1----:R-:W-:Y:S02]  /*c660*/  F2FP.F16.E4M3.UNPACK_B R14, R29 ;  /* 0x0000001dff0e723e */ /* 0x002fe400020006ff */
[----:B------:R-:W-:-:S07]  /*c670*/  F2FP.F16.E4M3.UNPACK_B R15, R0 ;  /* 0x00000000ff0f723e */ /* 0x000fce00020006ff */
[----:B--2---:R-:W-:-:S15]  /*c680*/  HMMA.16816.F32 R16, R12, R20, R16 ;  /* 0x000000140c10723c */ /* 0x004fde0000001810 */
        /* <DEDUP_REMOVED lines=38> */
[----:B------:R-:W2:Y:S01]  /*c8f0*/  LDL.LU.64 R4, [R1+0x740] ;  /* 0x0007400001047983 */ /* 0x000ea20000300a00 */
[----:B------:R-:W-:-:S02]  /*c900*/  IMAD.MOV.U32 R18, RZ, RZ, R26 ;  /* 0x000000ffff127224 */ /* 0x000fc400078e001a */
[----:B------:R-:W-:Y:S01]  /*c910*/  IMAD.MOV.U32 R19, RZ, RZ, R24 ;  /* 0x000000ffff137224 */ /* 0x000fe200078e0018 */
[----:B------:R-:W-:Y:S04]  /*c920*/  STL.64 [R1+0x6e0], R10 ;  /* 0x0006e00a01007387 */ /* 0x000fe80000100a00 */
[----:B------:R2:W-:Y:S04]  /*c930*/  STL.64 [R1+0x6d8], R8 ;  /* 0x0006d80801007387 */ /* 0x0005e80000100a00 */
[----:B------:R-:W4:Y:S01]  /*c940*/  LDL.LU R24, [R1+0x634] ;  /* 0x0006340001187983 */ /* 0x000f220000300800 */
[C---:B---3--:R-:W-:Y:S08]  /*c950*/  HMMA.16816.F32 R16, R12.reuse, R6, R16 ;  /* 0x000000060c10723c */ /* 0x048ff00000001810 */
[----:B--2---:R-:W-:Y:S11]  /*c960*/  HMMA.16816.F32 R8, R12, R4, R20 ;  /* 0x000000040c08723c */ /* 0x004ff60000001814 */
[----:B------:R-:W-:Y:S04]  /*c970*/  STL.64 [R1+0x1a0], R16 ;  /* 0x0001a01001007387 */ /* 0x000fe80000100a00 */
[----:B------:R-:W-:Y:S04]  /*c980*/  STL.64 [R1+0x1a8], R18 ;  /* 0x0001a81201007387 */ /* 0x000fe80000100a00 */
[----:B------:R-:W4:Y:S04]  /*c990*/  LDL.LU R27, [R1+0x630] ;  /* 0x00063000011b7983 */ /* 0x000f280000300800 */
[----:B------:R0:W-:Y:S04]  /*c9a0*/  STL.64 [R1+0x190], R8 ;  /* 0x0001900801007387 */ /* 0x0001e80000100a00 */
[----:B------:R1:W-:Y:S04]  /*c9b0*/  STL.64 [R1+0x198], R10 ;  /* 0x0001980a01007387 */ /* 0x0003e80000100a00 */
[----:B------:R-:W2:Y:S04]  /*c9c0*/  LDL.LU R26, [R1+0x63c] ;  /* 0x00063c00011a7983 */ /* 0x000ea80000300800 */
[----:B------:R-:W2:Y:S04]  /*c9d0*/  LDL.LU R28, [R1+0x638] ;  /* 0x00063800011c7983 */ /* 0x000ea80000300800 */
[----:B------:R-:W3:Y:S04]  /*c9e0*/  LDL.LU R29, [R1+0x644] ;  /* 0x00064400011d7983 */ /* 0x000ee80000300800 */
[----:B------:R-:W3:Y:S04]  /*c9f0*/  LDL.LU R0, [R1+0x640] ;  /* 0x0006400001007983 */ /* 0x000ee80000300800 */
[----:B------:R-:W2:Y:S04]  /*ca00*/  LDL.LU R20, [R1+0x110] ;  /* 0x0001100001147983 */ /* 0x000ea80000300800 */
[----:B------:R-:W2:Y:S04]  /*ca10*/  LDL.LU R21, [R1+0x114] ;  /* 0x0001140001157983 */ /* 0x000ea80000300800 */
[----:B------:R-:W2:Y:S04]  /*ca20*/  LDL.LU R22, [R1+0x118] ;  /* 0x0001180001167983 */ /* 0x000ea80000300800 */
[----:B------:R-:W2:Y:S04]  /*ca30*/  LDL.LU R23, [R1+0x11c] ;  /* 0x00011c0001177983 */ /* 0x000ea80000300800 */
[----:B0-----:R-:W2:Y:S04]  /*ca40*/  LDL.LU R8, [R1+0xc0] ;  /* 0x0000c00001087983 */ /* 0x001ea80000300800 */
[----:B------:R-:W2:Y:S04]  /*ca50*/  LDL.LU R9, [R1+0xc4] ;  /* 0x0000c40001097983 */ /* 0x000ea80000300800 */
[----:B-1----:R-:W2:Y:S04]  /*ca60*/  LDL.LU R10, [R1+0xc8] ;  /* 0x0000c800010a7983 */ /* 0x002ea80000300800 */
[----:B------:R-:W2:Y:S04]  /*ca70*/  LDL.LU R11, [R1+0xcc] ;  /* 0x0000cc00010b7983 */ /* 0x000ea80000300800 */
[----:B------:R-:W3:Y:S04]  /*ca80*/  LDL.LU R16, [R1+0x100] ;  /* 0x0001000001107983 */ /* 0x000ee80000300800 */
[----:B------:R-:W3:Y:S04]  /*ca90*/  LDL.LU R17, [R1+0x104] ;  /* 0x0001040001117983 */ /* 0x000ee80000300800 */
[----:B------:R-:W3:Y:S04]  /*caa0*/  LDL.LU R18, [R1+0x108] ;  /* 0x0001080001127983 */ /* 0x000ee80000300800 */
[----:B------:R-:W3:Y:S04]  /*cab0*/  LDL.LU R19, [R1+0x10c] ;  /* 0x00010c0001137983 */ /* 0x000ee80000300800 */
        /* <DEDUP_REMOVED lines=11> */
[----:B------:R-:W2:Y:S01]  /*cb70*/  LDL.LU R7, [R1+0x8c] ;  /* 0x00008c0001077983 */ /* 0x000ea20000300800 */
[----:B----4-:R-:W-:-:S02]  /*cb80*/  IMAD R27, R27, 0x100, R24 ;  /* 0x000001001b1b7824 */ /* 0x010fc400078e0218 */
[----:B------:R-:W-:Y:S01]  /*cb90*/  IMAD R28, R28, 0x100, R26 ;  /* 0x000001001c1c7824 */ /* 0x000fe200078e021a */
[----:B--2---:R0:W-:Y:S04]  /*cba0*/  STL.64 [R1+0x6d0], R6 ;  /* 0x0006d00601007387 */ /* 0x0041e80000100a00 */
[----:B------:R1:W-:Y:S01]  /*cbb0*/  STL.64 [R1+0x6c8], R4 ;  /* 0x0006c80401007387 */ /* 0x0003e20000100a00 */
[----:B0-----:R-:W-:-:S03]  /*cbc0*/  IMAD.MOV.U32 R7, RZ, RZ, R25 ;  /* 0x000000ffff077224 */ /* 0x001fc600078e0019 */
[----:B-1----:R-:W2:Y:S04]  /*cbd0*/  LDL.LU R4, [R1+0xa0] ;  /* 0x0000a00001047983 */ /* 0x002ea80000300800 */
[----:B------:R-:W2:Y:S04]  /*cbe0*/  LDL.LU R5, [R1+0xa4] ;  /* 0x0000a40001057983 */ /* 0x000ea80000300800 */
[----:B------:R-:W2:Y:S04]  /*cbf0*/  LDL.LU R6, [R1+0xa8] ;  /* 0x0000a80001067983 */ /* 0x000ea80000300800 */
[----:B------:R-:W4:Y:S04]  /*cc00*/  LDL.LU R25, [R1+0x738] ;  /* 0x0007380001197983 */ /* 0x000f280000300800 */
[----:B------:R-:W2:Y:S04]  /*cc10*/  LDL.LU R24, [R1+0x734] ;  /* 0x0007340001187983 */ /* 0x000ea80000300800 */
[----:B------:R-:W2:Y:S01]  /*cc20*/  LDL.LU R26, [R1+0x730] ;  /* 0x00073000011a7983 */ /* 0x000ea20000300800 */
[----:B------:R-:W-:Y:S01]  /*cc30*/  HMMA.16816.F32 R12, R12, R2, R20 ;  /* 0x000000020c0c723c */ /* 0x000fe20000001814 */
[----:B---3--:R-:W-:-:S02]  /*cc40*/  IMAD R29, R0, 0x100, R29 ;  /* 0x00000100001d7824 */ /* 0x008fc400078e021d */
[----:B--2---:R-:W-:Y:S02]  /*cc50*/  IMAD R0, R24, 0x100, R26 ;  /* 0x0000010018007824 */ /* 0x004fe400078e021a */
[----:B------:R-:W2:Y:S04]  /*cc60*/  LDL.LU R26, [R1+0x72c] ;  /* 0x00072c00011a7983 */ /* 0x000ea80000300800 */
[----:B------:R-:W4:Y:S04]  /*cc70*/  LDL.LU R24, [R1+0x728] ;  /* 0x0007280001187983 */ /* 0x000f280000300800 */
[----:B------:R-:W3:Y:S04]  /*cc80*/  LDL.LU.64 R22, [R1+0x720] ;  /* 0x0007200001167983 */ /* 0x000ee80000300a00 */
[----:B------:R-:W2:Y:S04]  /*cc90*/  LDL.LU.64 R20, [R1+0x718] ;  /* 0x0007180001147983 */ /* 0x000ea80000300a00 */
[----:B------:R0:W-:Y:S04]  /*cca0*/  STL.64 [R1+0x110], R12 ;  /* 0x0001100c01007387 */ /* 0x0001e80000100a00 */
[----:B------:R1:W-:Y:S01]  /*ccb0*/  STL.64 [R1+0x118], R14 ;  /* 0x0001180e01007387 */ /* 0x0003e20000100a00 */
[----:B0-----:R-:W-:-:S02]  /*ccc0*/  F2FP.F16.E4M3.UNPACK_B R13, R28 ;  /* 0x0000001cff0d723e */ /* 0x001fc400020006ff */
[----:B------:R-:W-:Y:S02]  /*ccd0*/  F2FP.F16.E4M3.UNPACK_B R12, R27 ;  /* 0x0000001bff0c723e */ /* 0x000fe400020006ff */
[----:B-1----:R-:W-:Y:S02]  /*cce0*/  F2FP.F16.E4M3.UNPACK_B R15, R0 ;  /* 0x00000000ff0f723e */ /* 0x002fe400020006ff */
[----:B------:R-:W3:Y:S04]  /*ccf0*/  LDL.LU R0, [R1+0x714] ;  /* 0x0007140001007983 */ /* 0x000ee80000300800 */
[----:B------:R-:W3:Y:S04]  /*cd00*/  LDL.LU R28, [R1+0x4b4] ;  /* 0x0004b400011c7983 */ /* 0x000ee80000300800 */
[----:B------:R-:W3:Y:S01]  /*cd10*/  LDL.LU R27, [R1+0x4bc] ;  /* 0x0004bc00011b7983 */ /* 0x000ee20000300800 */
[----:B------:R-:W-:-:S07]  /*cd20*/  F2FP.F16.E4M3.UNPACK_B R14, R29 ;  /* 0x0000001dff0e723e */ /* 0x000fce00020006ff */
[----:B--2---:R-:W-:Y:S01]  /*cd30*/  HMMA.16816.F32 R16, R12, R20, R16 ;  /* 0x000000140c10723c */ /* 0x004fe20000001810 */
[----:B---3--:R0:W-:Y:S04]  /*cd40*/  STL.64 [R1+0x6a0], R26 ;  /* 0x0006a01a01007387 */ /* 0x0081e80000100a00 */
[----:B----4-:R1:W-:Y:S01]  /*cd50*/  STL.64 [R1+0x698], R24 ;  /* 0x0006981801007387 */ /* 0x0103e20000100a00 */
[----:B0-----:R-:W-:Y:S02]  /*cd60*/  IMAD.MOV.U32 R26, RZ, RZ, R23 ;  /* 0x000000ffff1a7224 */ /* 0x001fe400078e0017 */
[----:B------:R-:W-:Y:S01]  /*cd70*/  IMAD.MOV.U32 R27, RZ, RZ, R0 ;  /* 0x000000ffff1b7224 */ /* 0x000fe200078e0000 */
[----:B-1----:R-:W2:Y:S01]  /*cd80*/  LDL.LU R24, [R1+0x40] ;  /* 0x0000400001187983 */ /* 0x002ea20000300800 */
[----:B------:R-:W-:-:S03]  /*cd90*/  IMAD.MOV.U32 R25, RZ, RZ, R22 ;  /* 0x000000ffff197224 */ /* 0x000fc600078e0016 */
[----:B------:R-:W3:Y:S04]  /*cda0*/  LDL.LU R22, [R1+0x710] ;  /* 0x0007100001167983 */ /* 0x000ee80000300800 */
[----:B------:R-:W4:Y:S04]  /*cdb0*/  LDL.LU R23, [R1+0x70c] ;  /* 0x00070c0001177983 */ /* 0x000f280000300800 */
[----:B------:R-:W2:Y:S04]  /*cdc0*/  LDL.LU R0, [R1+0x708] ;  /* 0x0007080001007983 */ /* 0x000ea80000300800 */
        /* <DEDUP_REMOVED lines=10> */
[----:B---3--:R-:W-:Y:S02]  /*ce70*/  HMMA.16816.F32 R16, R12, R16, R8 ;  /* 0x000000100c10723c */ /* 0x008fe40000001808 */
[----:B------:R-:W2:Y:S04]  /*ce80*/  LDL.LU.64 R10, [R1+0x6e0] ;  /* 0x0006e000010a7983 */ /* 0x000ea80000300a00 */
[----:B------:R-:W3:-:S13]  /*ce90*/  LDL.LU.64 R8, [R1+0x6d8] ;  /* 0x0006d80001087983 */ /* 0x000eda0000300a00 */
[----:B------:R0:W-:Y:S04]  /*cea0*/  STL.64 [R1+0xc0], R16 ;  /* 0x0000c01001007387 */ /* 0x0001e80000100a00 */
[----:B------:R1:W-:Y:S04]  /*ceb0*/  STL.64 [R1+0xc8], R18 ;  /* 0x0000c81201007387 */ /* 0x0003e80000100a00 */
[----:B0-----:R-:W3:Y:S04]  /*cec0*/  LDL.LU R16, [R1+0x50] ;  /* 0x0000500001107983 */ /* 0x001ee80000300800 */
[----:B------:R-:W3:Y:S04]  /*ced0*/  LDL.LU R17, [R1+0x54] ;  /* 0x0000540001117983 */ /* 0x000ee80000300800 */
[----:B-1----:R-:W3:Y:S04]  /*cee0*/  LDL.LU R18, [R1+0x58] ;  /* 0x0000580001127983 */ /* 0x002ee80000300800 */
[----:B------:R-:W3:Y:S01]  /*cef0*/  LDL.LU R19, [R1+0x5c] ;  /* 0x00005c0001137983 */ /* 0x000ee20000300800 */
        /* <DEDUP_REMOVED lines=11> */
[----:B0-----:R-:W2:Y:S01]  /*cfb0*/  LDL.LU R8, [R1+0x70] ;  /* 0x0000700001087983 */ /* 0x001ea20000300800 */
[----:B------:R-:W-:Y:S02]  /*cfc0*/  IMAD.MOV.U32 R9, RZ, RZ, R0 ;  /* 0x000000ffff097224 */ /* 0x000fe400078e0000 */
[----:B----4-:R-:W-:Y:S01]  /*cfd0*/  IMAD.MOV.U32 R10, RZ, RZ, R23 ;  /* 0x000000ffff0a7224 */ /* 0x010fe200078e0017 */
[----:B------:R0:W5:Y:S01]  /*cfe0*/  LDL.LU R0, [R1+0x6b0] ;  /* 0x0006b00001007983 */ /* 0x0001620000300800 */
[----:B------:R-:W-:-:S03]  /*cff0*/  IMAD.MOV.U32 R11, RZ, RZ, R22 ;  /* 0x000000ffff0b7224 */ /* 0x000fc600078e0016 */
[----:B------:R-:W4:Y:S04]  /*d000*/  LDL.LU R23, [R1+0x6ac] ;  /* 0x0006ac0001177983 */ /* 0x000f280000300800 */
[----:B------:R-:W3:Y:S01]  /*d010*/  LDL.LU R22, [R1+0x6a8] ;  /* 0x0006a80001167983 */ /* 0x000ee20000300800 */
[----:B--2---:R-:W-:Y:S03]  /*d020*/  HMMA.16816.F32 R8, R12, R6, R8 ;  /* 0x000000060c08723c */ /* 0x004fe60000001808 */
[----:B------:R-:W2:-:S15]  /*d030*/  LDL.LU R6, [R1+0x4f4] ;  /* 0x0004f40001067983 */ /* 0x000e9e0000300800 */
[----:B------:R-:W-:Y:S01]  /*d040*/  NOP ;  /* 0x0000000000007918 */ /* 0x000fe20000000000 */
[----:B------:R-:W-:Y:S04]  /*d050*/  STL.64 [R1+0x70], R8 ;  /* 0x0000700801007387 */ /* 0x000fe80000100a00 */
[----:B------:R3:W-:Y:S02]  /*d060*/  STL.64 [R1+0x78], R10 ;  /* 0x0000780a01007387 */ /* 0x0007e40000100a00 */
[C---:B---3--:R-:W-:Y:S02]  /*d070*/  HMMA.16816.F32 R8, R12.reuse, R4, R16 ;  /* 0x000000040c08723c */ /* 0x048fe40000001810 */
[----:B------:R-:W3:Y:S04]  /*d080*/  LDL.LU R4, [R1+0x4ec] ;  /* 0x0004ec0001047983 */ /* 0x000ee80000300800 */
[----:B------:R-:W2:Y:S02]  /*d090*/  LDL.LU R5, [R1+0x4b8] ;  /* 0x0004b80001057983 */ /* 0x000ea40000300800 */
[----:B------:R-:W-:Y:S11]  /*d0a0*/  HMMA.16816.F32 R12, R12, R2, R24 ;  /* 0x000000020c0c723c */ /* 0x000ff60000001818 */
[----:B------:R1:W-:Y:S04]  /*d0b0*/  STL.64 [R1+0x50], R8 ;  /* 0x0000500801007387 */ /* 0x0003e80000100a00 */
[----:B------:R0:W-:Y:S04]  /*d0c0*/  STL.64 [R1+0x58], R10 ;  /* 0x0000580a01007387 */ /* 0x0001e80000100a00 */
[----:B------:R-:W2:Y:S04]  /*d0d0*/  LDL.LU R7, [R1+0x504] ;  /* 0x0005040001077983 */ /* 0x000ea80000300800 */
[----:B-1----:R-:W2:Y:S04]  /*d0e0*/  LDL.LU R8, [R1+0x4d0] ;  /* 0x0004d00001087983 */ /* 0x002ea80000300800 */
[----:B------:R-:W2:Y:S04]  /*d0f0*/  LDL.LU R9, [R1+0x50c] ;  /* 0x00050c0001097983 */ /* 0x000ea80000300800 */
[----:B0-----:R-:W2:Y:S04]  /*d100*/  LDL.LU R10, [R1+0x4d8] ;  /* 0x0004d800010a7983 */ /* 0x001ea80000300800 */
[----:B------:R-:W2:Y:S04]  /*d110*/  LDL.LU R17, [R1+0x514] ;  /* 0x0005140001117983 */ /* 0x000ea80000300800 */
[----:B------:R-:W2:Y:S04]  /*d120*/  LDL.LU.64 R26, [R1+0x6a0] ;  /* 0x0006a000011a7983 */ /* 0x000ea80000300a00 */
[----:B------:R-:W3:Y:S04]  /*d130*/  LDL.LU.64 R24, [R1+0x698] ;  /* 0x0006980001187983 */ /* 0x000ee80000300a00 */
[----:B------:R0:W-:Y:S04]  /*d140*/  STL.64 [R1+0x40], R12 ;  /* 0x0000400c01007387 */ /* 0x0001e80000100a00 */
[----:B------:R1:W-:Y:S01]  /*d150*/  STL.64 [R1+0x48], R14 ;  /* 0x0000480e01007387 */ /* 0x0003e20000100a00 */
[----:B------:R-:W-:-:S03]  /*d160*/  IADD3 R28, P3, PT, R28, UR4, RZ ;  /* 0x000000041c1c7c10 */ /* 0x000fc6000ff7e0ff */
[----:B0-----:R-:W4:Y:S04]  /*d170*/  LDL.LU R13, [R1+0x4c4] ;  /* 0x0004c400010d7983 */ /* 0x001f280000300800 */
[----:B-1----:R-:W4:Y:S04]  /*d180*/  LDL.LU R14, [R1+0x4d4] ;  /* 0x0004d400010e7983 */ /* 0x002f280000300800 */
[----:B------:R-:W4:Y:S04]  /*d190*/  LDL.LU R15, [R1+0x4dc] ;  /* 0x0004dc00010f7983 */ /* 0x000f280000300800 */
        /* <DEDUP_REMOVED lines=9> */
[----:B------:R0:W-:Y:S04]  /*d230*/  STL [R1+0x4b4], R28 ;  /* 0x0004b41c01007387 */ /* 0x0001e80000100800 */
[----:B0-----:R-:W4:Y:S01]  /*d240*/  LDL.LU R28, [R1+0x518] ;  /* 0x00051800011c7983 */ /* 0x001f220000300800 */
[----:B--2---:R-:W-:-:S02]  /*d250*/  IADD3 R27, P2, PT, R27, UR4, RZ ;  /* 0x000000041b1b7c10 */ /* 0x004fc4000ff5e0ff */
[----:B---3--:R-:W-:-:S03]  /*d260*/  IADD3 R24, P0, PT, R24, UR4, RZ ;  /* 0x0000000418187c10 */ /* 0x008fc6000ff1e0ff */
[----:B------:R0:W-:Y:S04]  /*d270*/  STL [R1+0x4bc], R27 ;  /* 0x0004bc1b01007387 */ /* 0x0001e80000100800 */
[----:B0-----:R-:W2:Y:S04]  /*d280*/  LDL.LU R27, [R1+0x520] ;  /* 0x00052000011b7983 */ /* 0x001ea80000300800 */
[----:B------:R0:W-:Y:S04]  /*d290*/  STL [R1+0x4cc], R24 ;  /* 0x0004cc1801007387 */ /* 0x0001e80000100800 */
[----:B0-----:R-:W3:Y:S01]  /*d2a0*/  LDL.LU R24, [R1+0x690] ;  /* 0x0006900001187983 */ /* 0x001ee20000300800 */
[----:B----4-:R-:W-:-:S02]  /*d2b0*/  IADD3 R13, P1, PT, R13, UR4, RZ ;  /* 0x000000040d0d7c10 */ /* 0x010fc4000ff3e0ff */
[----:B------:R-:W-:Y:S02]  /*d2c0*/  IADD3 R14, P4, PT, R14, UR4, RZ ;  /* 0x000000040e0e7c10 */ /* 0x000fe4000ff9e0ff */
[----:B------:R-:W-:Y:S02]  /*d2d0*/  IADD3 R15, P6, PT, R15, UR4, RZ ;  /* 0x000000040f0f7c10 */ /* 0x000fe4000ffde0ff */
[----:B------:R-:W-:Y:S01]  /*d2e0*/  IADD3 R2, P5, PT, R2, UR4, RZ ;  /* 0x0000000402027c10 */ /* 0x000fe2000ffbe0ff */
[----:B------:R-:W-:Y:S01]  /*d2f0*/  STL [R1+0x4c4], R13 ;  /* 0x0004c40d01007387 */ /* 0x000fe20000100800 */
[----:B------:R-:W-:Y:S02]  /*d300*/  IADD3.X R3, PT, PT, R3, UR10, RZ, P3, !PT ;  /* 0x0000000a03037c10 */ /* 0x000fe40009ffe4ff */
[----:B------:R-:W-:Y:S01]  /*d310*/  IADD3 R4, P3, PT, R4, UR4, RZ ;  /* 0x0000000404047c10 */ /* 0x000fe2000ff7e0ff */
[----:B------:R-:W-:Y:S01]  /*d320*/  STL [R1+0x4d4], R14 ;  /* 0x0004d40e01007387 */ /* 0x000fe20000100800 */
[----:B------:R-:W-:-:S02]  /*d330*/  IADD3.X R26, PT, PT, R26, UR10, RZ, P1, !PT ;  /* 0x0000000a1a1a7c10 */ /* 0x000fc40008ffe4ff */
[----:B------:R-:W-:Y:S01]  /*d340*/  IADD3.X R5, PT, PT, R5, UR10, RZ, P2, !PT ;  /* 0x0000000a05057c10 */ /* 0x000fe200097fe4ff */
[----:B------:R-:W-:Y:S01]  /*d350*/  STL [R1+0x4dc], R15 ;  /* 0x0004dc0f01007387 */ /* 0x000fe20000100800 */
[----:B------:R-:W-:-:S03]  /*d360*/  IADD3 R6, P2, PT, R6, UR4, RZ ;  /* 0x0000000406067c10 */ /* 0x000fc6000ff5e0ff */
[----:B------:R-:W-:Y:S04]  /*d370*/  STL [R1+0x4e4], R2 ;  /* 0x0004e40201007387 */ /* 0x000fe80000100800 */
[----:B------:R-:W-:Y:S04]  /*d380*/  STL [R1+0x4b0], R3 ;  /* 0x0004b00301007387 */ /* 0x000fe80000100800 */
[----:B------:R-:W-:Y:S01]  /*d390*/  STL [R1+0x4ec], R4 ;  /* 0x0004ec0401007387 */ /* 0x000fe20000100800 */
[----:B------:R-:W-:-:S03]  /*d3a0*/  IADD3.X R23, PT, PT, R23, UR10, RZ, P0, !PT ;  /* 0x0000000a17177c10 */ /* 0x000fc600087fe4ff */
[----:B------:R0:W-:Y:S04]  /*d3b0*/  STL [R1+0x4c0], R26 ;  /* 0x0004c01a01007387 */ /* 0x0001e80000100800 */
[----:B------:R-:W-:Y:S04]  /*d3c0*/  STL [R1+0x4b8], R5 ;  /* 0x0004b80501007387 */ /* 0x000fe80000100800 */
[----:B0-----:R-:W4:Y:S04]  /*d3d0*/  LDL.LU R26, [R1+0x68c] ;  /* 0x00068c00011a7983 */ /* 0x001f280000300800 */
[----:B------:R-:W-:Y:S01]  /*d3e0*/  STL [R1+0x4f4], R6 ;  /* 0x0004f40601007387 */ /* 0x000fe20000100800 */
[----:B---3--:R-:W-:-:S05]  /*d3f0*/  IADD3 R24, P1, PT, R24, UR4, RZ ;  /* 0x0000000418187c10 */ /* 0x008fca000ff3e0ff */
[----:B------:R0:W-:Y:S04]  /*d400*/  STL [R1+0x4fc], R24 ;  /* 0x0004fc1801007387 */ /* 0x0001e80000100800 */
[----:B0-----:R-:W3:Y:S04]  /*d410*/  LDL.LU R24, [R1+0x688] ;  /* 0x0006880001187983 */ /* 0x001ee80000300800 */
[----:B------:R0:W-:Y:S04]  /*d420*/  STL [R1+0x4c8], R23 ;  /* 0x0004c81701007387 */ /* 0x0001e80000100800 */
[----:B0-----:R-:W2:Y:S01]  /*d430*/  LDL.LU R23, [R1+0x684] ;  /* 0x0006840001177983 */ /* 0x001ea20000300800 */
[----:B------:R-:W-:-:S02]  /*d440*/  IADD3 R7, P0, PT, R7, UR4, RZ ;  /* 0x0000000407077c10 */ /* 0x000fc4000ff1e0ff */
[----:B------:R-:W-:Y:S02]  /*d450*/  IADD3.X R8, PT, PT, R8, UR10, RZ, P4, !PT ;  /* 0x0000000a08087c10 */ /* 0x000fe4000a7fe4ff */
[----:B------:R-:W-:Y:S01]  /*d460*/  IADD3 R9, P4, PT, R9, UR4, RZ ;  /* 0x0000000409097c10 */ /* 0x000fe2000ff9e0ff */
[----:B------:R-:W-:Y:S01]  /*d470*/  STL [R1+0x504], R7 ;  /* 0x0005040701007387 */ /* 0x000fe20000100800 */
[----:B------:R-:W-:Y:S02]  /*d480*/  IADD3.X R10, PT, PT, R10, UR10, RZ, P6, !PT ;  /* 0x0000000a0a0a7c10 */ /* 0x000fe4000b7fe4ff */
[----:B------:R-:W-:Y:S01]  /*d490*/  IADD3 R17, P6, PT, R17, UR4, RZ ;  /* 0x0000000411117c10 */ /* 0x000fe2000ffde0ff */
[----:B------:R-:W-:Y:S04]  /*d4a0*/  STL [R1+0x4d0], R8 ;  /* 0x0004d00801007387 */ /* 0x000fe80000100800 */
[----:B------:R-:W-:Y:S01]  /*d4b0*/  STL [R1+0x50c], R9 ;  /* 0x00050c0901007387 */ /* 0x000fe20000100800 */
[----:B---3--:R-:W-:-:S05]  /*d4c0*/  IADD3.X R24, PT, PT, R24, UR10, RZ, P5, !PT ;  /* 0x0000000a18187c10 */ /* 0x008fca000affe4ff */
[----:B------:R0:W-:Y:S04]  /*d4d0*/  STL [R1+0x4e0], R24 ;  /* 0x0004e01801007387 */ /* 0x0001e80000100800 */
[----:B------:R-:W-:Y:S01]  /*d4e0*/  STL [R1+0x4d8], R10 ;  /* 0x0004d80a01007387 */ /* 0x000fe20000100800 */
[----:B--2---:R-:W-:-:S03]  /*d4f0*/  IADD3 R23, P5, PT, R23, UR4, RZ ;  /* 0x0000000417177c10 */ /* 0x004fc6000ffbe0ff */
[----:B0-----:R-:W2:Y:S04]  /*d500*/  LDL.LU R24, [R1+0x680] ;  /* 0x0006800001187983 */ /* 0x001ea80000300800 */
[----:B------:R0:W-:Y:S04]  /*d510*/  STL [R1+0x514], R17 ;  /* 0x0005141101007387 */ /* 0x0001e80000100800 */
[----:B------:R1:W-:Y:S01]  /*d520*/  STL [R1+0x51c], R23 ;  /* 0x00051c1701007387 */ /* 0x0003e20000100800 */
[----:B------:R-:W-:Y:S02]  /*d530*/  IADD3.X R11, PT, PT, R11, UR10, RZ, P3, !PT ;  /* 0x0000000a0b0b7c10 */ /* 0x000fe40009ffe4ff */
[----:B------:R-:W-:-:S02]  /*d540*/  IADD3.X R18, PT, PT, R18, UR10, RZ, P2, !PT ;  /* 0x0000000a12127c10 */ /* 0x000fc400097fe4ff */
[----:B------:R-:W-:Y:S01]  /*d550*/  IADD3.X R20, PT, PT, R20, UR10, RZ, P1, !PT ;  /* 0x0000000a14147c10 */ /* 0x000fe20008ffe4ff */
[----:B0-----:R-:W0:Y:S01]  /*d560*/  LDC R17, c[0x0][0x3a8] ;  /* 0x0000ea00ff117b82 */ /* 0x001e220000000800 */
[----:B-1----:R-:W3:Y:S01]  /*d570*/  LDL.LU R23, [R1+0x67c] ;  /* 0x00067c0001177983 */ /* 0x002ee20000300800 */
[----:B------:R-:W-:Y:S02]  /*d580*/  IADD3 R16, P3, PT, R16, UR4, RZ ;  /* 0x0000000410107c10 */ /* 0x000fe4000ff7e0ff */
[----:B------:R-:W-:Y:S01]  /*d590*/  IADD3 R19, P2, PT, R19, UR4, RZ ;  /* 0x0000000413137c10 */ /* 0x000fe2000ff5e0ff */
[----:B------:R-:W-:Y:S04]  /*d5a0*/  STL [R1+0x4e8], R11 ;  /* 0x0004e80b01007387 */ /* 0x000fe80000100800 */
[----:B------:R-:W-:Y:S04]  /*d5b0*/  STL [R1+0x524], R16 ;  /* 0x0005241001007387 */ /* 0x000fe80000100800 */
[----:B------:R-:W-:Y:S04]  /*d5c0*/  STL [R1+0x4f0], R18 ;  /* 0x0004f01201007387 */ /* 0x000fe80000100800 */
[----:B------:R-:W-:Y:S01]  /*d5d0*/  STL [R1+0x52c], R19 ;  /* 0x00052c1301007387 */ /* 0x000fe20000100800 */
[----:B------:R-:W-:-:S02]  /*d5e0*/  IADD3.X R21, PT, PT, R21, UR10, RZ, P4, !PT ;  /* 0x0000000a15157c10 */ /* 0x000fc4000a7fe4ff */
[----:B------:R-:W-:Y:S02]  /*d5f0*/  IADD3.X R29, PT, PT, R29, UR10, RZ, P6, !PT ;  /* 0x0000000a1d1d7c10 */ /* 0x000fe4000b7fe4ff */
[----:B----4-:R-:W-:Y:S02]  /*d600*/  IADD3.X R26, PT, PT, R26, UR10, RZ, P2, !PT ;  /* 0x0000000a1a1a7c10 */ /* 0x010fe400097fe4ff */
[----:B---3--:R-:W-:-:S05]  /*d610*/  IADD3.X R23, PT, PT, R23, UR10, RZ, P0, !PT ;  /* 0x0000000a17177c10 */ /* 0x008fca00087fe4ff */
[----:B------:R1:W-:Y:S04]  /*d620*/  STL [R1+0x500], R23 ;  /* 0x0005001701007387 */ /* 0x0003e80000100800 */
[----:B------:R-:W-:Y:S04]  /*d630*/  STL [R1+0x4f8], R20 ;  /* 0x0004f81401007387 */ /* 0x000fe80000100800 */
[----:B-1----:R-:W3:Y:S01]  /*d640*/  LDL.LU R23, [R1+0x678] ;  /* 0x0006780001177983 */ /* 0x002ee20000300800 */
[----:B------:R-:W-:Y:S02]  /*d650*/  IADD3.X R28, PT, PT, R28, UR10, RZ, P5, !PT ;  /* 0x0000000a1c1c7c10 */ /* 0x000fe4000affe4ff */
[----:B------:R-:W-:Y:S01]  /*d660*/  IADD3.X R27, PT, PT, R27, UR10, RZ, P3, !PT ;  /* 0x0000000a1b1b7c10 */ /* 0x000fe20009ffe4ff */
[----:B------:R-:W-:Y:S04]  /*d670*/  STL [R1+0x508], R21 ;  /* 0x0005081501007387 */ /* 0x000fe80000100800 */
[----:B------:R-:W-:Y:S04]  /*d680*/  STL [R1+0x510], R29 ;  /* 0x0005101d01007387 */ /* 0x000fe80000100800 */
[----:B------:R1:W-:Y:S04]  /*d690*/  STL [R1+0x528], R26 ;  /* 0x0005281a01007387 */ /* 0x0003e80000100800 */
[----:B------:R4:W-:Y:S04]  /*d6a0*/  STL [R1+0x518], R28 ;  /* 0x0005181c01007387 */ /* 0x0009e80000100800 */
[----:B-1----:R4:W5:Y:S04]  /*d6b0*/  LDL.LU R26, [R1+0x674] ;  /* 0x00067400011a7983 */ /* 0x0029680000300800 */
[----:B------:R4:W-:Y:S01]  /*d6c0*/  STL [R1+0x520], R27 ;  /* 0x0005201b01007387 */ /* 0x0009e20000100800 */
[----:B------:R-:W-:Y:S01]  /*d6d0*/  UIADD3 UR6, UPT, UPT, UR6, -0x1, URZ ;  /* 0xffffffff06067890 */ /* 0x000fe2000fffe0ff */
[----:B0-----:R-:W-:-:S03]  /*d6e0*/  IMAD.SHL.U32 R2, R17, 0x20, RZ ;  /* 0x0000002011027824 */ /* 0x001fc600078e00ff */
[----:B------:R-:W-:Y:S02]  /*d6f0*/  UISETP.NE.U32.AND UP0, UPT, UR6, URZ, UPT ;  /* 0x000000ff0600728c */ /* 0x000fe4000bf05070 */
[----:B--2---:R-:W-:Y:S01]  /*d700*/  IADD3 R24, P1, PT, R2, R24, RZ ;  /* 0x0000001802187210 */ /* 0x004fe20007f3e0ff */
[----:B------:R-:W-:-:S03]  /*d710*/  VIADD R22, R22, 0xffffffe0 ;  /* 0xffffffe016167836 */ /* 0x000fc60000000000 */
[----:B---3--:R-:W-:-:S03]  /*d720*/  LEA.HI.X.SX32 R23, R2, R23, 0x1, P1 ;  /* 0x0000001702177211 */ /* 0x008fc600008f0eff */
[----:B----4-:R-:W-:Y:S06]  /*d730*/  BRA.U UP0, `(.L_x_2) ;  /* 0xffffff65007c7547 */ /* 0x010fec000b83ffff */
.L_x_1:
[----:B------:R-:W2:Y:S01]  /*d740*/  LDL.LU R22, [R1+0xb0] ;  /* 0x0000b00001167983 */ /* 0x000ea20000300800 */
[----:B------:R-:W3:Y:S01]  /*d750*/  LDCU.64 UR12, c[0x0][0x398] ;  /* 0x00007300ff0c77ac */ /* 0x000ee20008000a00 */
[----:B------:R-:W4:Y:S01]  /*d760*/  LDCU UR4, c[0x0][0x39c] ;  /* 0x00007380ff0477ac */ /* 0x000f220008000800 */
[----:B------:R-:W0:Y:S01]  /*d770*/  LDCU UR6, c[0x0][0x39c] ;  /* 0x00007380ff0677ac */ /* 0x000e220008000800 */
[----:B------:R-:W1:Y:S01]  /*d780*/  LDCU UR10, c[0x0][0x39c] ;  /* 0x00007380ff0a77ac */ /* 0x000e620008000800 */
[----:B------:R-:W0:Y:S01]  /*d790*/  LDCU UR11, c[0x0][0x39c] ;  /* 0x00007380ff0b77ac */ /* 0x000e220008000800 */
[----:B------:R-:W0:Y:S01]  /*d7a0*/  LDCU UR14, c[0x0][0x39c] ;  /* 0x00007380ff0e77ac */ /* 0x000e220008000800 */
[----:B------:R-:W0:Y:S01]  /*d7b0*/  LDCU UR15, c[0x0][0x39c] ;  /* 0x00007380ff0f77ac */ /* 0x000e220008000800 */
[----:B------:R-:W-:Y:S06]  /*d7c0*/  BAR.SYNC.DEFER_BLOCKING 0x0 ;  /* 0x0000000000007b1d */ /* 0x000fec0000010000 */
[----:B--2---:R2:W-:Y:S04]  /*d7d0*/  STL [R1+0x89c], R22 ;  /* 0x00089c1601007387 */ /* 0x0045e80000100800 */
[----:B--2---:R-:W2:Y:S04]  /*d7e0*/  LDL.LU R22, [R1+0x98] ;  /* 0x0000980001167983 */ /* 0x004ea80000300800 */
[----:B--2---:R2:W-:Y:S04]  /*d7f0*/  STL [R1+0x8a0], R22 ;  /* 0x0008a01601007387 */ /* 0x0045e80000100800 */
[----:B--2---:R-:W2:Y:S04]  /*d800*/  LDL.LU R22, [R1+0x94] ;  /* 0x0000940001167983 */ /* 0x004ea80000300800 */
[----:B--2---:R2:W-:Y:S04]  /*d810*/  STL [R1+0x8a8], R22 ;  /* 0x0008a81601007387 */ /* 0x0045e80000100800 */
[----:B--2---:R-:W2:Y:S04]  /*d820*/  LDL.LU R22, [R1+0x6c] ;  /* 0x00006c0001167983 */ /* 0x004ea80000300800 */
[----:B--2---:R2:W-:Y:S04]  /*d830*/  STL [R1+0x8b0], R22 ;  /* 0x0008b01601007387 */ /* 0x0045e80000100800 */
[----:B--2---:R-:W2:Y:S04]  /*d840*/  LDL.LU R22, [R1+0x64] ;  /* 0x0000640001167983 */ /* 0x004ea80000300800 */
[----:B-1---5:R-:W2:Y:S04]  /*d850*/  LDL.LU R0, [R1+0xb4] ;  /* 0x0000b40001007983 */ /* 0x022ea80000300800 */
[----:B--2---:R1:W-:Y:S04]  /*d860*/  STL [R1+0x8a4], R0 ;  /* 0x0008a40001007387 */ /* 0x0043e80000100800 */
[----:B-1----:R-:W2:Y:S04]  /*d870*/  LDL.LU R0, [R1+0x90] ;  /* 0x0000900001007983 */ /* 0x002ea80000300800 */
[----:B--2---:R1:W-:Y:S04]  /*d880*/  STL [R1+0x8ac], R0 ;  /* 0x0008ac0001007387 */ /* 0x0043e80000100800 */
[----:B-1----:R-:W2:Y:S04]  /*d890*/  LDL.LU R0, [R1+0x68] ;  /* 0x0000680001007983 */ /* 0x002ea80000300800 */
[----:B--2---:R1:W-:Y:S04]  /*d8a0*/  STL [R1+0x8b4], R0 ;  /* 0x0008b40001007387 */ /* 0x0043e80000100800 */
[----:B-1----:R-:W2:Y:S04]  /*d8b0*/  LDL.LU R0, [R1+0x60] ;  /* 0x0000600001007983 */ /* 0x002ea80000300800 */
        /* <DEDUP_REMOVED lines=9> */
[----:B0-----:R-:W3:Y:S04]  /*d950*/  LDL.LU R18, [R1+0xfc] ;  /* 0x0000fc0001127983 */ /* 0x001ee80000300800 */
        /* <DEDUP_REMOVED lines=16> */
[----:B------:R0:W-:Y:S04]  /*da60*/  STL [R1+0x730], R26 ;  /* 0x0007301a01007387 */ /* 0x0001e80000100800 */
[----:B0-----:R-:W3:Y:S01]  /*da70*/  LDL.LU R26, [R1+0x9c] ;  /* 0x00009c00011a7983 */ /* 0x001ee20000300800 */
[----:B--2---:R-:W-:-:S03]  /*da80*/  F2FP.SATFINITE.E4M3.F32.PACK_AB_MERGE_C R22, R22, R0, RZ ;  /* 0x000000001616723e */ /* 0x004fc600048070ff */
[----:B------:R-:W2:Y:S04]  /*da90*/  LDL.LU R0, [R1+0x8b4] ;  /* 0x0008b40001007983 */ /* 0x000ea80000300800 */
[----:B------:R0:W-:Y:S04]  /*daa0*/  STL [R1+0x44c], R22 ;  /* 0x00044c1601007387 */ /* 0x0001e80000100800 */
[----:B0-----:R-:W2:Y:S02]  /*dab0*/  LDL.LU R22, [R1+0x8b0] ;  /* 0x0008b00001167983 */ /* 0x001ea40000300800 */
[----:B--2---:R-:W-:-:S02]  /*dac0*/  F2FP.SATFINITE.E4M3.F32.PACK_AB_MERGE_C R22, R22, R0, RZ ;  /* 0x000000001616723e */ /* 0x004fc400048070ff */
[----:B------:R-:W2:Y:S04]  /*dad0*/  LDL.LU R0, [R1+0x8ac] ;  /* 0x0008ac0001007983 */ /* 0x000ea80000300800 */
[----:B------:R0:W-:Y:S04]  /*dae0*/  STL [R1+0x448], R22 ;  /* 0x0004481601007387 */ /* 0x0001e80000100800 */
[----:B0-----:R-:W2:Y:S02]  /*daf0*/  LDL.LU R22, [R1+0x8a8] ;  /* 0x0008a80001167983 */ /* 0x001ea40000300800 */
[----:B--2---:R-:W-:-:S02]  /*db00*/  F2FP.SATFINITE.E4M3.F32.PACK_AB_MERGE_C R22, R22, R0, RZ ;  /* 0x000000001616723e */ /* 0x004fc400048070ff */
[----:B------:R-:W2:Y:S04]  /*db10*/  LDL.LU R0, [R1+0x8a4] ;  /* 0x0008a40001007983 */ /* 0x000ea80000300800 */
[----:B------:R0:W-:Y:S04]  /*db20*/  STL [R1+0x444], R22 ;  /* 0x0004441601007387 */ /* 0x0001e80000100800 */
[----:B0-----:R-:W3:Y:S02]  /*db30*/  LDL.LU R22, [R1+0x8a0] ;  /* 0x0008a00001167983 */ /* 0x001ee40000300800 */
[----:B---3--:R-:W-:-:S02]  /*db40*/  F2FP.SATFINITE.E4M3.F32.PACK_AB_MERGE_C R26, R26, R22, RZ ;  /* 0x000000161a1a723e */ /* 0x008fc400048070ff */
[----:B------:R-:W2:Y:S01]  /*db50*/  LDL.LU R22, [R1+0x89c] ;  /* 0x00089c0001167983 */ /* 0x000ea20000300800 */
[----:B------:R-:W-:Y:S02]  /*db60*/  F2FP.SATFINITE.E4M3.F32.PACK_AB_MERGE_C R18, R18, R19, RZ ;  /* 0x000000131212723e */ /* 0x000fe400048070ff */
[----:B------:R-:W-:Y:S01]  /*db70*/  F2FP.SATFINITE.E4M3.F32.PACK_AB_MERGE_C R16, R16, R17, RZ ;  /* 0x000000111010723e */ /* 0x000fe200048070ff */
[----:B------:R-:W-:Y:S01]  /*db80*/  STL [R1+0x440], R26 ;  /* 0x0004401a01007387 */ /* 0x000fe20000100800 */
[----:B------:R-:W-:Y:S02]  /*db90*/  F2FP.SATFINITE.E4M3.F32.PACK_AB_MERGE_C R12, R12, R13, RZ ;  /* 0x0000000d0c0c723e */ /* 0x000fe400048070ff */
[----:B------:R-:W-:Y:S02]  /*dba0*/  F2FP.SATFINITE.E4M3.F32.PACK_AB_MERGE_C R10, R10, R11, RZ ;  /* 0x0000000b0a0a723e */ /* 0x000fe400048070ff */
[----:B------:R-:W-:Y:S02]  /*dbb0*/  F2FP.SATFINITE.E4M3.F32.PACK_AB_MERGE_C R6, R6, R7, RZ ;  /* 0x000000070606723e */ /* 0x000fe400048070ff */
[----:B------:R-:W-:-:S02]  /*dbc0*/  F2FP.SATFINITE.E4M3.F32.PACK_AB_MERGE_C R4, R4, R5, RZ ;  /* 0x000000050404723e */ /* 0x000fc400048070ff */
[----:B--2---:R-:W-:Y:S02]  /*dbd0*/  F2FP.SATFINITE.E4M3.F32.PACK_AB_MERGE_C R22, R0, R22, RZ ;  /* 0x000000160016723e */ /* 0x004fe400048070ff */
[----:B------:R-:W-:Y:S02]  /*dbe0*/  F2FP.SATFINITE.E4M3.F32.PACK_AB_MERGE_C R0, R23, R24, RZ ;  /* 0x000000181700723e */ /* 0x000fe400048070ff */
[----:B------:R-:W-:Y:S01]  /*dbf0*/  F2FP.SATFINITE.E4M3.F32.PACK_AB_MERGE_C R23, R29, R25, RZ ;  /* 0x000000191d17723e */ /* 0x000fe200048070ff */
[----:B------:R0:W-:Y:S04]  /*dc00*/  STL [R1+0x45c], R22 ;  /* 0x00045c1601007387 */ /* 0x0001e80000100800 */
[----:B------:R1:W-:Y:S04]  /*dc10*/  STL [R1+0x458], R0 ;  /* 0x0004580001007387 */ /* 0x0003e80000100800 */
[----:B------:R-:W-:Y:S01]  /*dc20*/  STL [R1+0x454], R23 ;  /* 0x0004541701007387 */ /* 0x000fe20000100800 */
[----:B0-----:R-:W-:-:S02]  /*dc30*/  F2FP.SATFINITE.E4M3.F32.PACK_AB_MERGE_C R22, R27, R28, RZ ;  /* 0x0000001c1b16723e */ /* 0x001fc400048070ff */
[----:B-1----:R-:W-:-:S03]  /*dc40*/  F2FP.SATFINITE.E4M3.F32.PACK_AB_MERGE_C R0, R20, R21, RZ ;  /* 0x000000151400723e */ /* 0x002fc600048070ff */
[----:B------:R-:W-:Y:S04]  /*dc50*/  STL [R1+0x450], R22 ;  /* 0x0004501601007387 */ /* 0x000fe80000100800 */
[----:B------:R0:W-:Y:S04]  /*dc60*/  STL [R1+0x46c], R0 ;  /* 0x00046c0001007387 */ /* 0x0001e80000100800 */
[----:B------:R-:W-:Y:S04]  /*dc70*/  STL [R1+0x468], R18 ;  /* 0x0004681201007387 */ /* 0x000fe80000100800 */
[----:B------:R-:W-:Y:S01]  /*dc80*/  STL [R1+0x464], R16 ;  /* 0x0004641001007387 */ /* 0x000fe20000100800 */
[----:B0-----:R-:W-:-:S05]  /*dc90*/  F2FP.SATFINITE.E4M3.F32.PACK_AB_MERGE_C R0, R14, R15, RZ ;  /* 0x0000000f0e00723e */ /* 0x001fca00048070ff */
[----:B------:R0:W-:Y:S04]  /*dca0*/  STL [R1+0x460], R0 ;  /* 0x0004600001007387 */ /* 0x0001e80000100800 */
[----:B------:R-:W-:Y:S04]  /*dcb0*/  STL [R1+0x470], R12 ;  /* 0x0004700c01007387 */ /* 0x000fe80000100800 */
[----:B------:R-:W-:Y:S01]  /*dcc0*/  STL [R1+0x438], R10 ;  /* 0x0004380a01007387 */ /* 0x000fe20000100800 */
[----:B0-----:R-:W-:-:S05]  /*dcd0*/  F2FP.SATFINITE.E4M3.F32.PACK_AB_MERGE_C R0, R8, R9, RZ ;  /* 0x000000090800723e */ /* 0x001fca00048070ff */
[----:B------:R0:W-:Y:S04]  /*dce0*/  STL [R1+0x434], R0 ;  /* 0x0004340001007387 */ /* 0x0001e80000100800 */
[----:B------:R-:W-:Y:S04]  /*dcf0*/  STL [R1+0x430], R6 ;  /* 0x0004300601007387 */ /* 0x000fe80000100800 */
[----:B------:R-:W2:Y:S01]  /*dd00*/  LDL.LU R26, [R1+0x3a4] ;  /* 0x0003a400011a7983 */ /* 0x000ea20000300800 */
[----:B0-----:R-:W-:-:S03]  /*dd10*/  F2FP.SATFINITE.E4M3.F32.PACK_AB_MERGE_C R0, R2, R3, RZ ;  /* 0x000000030200723e */ /* 0x001fc600048070ff */
[----:B------:R-:W-:Y:S04]  /*dd20*/  STL [R1+0x424], R4 ;  /* 0x0004240401007387 */ /* 0x000fe80000100800 */
[----:B--2---:R0:W-:Y:S04]  /*dd30*/  STL [R1+0x81c], R26 ;  /* 0x00081c1a01007387 */ /* 0x0041e80000100800 */
[----:B------:R-:W-:Y:S04]  /*dd40*/  STL [R1+0x420], R0 ;  /* 0x0004200001007387 */ /* 0x000fe80000100800 */
        /* <DEDUP_REMOVED lines=31> */
[----:B------:R-:W3:Y:S04]  /*df40*/  LDL.LU R22, [R1+0x3a8] ;  /* 0x0003a80001167983 */ /* 0x000ee80000300800 */
[----:B---3--:R0:W-:Y:S04]  /*df50*/  STL [R1+0x818], R22 ;  /* 0x0008181601007387 */ /* 0x0081e80000100800 */
[----:B0-----:R-:W3:Y:S04]  /*df60*/  LDL.LU R22, [R1+0x3a0] ;  /* 0x0003a00001167983 */ /* 0x001ee80000300800 */
        /* <DEDUP_REMOVED lines=31> */
[----:B0-----:R-:W2:Y:S04]  /*e160*/  LDL.LU R22, [R1+0x410] ;  /* 0x0004100001167983 */ /* 0x001ea80000300800 */
        /* <DEDUP_REMOVED lines=93> */
[----:B------:R-:W-:Y:S01]  /*e740*/  STL [R1+0x3c], R26 ;  /* 0x00003c1a01007387 */ /* 0x000fe20000100800 */
[----:B---3--:R-:W-:Y:S02]  /*e750*/  F2FP.SATFINITE.E4M3.F32.PACK_AB_MERGE_C R18, R18, R19, RZ ;  /* 0x000000131212723e */ /* 0x008fe400048070ff */
[----:B------:R-:W-:Y:S02]  /*e760*/  F2FP.SATFINITE.E4M3.F32.PACK_AB_MERGE_C R16, R16, R17, RZ ;  /* 0x000000111010723e */ /* 0x000fe400048070ff */
[----:B------:R-:W-:Y:S02]  /*e770*/  F2FP.SATFINITE.E4M3.F32.PACK_AB_MERGE_C R12, R12, R13, RZ ;  /* 0x0000000d0c0c723e */ /* 0x000fe400048070ff */
[----:B------:R-:W-:-:S02]  /*e780*/  F2FP.SATFINITE.E4M3.F32.PACK_AB_MERGE_C R10, R10, R11, RZ ;  /* 0x0000000b0a0a723e */ /* 0x000fc400048070ff */
[----:B------:R-:W-:Y:S02]  /*e790*/  F2FP.SATFINITE.E4M3.F32.PACK_AB_MERGE_C R6, R6, R7, RZ ;  /* 0x000000070606723e */ /* 0x000fe400048070ff */
[----:B--2---:R-:W-:Y:S02]  /*e7a0*/  F2FP.SATFINITE.E4M3.F32.PACK_AB_MERGE_C R22, R0, R22, RZ ;  /* 0x000000160016723e */ /* 0x004fe400048070ff */
[----:B------:R-:W-:Y:S02]  /*e7b0*/  F2FP.SATFINITE.E4M3.F32.PACK_AB_MERGE_C R0, R23, R24, RZ ;  /* 0x000000181700723e */ /* 0x000fe400048070ff */
[----:B------:R-:W-:Y:S01]  /*e7c0*/  F2FP.SATFINITE.E4M3.F32.PACK_AB_MERGE_C R23, R29, R25, RZ ;  /* 0x000000191d17723e */ /* 0x000fe200048070ff */
[----:B------:R0:W-:Y:S04]  /*e7d0*/  STL [R1+0x38], R22 ;  /* 0x0000381601007387 */ /* 0x0001e80000100800 */
[----:B------:R1:W-:Y:S01]  /*e7e0*/  STL [R1+0x188], R0 ;  /* 0x0001880001007387 */ /* 0x0003e20000100800 */
[----:B0-----:R-:W-:-:S03]  /*e7f0*/  F2FP.SATFINITE.E4M3.F32.PACK_AB_MERGE_C R22, R27, R28, RZ ;  /* 0x0000001c1b16723e */ /* 0x001fc600048070ff */
[----:B------:R-:W-:Y:S01]  /*e800*/  STL [R1+0x184], R23 ;  /* 0x0001841701007387 */ /* 0x000fe20000100800 */
[----:B-1----:R-:W-:-:S03]  /*e810*/  F2FP.SATFINITE.E4M3.F32.PACK_AB_MERGE_C R0, R20, R21, RZ ;  /* 0x000000151400723e */ /* 0x002fc600048070ff */
[----:B------:R-:W-:Y:S04]  /*e820*/  STL [R1+0x180], R22 ;  /* 0x0001801601007387 */ /* 0x000fe80000100800 */
[----:B------:R0:W-:Y:S04]  /*e830*/  STL [R1+0x17c], R0 ;  /* 0x00017c0001007387 */ /* 0x0001e80000100800 */
[----:B------:R-:W-:Y:S01]  /*e840*/  STL [R1+0x374], R18 ;  /* 0x0003741201007387 */ /* 0x000fe20000100800 */
[----:B0-----:R-:W-:-:S03]  /*e850*/  F2FP.SATFINITE.E4M3.F32.PACK_AB_MERGE_C R0, R14, R15, RZ ;  /* 0x0000000f0e00723e */ /* 0x001fc600048070ff */
[----:B------:R-:W-:Y:S04]  /*e860*/  STL [R1+0x370], R16 ;  /* 0x0003701001007387 */ /* 0x000fe80000100800 */
[----:B------:R0:W-:Y:S04]  /*e870*/  STL [R1+0x364], R0 ;  /* 0x0003640001007387 */ /* 0x0001e80000100800 */
[----:B------:R-:W-:Y:S01]  /*e880*/  STL [R1+0x360], R12 ;  /* 0x0003600c01007387 */ /* 0x000fe20000100800 */
[----:B0-----:R-:W-:-:S03]  /*e890*/  F2FP.SATFINITE.E4M3.F32.PACK_AB_MERGE_C R0, R8, R9, RZ ;  /* 0x000000090800723e */ /* 0x001fc600048070ff */
[----:B------:R-:W-:Y:S04]  /*e8a0*/  STL [R1+0x368], R10 ;  /* 0x0003680a01007387 */ /* 0x000fe80000100800 */
[----:B------:R0:W-:Y:S04]  /*e8b0*/  STL [R1+0x358], R0 ;  /* 0x0003580001007387 */ /* 0x0001e80000100800 */
[----:B------:R-:W-:Y:S04]  /*e8c0*/  STL [R1+0x354], R6 ;  /* 0x0003540601007387 */ /* 0x000fe80000100800 */
[----:B------:R-:W2:Y:S01]  /*e8d0*/  LDL.LU R26, [R1+0x14c] ;  /* 0x00014c00011a7983 */ /* 0x000ea20000300800 */
[----:B------:R-:W-:-:S02]  /*e8e0*/  F2FP.SATFINITE.E4M3.F32.PACK_AB_MERGE_C R4, R4, R5, RZ ;  /* 0x000000050404723e */ /* 0x000fc400048070ff */
        /* <DEDUP_REMOVED lines=157> */
[----:B------:R-:W-:Y:S04]  /*f2c0*/  STL [R1+0x720], R23 ;  /* 0x0007201701007387 */ /* 0x000fe80000100800 */
[----:B------:R1:W-:Y:S01]  /*f2d0*/  STL [R1+0x10], R0 ;  /* 0x0000100001007387 */ /* 0x0003e20000100800 */
[----:B0-----:R-:W-:-:S02]  /*f2e0*/  F2FP.SATFINITE.E4M3.F32.PACK_AB_MERGE_C R22, R27, R28, RZ ;  /* 0x0000001c1b16723e */ /* 0x001fc400048070ff */
        /* <DEDUP_REMOVED lines=27> */
[----:B0-----:R-:W2:Y:S04]  /*f4a0*/  LDL.LU R20, [R1+0x130] ;  /* 0x0001300001147983 */ /* 0x001ea80000300800 */
[----:B------:R-:W3:Y:S04]  /*f4b0*/  LDL.LU R19, [R1+0x254] ;  /* 0x0002540001137983 */ /* 0x000ee80000300800 */
[----:B---3--:R0:W-:Y:S04]  /*f4c0*/  STL [R1+0x78c], R19 ;  /* 0x00078c1301007387 */ /* 0x0081e80000100800 */
[----:B0-----:R-:W3:Y:S04]  /*f4d0*/  LDL.LU R19, [R1+0x268] ;  /* 0x0002680001137983 */ /* 0x001ee80000300800 */
[----:B------:R-:W2:Y:S04]  /*f4e0*/  LDL.LU R18, [R1+0x25c] ;  /* 0x00025c0001127983 */ /* 0x000ea80000300800 */
[----:B--2---:R0:W-:Y:S04]  /*f4f0*/  STL [R1+0x788], R18 ;  /* 0x0007881201007387 */ /* 0x0041e80000100800 */
[----:B0-----:R-:W2:Y:S04]  /*f500*/  LDL.LU R18, [R1+0x250] ;  /* 0x0002500001127983 */ /* 0x001ea80000300800 */
[----:B------:R-:W2:Y:S04]  /*f510*/  LDL.LU R22, [R1+0x224] ;  /* 0x0002240001167983 */ /* 0x000ea80000300800 */
        /* <DEDUP_REMOVED lines=8> */
[----:B------:R-:W2:Y:S04]  /*f5a0*/  LDL.LU R23, [R1+0x228] ;  /* 0x0002280001177983 */ /* 0x000ea80000300800 */
[----:B--2---:R0:W-:Y:S04]  /*f5b0*/  STL [R1+0x778], R23 ;  /* 0x0007781701007387 */ /* 0x0041e80000100800 */
[----:B0-----:R-:W2:Y:S01]  /*f5c0*/  LDL.LU R23, [R1+0x248] ;  /* 0x0002480001177983 */ /* 0x001ea20000300800 */
[----:B------:R-:W-:-:S03]  /*f5d0*/  F2FP.SATFINITE.E4M3.F32.PACK_AB_MERGE_C R21, R21, R20, RZ ;  /* 0x000000141515723e */ /* 0x000fc600048070ff */
[----:B--2---:R0:W-:Y:S04]  /*f5e0*/  STL [R1+0x780], R23 ;  /* 0x0007801701007387 */ /* 0x0041e80000100800 */
[----:B0-----:R-:W2:Y:S04]  /*f5f0*/  LDL.LU R23, [R1+0x240] ;  /* 0x0002400001177983 */ /* 0x001ea80000300800 */
[----:B------:R-:W2:Y:S04]  /*f600*/  LDL.LU R26, [R1+0x22c] ;  /* 0x00022c00011a7983 */ /* 0x000ea80000300800 */
        /* <DEDUP_REMOVED lines=30> */
[----:B------:R-:W3:Y:S04]  /*f7f0*/  LDL.LU R20, [R1+0x790] ;  /* 0x0007900001147983 */ /* 0x000ee80000300800 */
[----:B------:R0:W-:Y:S04]  /*f800*/  STL [R1+0x728], R21 ;  /* 0x0007281501007387 */ /* 0x0001e80000100800 */
[----:B0-----:R-:W2:Y:S01]  /*f810*/  LDL.LU R21, [R1+0x220] ;  /* 0x0002200001157983 */ /* 0x001ea20000300800 */
[----:B---3--:R-:W-:-:S03]  /*f820*/  F2FP.SATFINITE.E4M3.F32.PACK_AB_MERGE_C R20, R20, R19, RZ ;  /* 0x000000131414723e */ /* 0x008fc600048070ff */
        /* <DEDUP_REMOVED lines=14> */
[----:B0-----:R-:W3:Y:S02]  /*f910*/  LDL.LU R22, [R1+0x77c] ;  /* 0x00077c0001167983 */ /* 0x001ee40000300800 */
[----:B---3--:R-:W-:-:S02]  /*f920*/  F2FP.SATFINITE.E4M3.F32.PACK_AB_MERGE_C R22, R22, R23, RZ ;  /* 0x000000171616723e */ /* 0x008fc400048070ff */
[----:B------:R-:W3:Y:S04]  /*f930*/  LDL.LU R23, [R1+0x778] ;  /* 0x0007780001177983 */ /* 0x000ee80000300800 */
[----:B------:R0:W-:Y:S04]  /*f940*/  STL [R1+0x64], R22 ;  /* 0x0000641601007387 */ /* 0x0001e80000100800 */
[----:B0-----:R-:W2:Y:S02]  /*f950*/  LDL.LU R22, [R1+0x774] ;  /* 0x0007740001167983 */ /* 0x001ea40000300800 */
[----:B--2---:R-:W-:-:S02]  /*f960*/  F2FP.SATFINITE.E4M3.F32.PACK_AB_MERGE_C R18, R18, R22, RZ ;  /* 0x000000161212723e */ /* 0x004fc400048070ff */
[----:B------:R-:W2:Y:S01]  /*f970*/  LDL.LU R22, [R1+0x770] ;  /* 0x0007700001167983 */ /* 0x000ea20000300800 */
[----:B------:R-:W-:-:S03]  /*f980*/  F2FP.SATFINITE.E4M3.F32.PACK_AB_MERGE_C R19, R20, R19, RZ ;  /* 0x000000131413723e */ /* 0x000fc600048070ff */
[----:B------:R-:W-:Y:S01]  /*f990*/  STL [R1+0x60], R18 ;  /* 0x0000601201007387 */ /* 0x000fe20000100800 */
[----:B---3--:R-:W-:-:S03]  /*f9a0*/  F2FP.SATFINITE.E4M3.F32.PACK_AB_MERGE_C R20, R26, R23, RZ ;  /* 0x000000171a14723e */ /* 0x008fc600048070ff */
[----:B------:R0:W-:Y:S01]  /*f9b0*/  STL [R1+0x2c], R19 ;  /* 0x00002c1301007387 */ /* 0x0001e20000100800 */
[----:B------:R-:W-:Y:S02]  /*f9c0*/  F2FP.SATFINITE.E4M3.F32.PACK_AB_MERGE_C R16, R16, R17, RZ ;  /* 0x000000111010723e */ /* 0x000fe400048070ff */
[----:B------:R-:W-:Y:S02]  /*f9d0*/  F2FP.SATFINITE.E4M3.F32.PACK_AB_MERGE_C R14, R14, R15, RZ ;  /* 0x0000000f0e0e723e */ /* 0x000fe400048070ff */
[----:B0-----:R-:W-:Y:S02]  /*f9e0*/  F2FP.SATFINITE.E4M3.F32.PACK_AB_MERGE_C R19, R24, R0, RZ ;  /* 0x000000001813723e */ /* 0x001fe400048070ff */
[----:B------:R-:W-:Y:S02]  /*f9f0*/  F2FP.SATFINITE.E4M3.F32.PACK_AB_MERGE_C R0, R27, R28, RZ ;  /* 0x0000001c1b00723e */ /* 0x000fe400048070ff */
[----:B------:R-:W-:Y:S02]  /*fa00*/  F2FP.SATFINITE.E4M3.F32.PACK_AB_MERGE_C R17, R10, R11, RZ ;  /* 0x0000000b0a11723e */ /* 0x000fe400048070ff */
[----:B------:R-:W-:-:S02]  /*fa10*/  F2FP.SATFINITE.E4M3.F32.PACK_AB_MERGE_C R7, R6, R7, RZ ;  /* 0x000000070607723e */ /* 0x000fc400048070ff */
[----:B------:R-:W-:Y:S02]  /*fa20*/  F2FP.SATFINITE.E4M3.F32.PACK_AB_MERGE_C R6, R4, R5, RZ ;  /* 0x000000050406723e */ /* 0x000fe400048070ff */
[----:B--2---:R-:W-:-:S05]  /*fa30*/  F2FP.SATFINITE.E4M3.F32.PACK_AB_MERGE_C R18, R22, R21, RZ ;  /* 0x000000151612723e */ /* 0x004fca00048070ff */
[----:B------:R0:W-:Y:S04]  /*fa40*/  STL [R1+0xbc], R18 ;  /* 0x0000bc1201007387 */ /* 0x0001e80000100800 */
[----:B------:R-:W-:Y:S01]  /*fa50*/  STL [R1+0xb8], R20 ;  /* 0x0000b81401007387 */ /* 0x000fe20000100800 */
[----:B0-----:R-:W-:-:S03]  /*fa60*/  F2FP.SATFINITE.E4M3.F32.PACK_AB_MERGE_C R18, R29, R25, RZ ;  /* 0x000000191d12723e */ /* 0x001fc600048070ff */
[----:B------:R-:W-:Y:S04]  /*fa70*/  STL [R1+0x9c], R19 ;  /* 0x00009c1301007387 */ /* 0x000fe80000100800 */
[----:B------:R-:W-:Y:S04]  /*fa80*/  STL [R1+0x98], R18 ;  /* 0x0000981201007387 */ /* 0x000fe80000100800 */
[----:B------:R0:W-:Y:S04]  /*fa90*/  STL [R1+0xf8], R0 ;  /* 0x0000f80001007387 */ /* 0x0001e80000100800 */
[----:B------:R1:W-:Y:S01]  /*faa0*/  STL [R1+0xf4], R16 ;  /* 0x0000f41001007387 */ /* 0x0003e20000100800 */
[----:B0-----:R-:W-:-:S03]  /*fab0*/  F2FP.SATFINITE.E4M3.F32.PACK_AB_MERGE_C R0, R12, R13, RZ ;  /* 0x0000000d0c00723e */ /* 0x001fc600048070ff */
[----:B------:R-:W-:Y:S01]  /*fac0*/  STL [R1+0xf0], R14 ;  /* 0x0000f00e01007387 */ /* 0x000fe20000100800 */
[----:B-1----:R-:W-:-:S03]  /*fad0*/  F2FP.SATFINITE.E4M3.F32.PACK_AB_MERGE_C R16, R8, R9, RZ ;  /* 0x000000090810723e */ /* 0x002fc600048070ff */
[----:B------:R-:W-:Y:S04]  /*fae0*/  STL [R1+0x73c], R17 ;  /* 0x00073c1101007387 */ /* 0x000fe80000100800 */
[----:B------:R0:W-:Y:S04]  /*faf0*/  STL [R1+0xdc], R0 ;  /* 0x0000dc0001007387 */ /* 0x0001e80000100800 */
[----:B------:R-:W-:Y:S04]  /*fb00*/  STL [R1+0x740], R16 ;  /* 0x0007401001007387 */ /* 0x000fe80000100800 */
[----:B------:R-:W-:Y:S04]  /*fb10*/  STL [R1+0x744], R7 ;  /* 0x0007440701007387 */ /* 0x000fe80000100800 */
[----:B------:R-:W-:Y:S04]  /*fb20*/  STL [R1+0x748], R6 ;  /* 0x0007480601007387 */ /* 0x000fe80000100800 */
[----:B------:R-:W2:Y:S01]  /*fb30*/  LDL.LU R29, [R1+0x1cc] ;  /* 0x0001cc00011d7983 */ /* 0x000ea20000300800 */
[----:B0-----:R-:W-:-:S03]  /*fb40*/  F2FP.SATFINITE.E4M3.F32.PACK_AB_MERGE_C R0, R2, R3, RZ ;  /* 0x000000030200723e */ /* 0x001fc600048070ff */
        /* <DEDUP_REMOVED lines=13> */
[----:B------:R-:W2:Y:S04]  /*fc20*/  LDL.LU R24, [R1+0x1a0] ;  /* 0x0001a00001187983 */ /* 0x000ea80000300800 */
[----:B--2---:R0:W-:Y:S04]  /*fc30*/  STL [R1+0x754], R24 ;  /* 0x0007541801007387 */ /* 0x0041e80000100800 */
[----:B0-----:R-:W2:Y:S04]  /*fc40*/  LDL.LU R24, [R1+0x1bc] ;  /* 0x0001bc0001187983 */ /* 0x001ea80000300800 */
[----:B------:R-:W2:Y:S04]  /*fc50*/  LDL.LU R27, [R1+0x1a4] ;  /* 0x0001a400011b7983 */ /* 0x000ea80000300800 */
[----:B--2---:R0:W-:Y:S04]  /*fc60*/  STL [R1+0x758], R27 ;  /* 0x0007581b01007387 */ /* 0x0041e80000100800 */
[----:B0-----:R-:W2:Y:S04]  /*fc70*/  LDL.LU R27, [R1+0x1b8] ;  /* 0x0001b800011b7983 */ /* 0x001ea80000300800 */
[----:B------:R-:W2:Y:S04]  /*fc80*/  LDL.LU R25, [R1+0x190] ;  /* 0x0001900001197983 */ /* 0x000ea80000300800 */
[----:B--2---:R0:W-:Y:S04]  /*fc90*/  STL [R1+0x74c], R25 ;  /* 0x00074c1901007387 */ /* 0x0041e80000100800 */
[----:B0-----:R-:W2:Y:S04]  /*fca0*/  LDL.LU R25, [R1+0x1ac] ;  /* 0x0001ac0001197983 */ /* 0x001ea80000300800 */
[----:B------:R-:W2:Y:S01]  /*fcb0*/  LDL.LU R10, [R1+0x194] ;  /* 0x00019400010a7983 */ /* 0x000ea20000300800 */
        /* <DEDUP_REMOVED lines=30> */
[----:B------:R0:W-:Y:S04]  /*fea0*/  STL [R1], R29 ;  /* 0x0000001d01007387 */ /* 0x0001e80000100800 */
[----:B0-----:R-:W2:Y:S02]  /*feb0*/  LDL.LU R29, [R1+0x760] ;  /* 0x00076000011d7983 */ /* 0x001ea40000300800 */
[----:B--2---:R-:W-:-:S02]  /*fec0*/  F2FP.SATFINITE.E4M3.F32.PACK_AB_MERGE_C R29, R29, R23, RZ ;  /* 0x000000171d1d723e */ /* 0x004fc400048070ff */
[----:B------:R-:W3:Y:S01]  /*fed0*/  LDL.LU R23, [R1+0x75c] ;  /* 0x00075c0001177983 */ /* 0x000ee20000300800 */
[----:B------:R-:W-:Y:S02]  /*fee0*/  F2FP.SATFINITE.E4M3.F32.PACK_AB_MERGE_C R24, R24, R27, RZ ;  /* 0x0000001b1818723e */ /* 0x000fe400048070ff */
[----:B---3--:R-:W-:Y:S02]  /*fef0*/  F2FP.SATFINITE.E4M3.F32.PACK_AB_MERGE_C R28, R28, R23, RZ ;  /* 0x000000171c1c723e */ /* 0x008fe400048070ff */
[----:B------:R-:W2:Y:S04]  /*ff00*/  LDL.LU R23, [R1+0x80] ;  /* 0x0000800001177983 */ /* 0x000ea80000300800 */
[----:B------:R0:W-:Y:S04]  /*ff10*/  STL [R1+0x28], R28 ;  /* 0x0000281c01007387 */ /* 0x0001e80000100800 */
[----:B0-----:R-:W2:Y:S04]  /*ff20*/  LDL.LU R28, [R1+0x84] ;  /* 0x00008400011c7983 */ /* 0x001ea80000300800 */
[----:B------:R-:W3:Y:S04]  /*ff30*/  LDL.LU R27, [R1+0x758] ;  /* 0x00075800011b7983 */ /* 0x000ee80000300800 */
[----:B------:R0:W-:Y:S04]  /*ff40*/  STL [R1+0x24], R24 ;  /* 0x0000241801007387 */ /* 0x0001e80000100800 */
[----:B0-----:R-:W3:Y:S01]  /*ff50*/  LDL.LU R24, [R1+0x754] ;  /* 0x0007540001187983 */ /* 0x001ee20000300800 */
[----:B------:R-:W-:-:S02]  /*ff60*/  F2FP.SATFINITE.E4M3.F32.PACK_AB_MERGE_C R25, R25, R10, RZ ;  /* 0x0000000a1919723e */ /* 0x000fc400048070ff */
[----:B---3--:R-:W-:Y:S02]  /*ff70*/  F2FP.SATFINITE.E4M3.F32.PACK_AB_MERGE_C R27, R27, R24, RZ ;  /* 0x000000181b1b723e */ /* 0x008fe400048070ff */
[----:B------:R-:W3:Y:S04]  /*ff80*/  LDL.LU R24, [R1+0x88] ;  /* 0x0000880001187983 */ /* 0x000ee80000300800 */
[----:B------:R0:W-:Y:S04]  /*ff90*/  STL [R1+0x20], R27 ;  /* 0x0000201b01007387 */ /* 0x0001e80000100800 */
[----:B0-----:R-:W3:Y:S04]  /*ffa0*/  LDL.LU R27, [R1+0x8c] ;  /* 0x00008c00011b7983 */ /* 0x001ee80000300800 */
[----:B------:R-:W2:Y:S04]  /*ffb0*/  LDL.LU R10, [R1+0x750] ;  /* 0x00075000010a7983 */ /* 0x000ea80000300800 */
[----:B------:R0:W-:Y:S04]  /*ffc0*/  STL [R1+0xc], R25 ;  /* 0x00000c1901007387 */ /* 0x0001e80000100800 */
[----:B0-----:R-:W2:Y:S01]  /*ffd0*/  LDL.LU R25, [R1+0x74c] ;  /* 0x00074c0001197983 */ /* 0x001ea20000300800 */
[----:B------:R-:W-:-:S02]  /*ffe0*/  F2FP.SATFINITE.E4M3.F32.PACK_AB_MERGE_C R7, R7, R6, RZ ;  /* 0x000000060707723e */ /* 0x000fc400048070ff */
[----:B------:R-:W-:Y:S02]  /*fff0*/  F2FP.SATFINITE.E4M3.F32.PACK_AB_MERGE_C R8, R8, R9, RZ ;  /* 0x000000090808723e */ /* 0x000fe400048070ff */
[----:B------:R-:W-:Y:S02]  /*10000*/  F2FP.SATFINITE.E4M3.F32.PACK_AB_MERGE_C R17, R17, R16, RZ ;  /* 0x000000101111723e */ /* 0x000fe400048070ff */
[----:B--2---:R-:W-:Y:S02]  /*10010*/  F2FP.SATFINITE.E4M3.F32.PACK_AB_MERGE_C R10, R10, R25, RZ ;  /* 0x000000190a0a723e */ /* 0x004fe400048070ff */
[----:B------:R-:W2:Y:S04]  /*10020*/  LDL.LU R25, [R1+0x70] ;  /* 0x0000700001197983 */ /* 0x000ea80000300800 */
[----:B------:R0:W-:Y:S04]  /*10030*/  STL [R1+0xb4], R10 ;  /* 0x0000b40a01007387 */ /* 0x0001e80000100800 */
[----:B0-----:R-:W2:Y:S04]  /*10040*/  LDL.LU R10, [R1+0x74] ;  /* 0x00007400010a7983 */ /* 0x001ea80000300800 */
[----:B------:R-:W4:Y:S04]  /*10050*/  LDL.LU R6, [R1+0x748] ;  /* 0x0007480001067983 */ /* 0x000f280000300800 */
[----:B------:R0:W-:Y:S04]  /*10060*/  STL [R1+0xb0], R7 ;  /* 0x0000b00701007387 */ /* 0x0001e80000100800 */
[----:B0-----:R-:W4:Y:S04]  /*10070*/  LDL.LU R7, [R1+0x744] ;  /* 0x0007440001077983 */ /* 0x001f280000300800 */
[----:B------:R-:W4:Y:S04]  /*10080*/  LDL.LU R9, [R1+0x78] ;  /* 0x0000780001097983 */ /* 0x000f280000300800 */
[----:B------:R0:W-:Y:S04]  /*10090*/  STL [R1+0x94], R8 ;  /* 0x0000940801007387 */ /* 0x0001e80000100800 */
[----:B0-----:R-:W4:Y:S01]  /*100a0*/  LDL.LU R8, [R1+0x7c] ;  /* 0x00007c0001087983 */ /* 0x001f220000300800 */
[----:B------:R-:W-:-:S03]  /*100b0*/  F2FP.SATFINITE.E4M3.F32.PACK_AB_MERGE_C R5, R5, R18, RZ ;  /* 0x000000120505723e */ /* 0x000fc600048070ff */
[----:B------:R-:W4:Y:S01]  /*100c0*/  LDL.LU R16, [R1+0x740] ;  /* 0x0007400001107983 */ /* 0x000f220000300800 */
[----:B------:R-:W-:-:S03]  /*100d0*/  F2FP.SATFINITE.E4M3.F32.PACK_AB_MERGE_C R2, R2, R19, RZ ;  /* 0x000000130202723e */ /* 0x000fc600048070ff */
[----:B------:R0:W-:Y:S01]  /*100e0*/  STL [R1+0x90], R17 ;  /* 0x0000901101007387 */ /* 0x0001e20000100800 */
[----:B------:R-:W-:Y:S02]  /*100f0*/  F2FP.SATFINITE.E4M3.F32.PACK_AB_MERGE_C R0, R0, R26, RZ ;  /* 0x0000001a0000723e */ /* 0x000fe400048070ff */
[----:B------:R-:W-:Y:S02]  /*10100*/  F2FP.SATFINITE.E4M3.F32.PACK_AB_MERGE_C R4, R3, R4, RZ ;  /* 0x000000040304723e */ /* 0x000fe400048070ff */
[----:B------:R-:W-:Y:S02]  /*10110*/  F2FP.SATFINITE.E4M3.F32.PACK_AB_MERGE_C R15, R15, R20, RZ ;  /* 0x000000140f0f723e */ /* 0x000fe400048070ff */
[----:B------:R-:W-:Y:S01]  /*10120*/  F2FP.SATFINITE.E4M3.F32.PACK_AB_MERGE_C R14, R14, R21, RZ ;  /* 0x000000150e0e723e */ /* 0x000fe200048070ff */
[----:B0-----:R-:W4:Y:S01]  /*10130*/  LDL.LU R17, [R1+0x73c] ;  /* 0x00073c0001117983 */ /* 0x001f220000300800 */
[----:B------:R-:W-:-:S03]  /*10140*/  F2FP.SATFINITE.E4M3.F32.PACK_AB_MERGE_C R13, R13, R22, RZ ;  /* 0x000000160d0d723e */ /* 0x000fc600048070ff */
[----:B------:R-:W4:Y:S01]  /*10150*/  LDL.LU R18, [R1+0x738] ;  /* 0x0007380001127983 */ /* 0x000f220000300800 */
[----:B------:R-:W-:-:S03]  /*10160*/  F2FP.SATFINITE.E4M3.F32.PACK_AB_MERGE_C R12, R11, R12, RZ ;  /* 0x0000000c0b0c723e */ /* 0x000fc600048070ff */
[----:B------:R-:W4:Y:S01]  /*10170*/  LDL.LU R19, [R1+0x734] ;  /* 0x0007340001137983 */ /* 0x000f220000300800 */
[----:B------:R-:W-:-:S03]  /*10180*/  F2FP.SATFINITE.E4M3.F32.PACK_AB_MERGE_C R28, R28, R23, RZ ;  /* 0x000000171c1c723e */ /* 0x000fc600048070ff */
[----:B------:R-:W4:Y:S04]  /*10190*/  LDL.LU R26, [R1+0x730] ;  /* 0x00073000011a7983 */ /* 0x000f280000300800 */
[----:B------:R-:W4:Y:S01]  /*101a0*/  LDL.LU R3, [R1+0x5c] ;  /* 0x00005c0001037983 */ /* 0x000f220000300800 */
[----:B---3--:R-:W-:-:S03]  /*101b0*/  F2FP.SATFINITE.E4M3.F32.PACK_AB_MERGE_C R27, R27, R24, RZ ;  /* 0x000000181b1b723e */ /* 0x008fc600048070ff */
[----:B------:R-:W3:Y:S04]  /*101c0*/  LDL.LU R20, [R1+0x40] ;  /* 0x0000400001147983 */ /* 0x000ee80000300800 */
[----:B------:R-:W3:Y:S04]  /*101d0*/  LDL.LU R21, [R1+0x48] ;  /* 0x0000480001157983 */ /* 0x000ee80000300800 */
[----:B------:R-:W3:Y:S04]  /*101e0*/  LDL.LU R11, [R1+0x4c] ;  /* 0x00004c00010b7983 */ /* 0x000ee80000300800 */
[----:B------:R-:W-:Y:S04]  /*101f0*/  STL.64 [R1+0x718], R14 ;  /* 0x0007180e01007387 */ /* 0x000fe80000100a00 */
[----:B------:R-:W-:Y:S04]  /*10200*/  STL.64 [R1+0x710], R12 ;  /* 0x0007100c01007387 */ /* 0x000fe80000100a00 */
[----:B------:R0:W-:Y:S04]  /*10210*/  STL [R1+0x6e0], R28 ;  /* 0x0006e01c01007387 */ /* 0x0001e80000100800 */
[----:B0-----:R-:W3:Y:S04]  /*10220*/  LDL.LU R28, [R1+0x44] ;  /* 0x00004400011c7983 */ /* 0x001ee80000300800 */
[----:B------:R-:W3:Y:S04]  /*10230*/  LDL R23, [R1+0x668] ;  /* 0x0006680001177983 */ /* 0x000ee80000100800 */
[----:B------:R0:W-:Y:S04]  /*10240*/  STL [R1+0x6e4], R27 ;  /* 0x0006e41b01007387 */ /* 0x0001e80000100800 */
[----:B0-----:R-:W3:Y:S01]  /*10250*/  LDL.LU R27, [R1+0x58] ;  /* 0x00005800011b7983 */ /* 0x001ee20000300800 */
[----:B--2---:R-:W-:-:S05]  /*10260*/  F2FP.SATFINITE.E4M3.F32.PACK_AB_MERGE_C R25, R10, R25, RZ ;  /* 0x000000190a19723e */ /* 0x004fca00048070ff */
[----:B------:R0:W-:Y:S04]  /*10270*/  STL [R1+0x6e8], R25 ;  /* 0x0006e81901007387 */ /* 0x0001e80000100800 */
[----:B0-----:R-:W2:Y:S04]  /*10280*/  LDL.LU R25, [R1+0x54] ;  /* 0x0000540001197983 */ /* 0x001ea80000300800 */
[----:B------:R-:W2:Y:S01]  /*10290*/  LDL.LU R10, [R1+0x66c] ;  /* 0x00066c00010a7983 */ /* 0x000ea20000300800 */
[----:B----4-:R-:W-:-:S03]  /*102a0*/  F2FP.SATFINITE.E4M3.F32.PACK_AB_MERGE_C R24, R8, R9, RZ ;  /* 0x000000090818723e */ /* 0x010fc600048070ff */
[----:B------:R-:W4:Y:S04]  /*102b0*/  LDL.LU R9, [R1+0x670] ;  /* 0x0006700001097983 */ /* 0x000f280000300800 */
[----:B------:R-:W4:Y:S04]  /*102c0*/  LDL.LU R22, [R1+0x444] ;  /* 0x0004440001167983 */ /* 0x000f280000300800 */
[----:B------:R-:W4:Y:S04]  /*102d0*/  LDL.LU R13, [R1+0x424] ;  /* 0x00042400010d7983 */ /* 0x000f280000300800 */
[----:B------:R-:W4:Y:S04]  /*102e0*/  LDL.LU R14, [R1+0x18c] ;  /* 0x00018c00010e7983 */ /* 0x000f280000300800 */
[----:B------:R-:W4:Y:S04]  /*102f0*/  LDL.LU R15, [R1+0x420] ;  /* 0x00042000010f7983 */ /* 0x000f280000300800 */
[----:B------:R0:W-:Y:S04]  /*10300*/  STL [R1+0x6ec], R24 ;  /* 0x0006ec1801007387 */ /* 0x0001e80000100800 */
[----:B0-----:R-:W4:Y:S01]  /*10310*/  LDL.LU R24, [R1+0x50] ;  /* 0x0000500001187983 */ /* 0x001f220000300800 */
[----:B------:R-:W0:Y:S01]  /*10320*/  S2R R12, SR_TID.X ;  /* 0x00000000000c7919 */ /* 0x000e220000002100 */
[----:B---3--:R-:W-:Y:S01]  /*10330*/  F2FP.SATFINITE.E4M3.F32.PACK_AB_MERGE_C R11, R11, R21, RZ ;  /* 0x000000150b0b723e */ /* 0x008fe200048070ff */
[----:B0-----:R-:W-:Y:S01]  /*10340*/  IMAD.SHL.U32 R8, R12, 0x100, RZ ;  /* 0x000001000c087824 */ /* 0x001fe200078e00ff */
[----:B------:R-:W-:-:S02]  /*10350*/  F2FP.SATFINITE.E4M3.F32.PACK_AB_MERGE_C R28, R28, R20, RZ ;  /* 0x000000141c1c723e */ /* 0x000fc400048070ff */
[----:B------:R-:W-:Y:S01]  /*10360*/  ISETP.GE.AND P0, PT, R23, UR12, PT ;  /* 0x0000000c17007c0c */ /* 0x000fe2000bf06270 */
[----:B------:R-:W-:Y:S01]  /*10370*/  IMAD.SHL.U32 R21, R12, 0x10, RZ ;  /* 0x000000100c157824 */ /* 0x000fe200078e00ff */
[----:B------:R-:W-:Y:S01]  /*10380*/  LOP3.LUT R8, R8, 0x6000, RZ, 0xc0, !PT ;  /* 0x0000600008087812 */ /* 0x000fe200078ec0ff */
[----:B------:R-:W0:Y:S01]  /*10390*/  LDCU UR12, c[0x0][0x39c] ;  /* 0x00007380ff0c77ac */ /* 0x000e220008000800 */
[----:B------:R-:W-:Y:S02]  /*103a0*/  F2FP.SATFINITE.E4M3.F32.PACK_AB_MERGE_C R3, R3, R27, RZ ;  /* 0x0000001b0303723e */ /* 0x000fe400048070ff */
[----:B------:R-:W-:Y:S02]  /*103b0*/  LOP3.LUT R21, R21, 0xf0, RZ, 0xc0, !PT ;  /* 0x000000f015157812 */ /* 0x000fe400078ec0ff */
[----:B--2---:R-:W-:Y:S01]  /*103c0*/  IADD3 R8, PT, PT, R8, UR5, R10 ;  /* 0x0000000508087c10 */ /* 0x004fe2000fffe00a */
[----:B------:R-:W-:-:S05]  /*103d0*/  VIADD R10, R26, 0x3 ;  /* 0x000000031a0a7836 */ /* 0x000fca0000000000 */
[----:B------:R-:W-:Y:S02]  /*103e0*/  ISETP.LT.AND P4, PT, R10, UR10, !P0 ;  /* 0x0000000a0a007c0c */ /* 0x000fe4000c781270 */
[----:B----4-:R-:W-:Y:S02]  /*103f0*/  F2FP.SATFINITE.E4M3.F32.PACK_AB_MERGE_C R25, R25, R24, RZ ;  /* 0x000000181919723e */ /* 0x010fe400048070ff */
[----:B------:R-:W2:Y:S04]  /*10400*/  LDL.LU R24, [R1+0x18] ;  /* 0x0000180001187983 */ /* 0x000ea80000300800 */
[----:B------:R1:W-:Y:S04]  /*10410*/  STL [R1+0x88], R25 ;  /* 0x0000881901007387 */ /* 0x0003e80000100800 */
[----:B-1----:R-:W2:Y:S04]  /*10420*/  LDL.LU R25, [R1+0x30] ;  /* 0x0000300001197983 */ /* 0x002ea80000300800 */
[----:B------:R1:W-:Y:S04]  /*10430*/  STL [R1+0x8c], R3 ;  /* 0x00008c0301007387 */ /* 0x0003e80000100800 */
[----:B------:R-:W3:Y:S04]  /*10440*/  LDL.LU R23, [R1+0x3c] ;  /* 0x00003c0001177983 */ /* 0x000ee80000300800 */
[----:B------:R-:W4:Y:S01]  /*10450*/  LDL.LU R27, [R1+0x14] ;  /* 0x00001400011b7983 */ /* 0x000f220000300800 */
[----:B-1----:R-:W-:-:S03]  /*10460*/  VIADD R3, R26, 0x1 ;  /* 0x000000011a037836 */ /* 0x002fc60000000000 */
[----:B------:R-:W2:Y:S02]  /*10470*/  LDL.LU R20, [R1+0x72c] ;  /* 0x00072c0001147983 */ /* 0x000ea40000300800 */
[----:B------:R-:W-:Y:S02]  /*10480*/  ISETP.LT.AND P2, PT, R3, UR4, !P0 ;  /* 0x0000000403007c0c */ /* 0x000fe4000c741270 */
[----:B------:R1:W-:Y:S01]  /*10490*/  STL [R1+0x80], R28 ;  /* 0x0000801c01007387 */ /* 0x0003e20000100800 */
[----:B------:R-:W-:Y:S01]  /*104a0*/  LOP3.LUT R3, R9, 0x300, RZ, 0xc0, !PT ;  /* 0x0000030009037812 */ /* 0x000fe200078ec0ff */
[----:B------:R-:W-:Y:S01]  /*104b0*/  VIADD R9, R26, 0x2 ;  /* 0x000000021a097836 */ /* 0x000fe20000000000 */
[----:B------:R-:W-:Y:S01]  /*104c0*/  LOP3.LUT R12, R12, 0x1ff, RZ, 0xc0, !PT ;  /* 0x000001ff0c0c7812 */ /* 0x000fe200078ec0ff */
[----:B------:R-:W0:Y:S01]  /*104d0*/  LDCU UR4, c[0x0][0x3b4] ;  /* 0x00007680ff0477ac */ /* 0x000e220008000800 */
[----:B-1----:R-:W2:Y:S04]  /*104e0*/  LDL.LU R28, [R1+0x10] ;  /* 0x00001000011c7983 */ /* 0x002ea80000300800 */
[----:B------:R1:W-:Y:S01]  /*104f0*/  STL [R1+0x84], R11 ;  /* 0x0000840b01007387 */ /* 0x0003e20000100800 */
[----:B------:R-:W-:Y:S01]  /*10500*/  ISETP.LT.AND P5, PT, R9, UR6, !P0 ;  /* 0x0000000609007c0c */ /* 0x000fe2000c7a1270 */
[----:B------:R-:W0:Y:S02]  /*10510*/  LDCU UR6, c[0x0][0x3b8] ;  /* 0x00007700ff0677ac */ /* 0x000e240008000800 */
[----:B------:R1:W-:Y:S02]  /*10520*/  STL [R1+0x694], R26 ;  /* 0x0006941a01007387 */ /* 0x0003e40000100800 */
[----:B-1----:R-:W-:Y:S01]  /*10530*/  VIADD R11, R26, 0x4 ;  /* 0x000000041a0b7836 */ /* 0x002fe20000000000 */
[----:B------:R-:W-:Y:S01]  /*10540*/  IADD3 R3, PT, PT, R3, R8, R21 ;  /* 0x0000000803037210 */ /* 0x000fe20007ffe015 */
[----:B------:R-:W2:Y:S03]  /*10550*/  LDL.LU R26, [R1+0x34] ;  /* 0x00003400011a7983 */ /* 0x000ea60000300800 */
[----:B------:R-:W-:Y:S01]  /*10560*/  ISETP.LT.AND P1, PT, R11, UR11, !P0 ;  /* 0x0000000b0b007c0c */ /* 0x000fe2000c721270 */
[----:B------:R-:W1:Y:S01]  /*10570*/  LDCU.64 UR10, c[0x0][0x390] ;  /* 0x00007200ff0a77ac */ /* 0x000e620008000a00 */
[----:B------:R-:W2:Y:S04]  /*10580*/  LDL.LU R9, [R1+0x448] ;  /* 0x0004480001097983 */ /* 0x000ea80000300800 */
[----:B------:R-:W2:Y:S04]  /*10590*/  LDL.LU R10, [R1+0x410] ;  /* 0x00041000010a7983 */ /* 0x000ea80000300800 */
[----:B------:R-:W3:Y:S04]  /*105a0*/  LDL.LU R11, [R1+0x440] ;  /* 0x00044000010b7983 */ /* 0x000ee80000300800 */
[----:B------:R-:W4:Y:S04]  /*105b0*/  LDL.LU R21, [R1+0x728] ;  /* 0x0007280001157983 */ /* 0x000f280000300800 */
[----:B------:R-:W4:Y:S01]  /*105c0*/  LDL.LU R8, [R1+0x44c] ;  /* 0x00044c0001087983 */ /* 0x000f220000300800 */
[----:B--2---:R-:W-:-:S02]  /*105d0*/  PRMT R10, R13, 0x5410, R10 ;  /* 0x000054100d0a7816 */ /* 0x004fc4000000000a */
[----:B---3--:R-:W-:Y:S02]  /*105e0*/  PRMT R9, R9, 0x5410, R11 ;  /* 0x0000541009097816 */ /* 0x008fe4000000000b */
[----:B------:R-:W-:Y:S02]  /*105f0*/  PRMT R11, R15, 0x5410, R14 ;  /* 0x000054100f0b7816 */ /* 0x000fe4000000000e */
[----:B----4-:R-:W-:Y:S02]  /*10600*/  PRMT R8, R8, 0x5410, R22 ;  /* 0x0000541008087816 */ /* 0x010fe40000000016 */
[----:B------:R-:W2:Y:S04]  /*10610*/  LDL.LU R22, [R1+0x724] ;  /* 0x0007240001167983 */ /* 0x000ea80000300800 */
[----:B------:R-:W3:Y:S04]  /*10620*/  LDL.LU R13, [R1+0x404] ;  /* 0x00040400010d7983 */ /* 0x000ee80000300800 */
[----:B------:R-:W4:Y:S04]  /*10630*/  LDL.LU R14, [R1+0x3f0] ;  /* 0x0003f000010e7983 */ /* 0x000f280000300800 */
[----:B------:R-:W4:Y:S04]  /*10640*/  LDL.LU R15, [R1+0x400] ;  /* 0x00040000010f7983 */ /* 0x000f280000300800 */
[----:B------:R0:W-:Y:S04]  /*10650*/  STSM.16.M88.4 [R3], R8 ;  /* 0x0000000803007844 */ /* 0x0001e80000000200 */
[----:B0-----:R-:W2:Y:S04]  /*10660*/  LDL.LU R8, [R1+0x164] ;  /* 0x0001640001087983 */ /* 0x001ea80000300800 */
[----:B------:R-:W3:Y:S04]  /*10670*/  LDL.LU R9, [R1+0x38] ;  /* 0x0000380001097983 */ /* 0x000ee80000300800 */
[----:B------:R-:W3:Y:S04]  /*10680*/  LDL.LU R10, [R1+0x160] ;  /* 0x00016000010a7983 */ /* 0x000ee80000300800 */
[----:B------:R-:W4:Y:S01]  /*10690*/  LDL.LU R11, [R1+0x1c] ;  /* 0x00001c00010b7983 */ /* 0x000f220000300800 */
[----:B--2---:R-:W-:-:S03]  /*106a0*/  PRMT R8, R8, 0x5410, R23 ;  /* 0x0000541008087816 */ /* 0x004fc60000000017 */
[----:B------:R-:W2:Y:S01]  /*106b0*/  LDL.LU R23, [R1+0x720] ;  /* 0x0007200001177983 */ /* 0x000ea20000300800 */
[----:B---3--:R-:W-:Y:S02]  /*106c0*/  PRMT R9, R10, 0x5410, R9 ;  /* 0x000054100a097816 */ /* 0x008fe40000000009 */
[----:B----4-:R-:W-:Y:S02]  /*106d0*/  PRMT R10, R26, 0x5410, R11 ;  /* 0x000054101a0a7816 */ /* 0x010fe4000000000b */
[----:B------:R-:W-:-:S05]  /*106e0*/  PRMT R11, R25, 0x5410, R24 ;  /* 0x00005410190b7816 */ /* 0x000fca0000000018 */
[----:B------:R0:W-:Y:S02]  /*106f0*/  STSM.16.M88.4 [R3+0x800], R8 ;  /* 0x0008000803007844 */ /* 0x0001e40000000200 */
[----:B0-----:R-:W-:Y:S02]  /*10700*/  PRMT R9, R28, 0x5410, R22 ;  /* 0x000054101c097816 */ /* 0x001fe40000000016 */
[----:B------:R-:W-:Y:S02]  /*10710*/  PRMT R10, R21, 0x5410, R19 ;  /* 0x00005410150a7816 */ /* 0x000fe40000000013 */
[----:B------:R-:W-:Y:S02]  /*10720*/  PRMT R11, R20, 0x5410, R18 ;  /* 0x00005410140b7816 */ /* 0x000fe40000000012 */
[----:B--2---:R-:W-:Y:S02]  /*10730*/  PRMT R8, R27, 0x5410, R23 ;  /* 0x000054101b087816 */ /* 0x004fe40000000017 */
[----:B------:R-:W2:Y:S04]  /*10740*/  LDL.LU R23, [R1+0x3f4] ;  /* 0x0003f40001177983 */ /* 0x000ea80000300800 */
[----:B------:R-:W3:Y:S04]  /*10750*/  LDL.LU R22, [R1+0x458] ;  /* 0x0004580001167983 */ /* 0x000ee80000300800 */
[----:B------:R-:W4:Y:S04]  /*10760*/  LDL.LU R26, [R1+0x2c] ;  /* 0x00002c00011a7983 */ /* 0x000f280000300800 */
[----:B------:R-:W4:Y:S04]  /*10770*/  LDL.LU R24, [R1+0x64] ;  /* 0x0000640001187983 */ /* 0x000f280000300800 */
[----:B------:R-:W3:Y:S04]  /*10780*/  LDL.LU R25, [R1] ;  /* 0x0000000001197983 */ /* 0x000ee80000300800 */
[----:B------:R-:W3:Y:S04]  /*10790*/  LDL.LU R27, [R1+0x8] ;  /* 0x00000800011b7983 */ /* 0x000ee80000300800 */
[----:B------:R-:W3:Y:S04]  /*107a0*/  LDL.LU R28, [R1+0x4] ;  /* 0x00000400011c7983 */ /* 0x000ee80000300800 */
[----:B------:R-:W3:Y:S04]  /*107b0*/  LDL.LU R21, [R1+0x45c] ;  /* 0x00045c0001157983 */ /* 0x000ee80000300800 */
[----:B------:R-:W3:Y:S04]  /*107c0*/  LDL.LU R19, [R1+0x450] ;  /* 0x0004500001137983 */ /* 0x000ee80000300800 */
[----:B------:R-:W4:Y:S04]  /*107d0*/  LDL.LU R18, [R1+0x454] ;  /* 0x0004540001127983 */ /* 0x000f280000300800 */
[----:B------:R0:W-:Y:S02]  /*107e0*/  STSM.16.M88.4 [R3+0x1000], R8 ;  /* 0x0010000803007844 */ /* 0x0001e40000000200 */
[----:B0-----:R-:W-:-:S02]  /*107f0*/  PRMT R8, R17, 0x5410, R7 ;  /* 0x0000541011087816 */ /* 0x001fc40000000007 */
[----:B------:R-:W-:Y:S02]  /*10800*/  PRMT R9, R16, 0x5410, R6 ;  /* 0x0000541010097816 */ /* 0x000fe40000000006 */
[----:B------:R-:W-:Y:S02]  /*10810*/  PRMT R10, R5, 0x5410, R0 ;  /* 0x00005410050a7816 */ /* 0x000fe40000000000 */
[----:B------:R-:W-:Y:S01]  /*10820*/  PRMT R11, R2, 0x5410, R4 ;  /* 0x00005410020b7816 */ /* 0x000fe20000000004 */
[----:B------:R-:W4:Y:S04]  /*10830*/  LDL.LU R0, [R1+0x68] ;  /* 0x0000680001007983 */ /* 0x000f280000300800 */
[----:B------:R0:W-:Y:S01]  /*10840*/  STSM.16.M88.4 [R3+0x1800], R8 ;  /* 0x0018000803007844 */ /* 0x0001e20000000200 */
[----:B------:R-:W-:Y:S01]  /*10850*/  LEA R12, R12, UR5, 0x4 ;  /* 0x000000050c0c7c11 */ /* 0x000fe2000f8e20ff */
[----:B------:R-:W1:Y:S02]  /*10860*/  LDCU UR5, c[0x0][0x3b8] ;  /* 0x00007700ff0577ac */ /* 0x000e640008000800 */
[----:B------:R-:W4:Y:S04]  /*10870*/  LDL.LU R2, [R1+0x60] ;  /* 0x0000600001027983 */ /* 0x000f280000300800 */
[----:B0-----:R-:W4:Y:S04]  /*10880*/  LDL.LU R8, [R1+0xd0] ;  /* 0x0000d00001087983 */ /* 0x001f280000300800 */
[----:B------:R-:W4:Y:S04]  /*10890*/  LDL.LU R9, [R1+0xd8] ;  /* 0x0000d80001097983 */ /* 0x000f280000300800 */
[----:B------:R-:W4:Y:S04]  /*108a0*/  LDL.LU R10, [R1+0x6c] ;  /* 0x00006c00010a7983 */ /* 0x000f280000300800 */
[----:B------:R-:W4:Y:S04]  /*108b0*/  LDL.LU R11, [R1+0xd4] ;  /* 0x0000d400010b7983 */ /* 0x000f280000300800 */
[----:B------:R-:W-:Y:S01]  /*108c0*/  STL [R1+0xa0], R12 ;  /* 0x0000a00c01007387 */ /* 0x000fe20000100800 */
[----:B------:R-:W-:Y:S01]  /*108d0*/  BAR.SYNC.DEFER_BLOCKING 0x0 ;  /* 0x0000000000007b1d */ /* 0x000fe20000010000 */
[----:B--2---:R-:W-:-:S02]  /*108e0*/  PRMT R6, R13, 0x5410, R23 ;  /* 0x000054100d067816 */ /* 0x004fc40000000017 */
[----:B---3--:R-:W-:Y:S02]  /*108f0*/  PRMT R5, R22, 0x5410, R19 ;  /* 0x0000541016057816 */ /* 0x008fe40000000013 */
[----:B----4-:R-:W-:Y:S02]  /*10900*/  PRMT R4, R21, 0x5410, R18 ;  /* 0x0000541015047816 */ /* 0x010fe40000000012 */
[----:B------:R-:W0:Y:S04]  /*10910*/  LDS.128 R20, [R12] ;  /* 0x000000000c147984 */ /* 0x000e280000000c00 */
[----:B------:R-:W2:Y:S04]  /*10920*/  LDS.128 R16, [R12+0x2000] ;  /* 0x002000000c107984 */ /* 0x000ea80000000c00 */
[----:B0-----:R0:W-:Y:S04]  /*10930*/  STL [R1+0x6b8], R20 ;  /* 0x0006b81401007387 */ /* 0x0011e80000100800 */
[----:B0-----:R-:W3:Y:S04]  /*10940*/  LDL.LU R20, [R1+0x158] ;  /* 0x0001580001147983 */ /* 0x001ee80000300800 */
[----:B------:R0:W-:Y:S04]  /*10950*/  STL [R1+0x6b4], R21 ;  /* 0x0006b41501007387 */ /* 0x0001e80000100800 */
[----:B0-----:R-:W3:Y:S04]  /*10960*/  LDL.LU R21, [R1+0x150] ;  /* 0x0001500001157983 */ /* 0x001ee80000300800 */
[----:B------:R0:W-:Y:S04]  /*10970*/  STL [R1+0x6b0], R22 ;  /* 0x0006b01601007387 */ /* 0x0001e80000100800 */
[----:B0-----:R-:W4:Y:S04]  /*10980*/  LDL.LU R22, [R1+0x15c] ;  /* 0x00015c0001167983 */ /* 0x001f280000300800 */
[----:B------:R0:W-:Y:S04]  /*10990*/  STL [R1+0x698], R23 ;  /* 0x0006981701007387 */ /* 0x0001e80000100800 */
[----:B0-----:R-:W4:Y:S04]  /*109a0*/  LDL.LU R23, [R1+0x154] ;  /* 0x0001540001177983 */ /* 0x001f280000300800 */
[----:B--2---:R-:W-:Y:S04]  /*109b0*/  STL.64 [R1+0x10], R16 ;  /* 0x0000101001007387 */ /* 0x004fe80000100a00 */
[----:B------:R-:W-:Y:S04]  /*109c0*/  STL.64 [R1+0x18], R18 ;  /* 0x0000181201007387 */ /* 0x000fe80000100a00 */
[----:B------:R-:W0:Y:S04]  /*109d0*/  LDS.128 R16, [R12+0x4000] ;  /* 0x004000000c107984 */ /* 0x000e280000000c00 */
[----:B0-----:R0:W-:Y:S04]  /*109e0*/  STL.64 [R1+0x6a8], R18 ;  /* 0x0006a81201007387 */ /* 0x0011e80000100a00 */
[----:B0-----:R-:W2:Y:S04]  /*109f0*/  LDL.LU R18, [R1+0x17c] ;  /* 0x00017c0001127983 */ /* 0x001ea80000300800 */
[----:B------:R-:W2:Y:S04]  /*10a00*/  LDL.LU R19, [R1+0x184] ;  /* 0x0001840001137983 */ /* 0x000ea80000300800 */
[----:B------:R0:W-:Y:S04]  /*10a10*/  STL.64 [R1+0x6a0], R16 ;  /* 0x0006a01001007387 */ /* 0x0001e80000100a00 */
[----:B0-----:R-:W2:Y:S04]  /*10a20*/  LDL.LU R16, [R1+0x180] ;  /* 0x0001800001107983 */ /* 0x001ea80000300800 */
[----:B------:R-:W2:Y:S01]  /*10a30*/  LDL.LU R17, [R1+0x188] ;  /* 0x0001880001117983 */ /* 0x000ea20000300800 */
[----:B------:R-:W-:-:S03]  /*10a40*/  PRMT R7, R15, 0x5410, R14 ;  /* 0x000054100f077816 */ /* 0x000fc6000000000e */
[----:B------:R-:W0:Y:S01]  /*10a50*/  LDS.128 R12, [R12+0x6000] ;  /* 0x006000000c0c7984 */ /* 0x000e220000000c00 */
[----:B------:R-:W-:Y:S06]  /*10a60*/  BAR.SYNC.DEFER_BLOCKING 0x0 ;  /* 0x0000000000007b1d */ /* 0x000fec0000010000 */
[----:B------:R-:W-:Y:S04]  /*10a70*/  STSM.16.M88.4 [R3], R4 ;  /* 0x0000000403007844 */ /* 0x000fe80000000200 */
[----:B0-----:R-:W-:Y:S04]  /*10a80*/  STL.64 [R1+0x30], R12 ;  /* 0x0000300c01007387 */ /* 0x001fe80000100a00 */
[----:B------:R0:W-:Y:S04]  /*10a90*/  STL.64 [R1+0x38], R14 ;  /* 0x0000380e01007387 */ /* 0x0001e80000100a00 */
[----:B0-----:R-:W2:Y:S04]  /*10aa0*/  LDL.LU.64 R14, [R1+0x718] ;  /* 0x00071800010e7983 */ /* 0x001ea80000300a00 */
[----:B------:R-:W2:Y:S01]  /*10ab0*/  LDL.LU.64 R12, [R1+0x710] ;  /* 0x00071000010c7983 */ /* 0x000ea20000300a00 */
[----:B---3--:R-:W-:-:S02]  /*10ac0*/  PRMT R7, R20, 0x5410, R21 ;  /* 0x0000541014077816 */ /* 0x008fc40000000015 */
[----:B----4-:R-:W-:Y:S02]  /*10ad0*/  PRMT R6, R22, 0x5410, R23 ;  /* 0x0000541016067816 */ /* 0x010fe40000000017 */
[----:B--2---:R-:W-:Y:S02]  /*10ae0*/  PRMT R5, R19, 0x5410, R18 ;  /* 0x0000541013057816 */ /* 0x004fe40000000012 */
[----:B------:R-:W-:-:S05]  /*10af0*/  PRMT R4, R17, 0x5410, R16 ;  /* 0x0000541011047816 */ /* 0x000fca0000000010 */
[----:B------:R0:W-:Y:S02]  /*10b00*/  STSM.16.M88.4 [R3+0x800], R4 ;  /* 0x0008000403007844 */ /* 0x0001e40000000200 */
[----:B0-----:R-:W-:Y:S02]  /*10b10*/  PRMT R4, R9, 0x5410, R8 ;  /* 0x0000541009047816 */ /* 0x001fe40000000008 */
[----:B------:R-:W-:Y:S02]  /*10b20*/  PRMT R5, R11, 0x5410, R10 ;  /* 0x000054100b057816 */ /* 0x000fe4000000000a */
[----:B------:R-:W-:Y:S02]  /*10b30*/  PRMT R6, R0, 0x5410, R2 ;  /* 0x0000541000067816 */ /* 0x000fe40000000002 */
[----:B------:R-:W-:Y:S02]  /*10b40*/  PRMT R7, R24, 0x5410, R26 ;  /* 0x0000541018077816 */ /* 0x000fe4000000001a */
[----:B------:R-:W2:Y:S04]  /*10b50*/  LDL.LU R24, [R1+0x364] ;  /* 0x0003640001187983 */ /* 0x000ea80000300800 */
[----:B------:R0:W-:Y:S02]  /*10b60*/  STSM.16.M88.4 [R3+0x1000], R4 ;  /* 0x0010000403007844 */ /* 0x0001e40000000200 */
[----:B0-----:R-:W-:-:S02]  /*10b70*/  PRMT R4, R27, 0x5410, R25 ;  /* 0x000054101b047816 */ /* 0x001fc40000000019 */
[----:B------:R-:W3:Y:S01]  /*10b80*/  LDL.LU R25, [R1+0x360] ;  /* 0x0003600001197983 */ /* 0x000ee20000300800 */
[----:B------:R-:W-:-:S03]  /*10b90*/  PRMT R5, R28, 0x5410, R29 ;  /* 0x000054101c057816 */ /* 0x000fc6000000001d */
[----:B------:R-:W4:Y:S04]  /*10ba0*/  LDL.LU R27, [R1+0x170] ;  /* 0x00017000011b7983 */ /* 0x000f280000300800 */
[----:B------:R-:W2:Y:S04]  /*10bb0*/  LDL.LU R28, [R1+0x16c] ;  /* 0x00016c00011c7983 */ /* 0x000ea80000300800 */
[----:B------:R-:W2:Y:S04]  /*10bc0*/  LDL.LU R29, [R1+0x9c] ;  /* 0x00009c00011d7983 */ /* 0x000ea80000300800 */
[----:B------:R-:W2:Y:S04]  /*10bd0*/  LDL.LU R16, [R1+0xbc] ;  /* 0x0000bc0001107983 */ /* 0x000ea80000300800 */
[----:B------:R-:W2:Y:S04]  /*10be0*/  LDL.LU R17, [R1+0x98] ;  /* 0x0000980001117983 */ /* 0x000ea80000300800 */
[----:B------:R-:W2:Y:S04]  /*10bf0*/  LDL.LU R18, [R1+0xb8] ;  /* 0x0000b80001127983 */ /* 0x000ea80000300800 */
[----:B------:R-:W2:Y:S04]  /*10c00*/  LDL.LU R19, [R1+0x20] ;  /* 0x0000200001137983 */ /* 0x000ea80000300800 */
[----:B--2---:R0:W-:Y:S04]  /*10c10*/  STL.64 [R1+0x6f8], R18 ;  /* 0x0006f81201007387 */ /* 0x0041e80000100a00 */
[----:B0-----:R-:W2:Y:S04]  /*10c20*/  LDL.LU R18, [R1+0x3e0] ;  /* 0x0003e00001127983 */ /* 0x001ea80000300800 */
[----:B------:R-:W2:Y:S04]  /*10c30*/  LDL R19, [R1+0xa0] ;  /* 0x0000a00001137983 */ /* 0x000ea80000100800 */
[----:B------:R0:W-:Y:S04]  /*10c40*/  STL.64 [R1+0x6f0], R16 ;  /* 0x0006f01001007387 */ /* 0x0001e80000100a00 */
[----:B0-----:R-:W2:Y:S04]  /*10c50*/  LDL.LU R16, [R1+0x3e4] ;  /* 0x0003e40001107983 */ /* 0x001ea80000300800 */
[----:B------:R-:W2:Y:S04]  /*10c60*/  LDL.LU R17, [R1+0x3d0] ;  /* 0x0003d00001117983 */ /* 0x000ea80000300800 */
[----:B------:R-:W2:Y:S04]  /*10c70*/  LDL.LU R23, [R1+0x28] ;  /* 0x0000280001177983 */ /* 0x000ea80000300800 */
[----:B------:R-:W2:Y:S04]  /*10c80*/  LDL.LU R22, [R1+0xc] ;  /* 0x00000c0001167983 */ /* 0x000ea80000300800 */
[----:B------:R-:W3:Y:S04]  /*10c90*/  LDL.LU R21, [R1+0x24] ;  /* 0x0000240001157983 */ /* 0x000ee80000300800 */
[----:B------:R-:W3:Y:S01]  /*10ca0*/  LDL.LU R20, [R1+0x434] ;  /* 0x0004340001147983 */ /* 0x000ee20000300800 */
[----:B------:R-:W-:-:S02]  /*10cb0*/  PRMT R6, R15, 0x5410, R13 ;  /* 0x000054100f067816 */ /* 0x000fc4000000000d */
[----:B------:R-:W-:-:S05]  /*10cc0*/  PRMT R7, R14, 0x5410, R12 ;  /* 0x000054100e077816 */ /* 0x000fca000000000c */
[----:B------:R-:W-:Y:S01]  /*10cd0*/  STSM.16.M88.4 [R3+0x1800], R4 ;  /* 0x0018000403007844 */ /* 0x000fe20000000200 */
[----:B------:R-:W-:Y:S06]  /*10ce0*/  BAR.SYNC.DEFER_BLOCKING 0x0 ;  /* 0x0000000000007b1d */ /* 0x000fec0000010000 */
[----:B--2---:R0:W-:Y:S04]  /*10cf0*/  STL.64 [R1+0x708], R22 ;  /* 0x0007081601007387 */ /* 0x0041e80000100a00 */
[----:B0-----:R-:W2:Y:S04]  /*10d00*/  LDL.LU R22, [R1+0x468] ;  /* 0x0004680001167983 */ /* 0x001ea80000300800 */
[----:B------:R-:W2:Y:S04]  /*10d10*/  LDL.LU R23, [R1+0x3d4] ;  /* 0x0003d40001177983 */ /* 0x000ea80000300800 */
[----:B---3--:R0:W-:Y:S04]  /*10d20*/  STL.64 [R1+0x700], R20 ;  /* 0x0007001401007387 */ /* 0x0081e80000100a00 */
[----:B0-----:R-:W3:Y:S04]  /*10d30*/  LDL.LU R20, [R1+0x46c] ;  /* 0x00046c0001147983 */ /* 0x001ee80000300800 */
[----:B------:R-:W3:Y:S04]  /*10d40*/  LDL.LU R21, [R1+0x460] ;  /* 0x0004600001157983 */ /* 0x000ee80000300800 */
        /* <DEDUP_REMOVED lines=11> */
[----:B------:R-:W4:Y:S01]  /*10e00*/  LDL.LU R7, [R1+0x464] ;  /* 0x0004640001077983 */ /* 0x000f220000300800 */
[----:B--2---:R-:W-:-:S02]  /*10e10*/  PRMT R6, R16, 0x5410, R23 ;  /* 0x0000541010067816 */ /* 0x004fc40000000017 */
[----:B---3--:R-:W-:Y:S02]  /*10e20*/  PRMT R5, R22, 0x5410, R21 ;  /* 0x0000541016057816 */ /* 0x008fe40000000015 */
[----:B----4-:R-:W-:Y:S02]  /*10e30*/  PRMT R4, R20, 0x5410, R7 ;  /* 0x0000541014047816 */ /* 0x010fe40000000007 */
[----:B------:R-:W0:Y:S04]  /*10e40*/  LDS.128 R20, [R19] ;  /* 0x0000000013147984 */ /* 0x000e280000000c00 */
[----:B0-----:R-:W-:Y:S04]  /*10e50*/  STL.64 [R1+0x40], R20 ;  /* 0x0000401401007387 */ /* 0x001fe80000100a00 */
[----:B------:R-:W-:Y:S04]  /*10e60*/  STL.64 [R1+0x48], R22 ;  /* 0x0000481601007387 */ /* 0x000fe80000100a00 */
[----:B------:R-:W0:Y:S01]  /*10e70*/  LDS.128 R20, [R19+0x2000] ;  /* 0x0020000013147984 */ /* 0x000e220000000c00 */
[----:B------:R-:W-:-:S03]  /*10e80*/  PRMT R7, R18, 0x5410, R17 ;  /* 0x0000541012077816 */ /* 0x000fc60000000011 */
[----:B0-----:R-:W-:Y:S04]  /*10e90*/  STL.64 [R1+0x50], R20 ;  /* 0x0000501401007387 */ /* 0x001fe80000100a00 */
[----:B------:R-:W-:Y:S04]  /*10ea0*/  STL.64 [R1+0x58], R22 ;  /* 0x0000581601007387 */ /* 0x000fe80000100a00 */
[----:B------:R-:W0:Y:S04]  /*10eb0*/  LDS.128 R20, [R19+0x4000] ;  /* 0x0040000013147984 */ /* 0x000e280000000c00 */
[----:B------:R-:W2:Y:S01]  /*10ec0*/  LDS.128 R16, [R19+0x6000] ;  /* 0x0060000013107984 */ /* 0x000ea20000000c00 */
[----:B------:R-:W-:Y:S06]  /*10ed0*/  BAR.SYNC.DEFER_BLOCKING 0x0 ;  /* 0x0000000000007b1d */ /* 0x000fec0000010000 */
[----:B------:R-:W-:Y:S04]  /*10ee0*/  STSM.16.M88.4 [R3], R4 ;  /* 0x0000000403007844 */ /* 0x000fe80000000200 */
[----:B0-----:R-:W-:Y:S04]  /*10ef0*/  STL.64 [R1+0x60], R20 ;  /* 0x0000601401007387 */ /* 0x001fe80000100a00 */
[----:B------:R0:W-:Y:S04]  /*10f00*/  STL.64 [R1+0x68], R22 ;  /* 0x0000681601007387 */ /* 0x0001e80000100a00 */
[----:B0-----:R-:W3:Y:S04]  /*10f10*/  LDL.LU.64 R22, [R1+0x708] ;  /* 0x0007080001167983 */ /* 0x001ee80000300a00 */
[----:B------:R-:W4:Y:S04]  /*10f20*/  LDL.LU.64 R20, [R1+0x700] ;  /* 0x0007000001147983 */ /* 0x000f280000300a00 */
[----:B--2---:R-:W-:Y:S04]  /*10f30*/  STL.64 [R1+0x70], R16 ;  /* 0x0000701001007387 */ /* 0x004fe80000100a00 */
[----:B------:R0:W-:Y:S04]  /*10f40*/  STL.64 [R1+0x78], R18 ;  /* 0x0000781201007387 */ /* 0x0001e80000100a00 */
[----:B0-----:R-:W2:Y:S04]  /*10f50*/  LDL.LU.64 R18, [R1+0x6f8] ;  /* 0x0006f80001127983 */ /* 0x001ea80000300a00 */
[----:B------:R-:W2:Y:S04]  /*10f60*/  LDL.LU.64 R16, [R1+0x6f0] ;  /* 0x0006f00001107983 */ /* 0x000ea80000300a00 */
[----:B------:R-:W2:Y:S04]  /*10f70*/  LDL.LU R4, [R1+0x374] ;  /* 0x0003740001047983 */ /* 0x000ea80000300800 */
[----:B------:R-:W3:Y:S04]  /*10f80*/  LDL.LU R5, [R1+0x370] ;  /* 0x0003700001057983 */ /* 0x000ee80000300800 */
[----:B------:R-:W3:Y:S04]  /*10f90*/  LDL.LU R6, [R1+0x178] ;  /* 0x0001780001067983 */ /* 0x000ee80000300800 */
[----:B------:R-:W3:Y:S01]  /*10fa0*/  LDL.LU R7, [R1+0x174] ;  /* 0x0001740001077983 */ /* 0x000ee20000300800 */
[----:B----4-:R-:W-:-:S02]  /*10fb0*/  PRMT R8, R8, 0x5410, R20 ;  /* 0x0000541008087816 */ /* 0x010fc40000000014 */
[----:B--2---:R-:W-:Y:S02]  /*10fc0*/  PRMT R4, R4, 0x5410, R24 ;  /* 0x0000541004047816 */ /* 0x004fe40000000018 */
[----:B------:R-:W2:Y:S01]  /*10fd0*/  LDL.LU R24, [R1+0x6ec] ;  /* 0x0006ec0001187983 */ /* 0x000ea20000300800 */
[----:B---3--:R-:W-:-:S03]  /*10fe0*/  PRMT R5, R5, 0x5410, R25 ;  /* 0x0000541005057816 */ /* 0x008fc60000000019 */
[----:B------:R-:W3:Y:S01]  /*10ff0*/  LDL.LU R25, [R1+0x6e8] ;  /* 0x0006e80001197983 */ /* 0x000ee20000300800 */
[----:B------:R-:W-:-:S03]  /*11000*/  PRMT R6, R6, 0x5410, R27 ;  /* 0x0000541006067816 */ /* 0x000fc6000000001b */
[----:B------:R-:W2:Y:S01]  /*11010*/  LDL.LU R27, [R1+0x6e4] ;  /* 0x0006e400011b7983 */ /* 0x000ea20000300800 */
[----:B------:R-:W-:-:S03]  /*11020*/  PRMT R7, R7, 0x5410, R28 ;  /* 0x0000541007077816 */ /* 0x000fc6000000001c */
[----:B------:R-:W3:Y:S04]  /*11030*/  LDL.LU R28, [R1+0x6e0] ;  /* 0x0006e000011c7983 */ /* 0x000ee80000300800 */
[----:B------:R0:W-:Y:S02]  /*11040*/  STSM.16.M88.4 [R3+0x800], R4 ;  /* 0x0008000403007844 */ /* 0x0001e40000000200 */
[----:B0-----:R-:W-:Y:S02]  /*11050*/  PRMT R6, R16, 0x5410, R29 ;  /* 0x0000541010067816 */ /* 0x001fe4000000001d */
[----:B------:R-:W4:Y:S04]  /*11060*/  LDL.LU R16, [R1+0x368] ;  /* 0x0003680001107983 */ /* 0x000f280000300800 */
[----:B------:R-:W2:Y:S01]  /*11070*/  LDL.LU R20, [R1+0x350] ;  /* 0x0003500001147983 */ /* 0x000ea20000300800 */
[----:B------:R-:W-:-:S02]  /*11080*/  PRMT R4, R12, 0x5410, R14 ;  /* 0x000054100c047816 */ /* 0x000fc4000000000e */
[----:B------:R-:W-:Y:S02]  /*11090*/  PRMT R5, R13, 0x5410, R15 ;  /* 0x000054100d057816 */ /* 0x000fe4000000000f */
[----:B------:R-:W-:-:S05]  /*110a0*/  PRMT R7, R18, 0x5410, R17 ;  /* 0x0000541012077816 */ /* 0x000fca0000000011 */
[----:B------:R0:W-:Y:S02]  /*110b0*/  STSM.16.M88.4 [R3+0x1000], R4 ;  /* 0x0010000403007844 */ /* 0x0001e40000000200 */
[----:B0-----:R-:W-:Y:S02]  /*110c0*/  PRMT R5, R21, 0x5410, R22 ;  /* 0x0000541015057816 */ /* 0x001fe40000000016 */
[----:B------:R-:W-:Y:S01]  /*110d0*/  PRMT R4, R23, 0x5410, R19 ;  /* 0x0000541017047816 */ /* 0x000fe20000000013 */
[----:B--2---:R0:W-:Y:S04]  /*110e0*/  STL [R1+0x6bc], R20 ;  /* 0x0006bc1401007387 */ /* 0x0041e80000100800 */
[----:B0-----:R-:W2:Y:S04]  /*110f0*/  LDL.LU R20, [R1+0x354] ;  /* 0x0003540001147983 */ /* 0x001ea80000300800 */
[----:B------:R-:W4:Y:S04]  /*11100*/  LDL.LU R17, [R1+0x358] ;  /* 0x0003580001117983 */ /* 0x000f280000300800 */
[----:B------:R-:W2:Y:S04]  /*11110*/  LDL.LU R21, [R1+0x2e4] ;  /* 0x0002e40001157983 */ /* 0x000ea80000300800 */
[----:B------:R-:W2:Y:S04]  /*11120*/  LDL.LU R18, [R1+0x2f0] ;  /* 0x0002f00001127983 */ /* 0x000ea80000300800 */
[----:B------:R-:W2:Y:S04]  /*11130*/  LDL.LU R22, [R1+0x2e0] ;  /* 0x0002e00001167983 */ /* 0x000ea80000300800 */
[----:B------:R-:W2:Y:S01]  /*11140*/  LDL.LU R19, [R1+0x2e8] ;  /* 0x0002e80001137983 */ /* 0x000ea20000300800 */
[----:B------:R-:W-:-:S02]  /*11150*/  PRMT R2, R2, 0x5410, R11 ;  /* 0x0000541002027816 */ /* 0x000fc4000000000b */
[----:B------:R-:W-:Y:S02]  /*11160*/  PRMT R0, R26, 0x5410, R0 ;  /* 0x000054101a007816 */ /* 0x000fe40000000000 */
[----:B---3--:R-:W-:Y:S02]  /*11170*/  PRMT R6, R28, 0x5410, R25 ;  /* 0x000054101c067816 */ /* 0x008fe40000000019 */
[----:B------:R-:W-:-:S05]  /*11180*/  PRMT R7, R27, 0x5410, R24 ;  /* 0x000054101b077816 */ /* 0x000fca0000000018 */
[----:B------:R-:W-:Y:S04]  /*11190*/  STSM.16.M88.4 [R3+0x1800], R4 ;  /* 0x0018000403007844 */ /* 0x000fe80000000200 */
[----:B--2---:R0:W-:Y:S04]  /*111a0*/  STL.64 [R1+0x6c8], R18 ;  /* 0x0006c81201007387 */ /* 0x0041e80000100a00 */
[----:B----4-:R-:W-:Y:S01]  /*111b0*/  STL.64 [R1+0x6c0], R16 ;  /* 0x0006c01001007387 */ /* 0x010fe20000100a00 */
[----:B0-----:R-:W-:Y:S02]  /*111c0*/  IMAD.MOV.U32 R18, RZ, RZ, R2 ;  /* 0x000000ffff127224 */ /* 0x001fe400078e0002 */
[----:B------:R-:W-:-:S05]  /*111d0*/  IMAD.MOV.U32 R19, RZ, RZ, R0 ;  /* 0x000000ffff137224 */ /* 0x000fca00078e0000 */
[----:B------:R0:W-:Y:S04]  /*111e0*/  STL.64 [R1+0x6d8], R18 ;  /* 0x0006d81201007387 */ /* 0x0001e80000100a00 */
[----:B0-----:R-:W2:Y:S01]  /*111f0*/  LDL R19, [R1+0xa0] ;  /* 0x0000a00001137983 */ /* 0x001ea20000100800 */
[----:B------:R-:W-:Y:S01]  /*11200*/  BAR.SYNC.DEFER_BLOCKING 0x0 ;  /* 0x0000000000007b1d */ /* 0x000fe20000010000 */
[----:B------:R-:W-:Y:S01]  /*11210*/  PRMT R4, R10, 0x5410, R9 ;  /* 0x000054100a047816 */ /* 0x000fe20000000009 */
[----:B------:R-:W-:-:S04]  /*11220*/  IMAD.MOV.U32 R16, RZ, RZ, R8 ;  /* 0x000000ffff107224 */ /* 0x000fc800078e0008 */
[----:B------:R-:W-:-:S05]  /*11230*/  IMAD.MOV.U32 R17, RZ, RZ, R4 ;  /* 0x000000ffff117224 */ /* 0x000fca00078e0004 */
[----:B------:R-:W-:Y:S04]  /*11240*/  STL.64 [R1+0x6d0], R16 ;  /* 0x0006d01001007387 */ /* 0x000fe80000100a00 */
        /* <DEDUP_REMOVED lines=9> */
[----:B--2---:R-:W0:Y:S04]  /*112e0*/  LDS.128 R12, [R19] ;  /* 0x00000000130c7984 */ /* 0x004e280000000c00 */
[----:B------:R-:W2:Y:S04]  /*112f0*/  LDS.128 R8, [R19+0x2000] ;  /* 0x0020000013087984 */ /* 0x000ea80000000c00 */
[----:B------:R-:W-:Y:S04]  /*11300*/  LDS.128 R4, [R19+0x4000] ;  /* 0x0040000013047984 */ /* 0x000fe80000000c00 */
[----:B------:R-:W1:Y:S04]  /*11310*/  LDS.128 R16, [R19+0x6000] ;  /* 0x0060000013107984 */ /* 0x000e680000000c00 */
[----:B0-----:R0:W-:Y:S04]  /*11320*/  STL [R1+0x680], R12 ;  /* 0x0006800c01007387 */ /* 0x0011e80000100800 */
[----:B0-----:R-:W3:Y:S04]  /*11330*/  LDL.LU R12, [R1+0xb0] ;  /* 0x0000b000010c7983 */ /* 0x001ee80000300800 */
[----:B------:R0:W-:Y:S04]  /*11340*/  STL [R1+0x67c], R13 ;  /* 0x00067c0d01007387 */ /* 0x0001e80000100800 */
[----:B0-----:R-:W3:Y:S04]  /*11350*/  LDL.LU R13, [R1+0x90] ;  /* 0x00009000010d7983 */ /* 0x001ee80000300800 */
[----:B------:R0:W-:Y:S04]  /*11360*/  STL [R1+0x678], R14 ;  /* 0x0006780e01007387 */ /* 0x0001e80000100800 */
[----:B0-----:R-:W3:Y:S04]  /*11370*/  LDL.LU R14, [R1+0xb4] ;  /* 0x0000b400010e7983 */ /* 0x001ee80000300800 */
[----:B------:R0:W-:Y:S04]  /*11380*/  STL [R1+0x674], R15 ;  /* 0x0006740f01007387 */ /* 0x0001e80000100800 */
[----:B0-----:R-:W3:Y:S04]  /*11390*/  LDL.LU R15, [R1+0x94] ;  /* 0x00009400010f7983 */ /* 0x001ee80000300800 */
[----:B--2---:R0:W-:Y:S04]  /*113a0*/  STL [R1+0x690], R8 ;  /* 0x0006900801007387 */ /* 0x0041e80000100800 */
[----:B0-----:R-:W3:Y:S04]  /*113b0*/  LDL.LU R8, [R1+0x168] ;  /* 0x0001680001087983 */ /* 0x001ee80000300800 */
[----:B------:R0:W-:Y:S04]  /*113c0*/  STL [R1+0x68c], R9 ;  /* 0x00068c0901007387 */ /* 0x0001e80000100800 */
[----:B0-----:R-:W2:Y:S04]  /*113d0*/  LDL.LU R9, [R1+0x14c] ;  /* 0x00014c0001097983 */ /* 0x001ea80000300800 */
[----:B------:R0:W-:Y:S04]  /*113e0*/  STL [R1+0x688], R10 ;  /* 0x0006880a01007387 */ /* 0x0001e80000100800 */
[----:B0-----:R-:W2:Y:S04]  /*113f0*/  LDL.LU R10, [R1+0xf8] ;  /* 0x0000f800010a7983 */ /* 0x001ea80000300800 */
[----:B------:R0:W-:Y:S04]  /*11400*/  STL [R1+0x684], R11 ;  /* 0x0006840b01007387 */ /* 0x0001e80000100800 */
[----:B0-----:R-:W2:Y:S04]  /*11410*/  LDL.LU R11, [R1+0xf0] ;  /* 0x0000f000010b7983 */ /* 0x001ea80000300800 */
[----:B-1----:R-:W-:Y:S04]  /*11420*/  STL.64 [R1+0x20], R16 ;  /* 0x0000201001007387 */ /* 0x002fe80000100a00 */
[----:B------:R0:W-:Y:S04]  /*11430*/  STL.64 [R1+0x28], R18 ;  /* 0x0000281201007387 */ /* 0x0001e80000100a00 */
[----:B0-----:R-:W2:Y:S04]  /*11440*/  LDL.LU.64 R18, [R1+0x6d8] ;  /* 0x0006d80001127983 */ /* 0x001ea80000300a00 */
[----:B------:R-:W2:Y:S01]  /*11450*/  LDL.LU.64 R16, [R1+0x6d0] ;  /* 0x0006d00001107983 */ /* 0x000ea20000300a00 */
[----:B------:R-:W-:Y:S06]  /*11460*/  BAR.SYNC.DEFER_BLOCKING 0x0 ;  /* 0x0000000000007b1d */ /* 0x000fec0000010000 */
[----:B--2---:R0:W-:Y:S04]  /*11470*/  STSM.16.M88.4 [R3], R16 ;  /* 0x0000001003007844 */ /* 0x0041e80000000200 */
[----:B0-----:R-:W2:Y:S04]  /*11480*/  LDL.LU.64 R18, [R1+0x6c8] ;  /* 0x0006c80001127983 */ /* 0x001ea80000300a00 */
[----:B------:R-:W2:Y:S02]  /*11490*/  LDL.LU.64 R16, [R1+0x6c0] ;  /* 0x0006c00001107983 */ /* 0x000ea40000300a00 */
[----:B--2---:R-:W-:-:S02]  /*114a0*/  PRMT R16, R16, 0x5410, R20 ;  /* 0x0000541010107816 */ /* 0x004fc40000000014 */
[----:B------:R-:W2:Y:S01]  /*114b0*/  LDL.LU R20, [R1+0x6bc] ;  /* 0x0006bc0001147983 */ /* 0x000ea20000300800 */
[----:B------:R-:W-:Y:S02]  /*114c0*/  PRMT R18, R18, 0x5410, R21 ;  /* 0x0000541012127816 */ /* 0x000fe40000000015 */
[----:B------:R-:W-:Y:S02]  /*114d0*/  PRMT R19, R19, 0x5410, R22 ;  /* 0x0000541013137816 */ /* 0x000fe40000000016 */
[----:B---3--:R-:W-:Y:S02]  /*114e0*/  PRMT R8, R8, 0x5410, R23 ;  /* 0x0000541008087816 */ /* 0x008fe40000000017 */
[----:B------:R-:W-:Y:S02]  /*114f0*/  PRMT R9, R9, 0x5410, R26 ;  /* 0x0000541009097816 */ /* 0x000fe4000000001a */
[----:B------:R-:W-:Y:S02]  /*11500*/  PRMT R10, R10, 0x5410, R11 ;  /* 0x000054100a0a7816 */ /* 0x000fe4000000000b */
[----:B------:R-:W-:-:S02]  /*11510*/  PRMT R11, R2, 0x5410, R27 ;  /* 0x00005410020b7816 */ /* 0x000fc4000000001b */
[----:B--2---:R-:W-:Y:S02]  /*11520*/  PRMT R17, R17, 0x5410, R20 ;  /* 0x0000541011117816 */ /* 0x004fe40000000014 */
[----:B------:R-:W2:Y:S04]  /*11530*/  LDL.LU R20, [R1+0x6b8] ;  /* 0x0006b80001147983 */ /* 0x000ea80000300800 */
[----:B------:R-:W3:Y:S04]  /*11540*/  LDL.LU R21, [R1+0x6b4] ;  /* 0x0006b40001157983 */ /* 0x000ee80000300800 */
[----:B------:R-:W3:Y:S04]  /*11550*/  LDL.LU R22, [R1+0x6b0] ;  /* 0x0006b00001167983 */ /* 0x000ee80000300800 */
[----:B------:R0:W-:Y:S04]  /*11560*/  STSM.16.M88.4 [R3+0x800], R16 ;  /* 0x0008001003007844 */ /* 0x0001e80000000200 */
[----:B0-----:R-:W3:Y:S04]  /*11570*/  LDL.LU.64 R18, [R1+0x6a8] ;  /* 0x0006a80001127983 */ /* 0x001ee80000300a00 */
[----:B------:R-:W3:Y:S04]  /*11580*/  LDL.LU.64 R16, [R1+0x6a0] ;  /* 0x0006a00001107983 */ /* 0x000ee80000300a00 */
[----:B------:R-:W3:Y:S04]  /*11590*/  LDL.LU R23, [R1+0x698] ;  /* 0x0006980001177983 */ /* 0x000ee80000300800 */
[----:B------:R-:W3:Y:S04]  /*115a0*/  LDL.LU R26, [R1+0x694] ;  /* 0x00069400011a7983 */ /* 0x000ee80000300800 */
[----:B------:R0:W-:Y:S02]  /*115b0*/  STSM.16.M88.4 [R3+0x1000], R8 ;  /* 0x0010000803007844 */ /* 0x0001e40000000200 */
[----:B0-----:R-:W-:-:S02]  /*115c0*/  PRMT R8, R14, 0x5410, R15 ;  /* 0x000054100e087816 */ /* 0x001fc4000000000f */
[----:B------:R-:W-:Y:S02]  /*115d0*/  PRMT R9, R12, 0x5410, R13 ;  /* 0x000054100c097816 */ /* 0x000fe4000000000d */
[----:B------:R-:W-:Y:S02]  /*115e0*/  PRMT R10, R25, 0x5410, R24 ;  /* 0x00005410190a7816 */ /* 0x000fe40000000018 */
[----:B------:R-:W-:-:S05]  /*115f0*/  PRMT R11, R29, 0x5410, R28 ;  /* 0x000054101d0b7816 */ /* 0x000fca000000001c */
[----:B------:R0:W-:Y:S04]  /*11600*/  STSM.16.M88.4 [R3+0x1800], R8 ;  /* 0x0018000803007844 */ /* 0x0001e80000000200 */
[----:B0-----:R-:W3:Y:S04]  /*11610*/  LDL.LU R11, [R1+0x10] ;  /* 0x00001000010b7983 */ /* 0x001ee80000300800 */
[----:B------:R-:W3:Y:S04]  /*11620*/  LDL.LU R10, [R1+0x14] ;  /* 0x00001400010a7983 */ /* 0x000ee80000300800 */
[----:B------:R-:W3:Y:S04]  /*11630*/  LDL.LU R9, [R1+0x18] ;  /* 0x0000180001097983 */ /* 0x000ee80000300800 */
[----:B------:R-:W3:Y:S04]  /*11640*/  LDL.LU R8, [R1+0x1c] ;  /* 0x00001c0001087983 */ /* 0x000ee80000300800 */
[----:B------:R-:W3:Y:S04]  /*11650*/  LDL.LU R15, [R1+0x30] ;  /* 0x00003000010f7983 */ /* 0x000ee80000300800 */
[----:B------:R-:W3:Y:S04]  /*11660*/  LDL.LU R14, [R1+0x34] ;  /* 0x00003400010e7983 */ /* 0x000ee80000300800 */
[----:B------:R-:W3:Y:S04]  /*11670*/  LDL.LU R13, [R1+0x38] ;  /* 0x00003800010d7983 */ /* 0x000ee80000300800 */
[----:B------:R-:W3:Y:S01]  /*11680*/  LDL.LU R12, [R1+0x3c] ;  /* 0x00003c00010c7983 */ /* 0x000ee20000300800 */
[----:B----4-:R-:W-:Y:S01]  /*11690*/  IMAD R0, R0, UR4, RZ ;  /* 0x0000000400007c24 */ /* 0x010fe2000f8e02ff */
[----:B------:R-:W0:Y:S01]  /*116a0*/  LDCU UR4, c[0x0][0x3b8] ;  /* 0x00007700ff0477ac */ /* 0x000e220008000800 */
[----:B------:R-:W-:Y:S03]  /*116b0*/  BAR.SYNC.DEFER_BLOCKING 0x0 ;  /* 0x0000000000007b1d */ /* 0x000fe60000010000 */
[----:B------:R-:W-:-:S04]  /*116c0*/  IADD3 R2, P6, PT, R0, UR10, RZ ;  /* 0x0000000a00027c10 */ /* 0x000fc8000ffde0ff */
[----:B------:R-:W-:Y:S01]  /*116d0*/  LEA.HI.X.SX32 R0, R0, UR11, 0x1, P6 ;  /* 0x0000000b00007c11 */ /* 0x000fe2000b0f0eff */
[----:B------:R-:W1:Y:S01]  /*116e0*/  LDCU UR11, c[0x0][0x39c] ;  /* 0x00007380ff0b77ac */ /* 0x000e620008000800 */
[----:B------:R-:W4:Y:S01]  /*116f0*/  LDCU UR10, c[0x0][0x3b8] ;  /* 0x00007700ff0a77ac */ /* 0x000f220008000800 */
[----:B--2---:R-:W-:Y:S01]  /*11700*/  PRMT R3, R20, 0x7770, RZ ;  /* 0x0000777014037816 */ /* 0x004fe200000000ff */
[C---:B---3--:R-:W-:Y:S01]  /*11710*/  IMAD R27, R26.reuse, UR5, RZ ;  /* 0x000000051a1b7c24 */ /* 0x048fe2000f8e02ff */
[C---:B------:R-:W-:Y:S01]  /*11720*/  ISETP.LT.AND P3, PT, R26.reuse, UR13, !P0 ;  /* 0x0000000d1a007c0c */ /* 0x040fe2000c761270 */
[----:B------:R-:W2:Y:S03]  /*11730*/  LDCU UR5, c[0x0][0x3b8] ;  /* 0x00007700ff0577ac */ /* 0x000ea60008000800 */
[C---:B------:R-:W-:Y:S01]  /*11740*/  IADD3 R24, P6, PT, R27.reuse, R2, RZ ;  /* 0x000000021b187210 */ /* 0x040fe20007fde0ff */
[----:B------:R-:W-:Y:S01]  /*11750*/  VIADD R29, R26, 0x5 ;  /* 0x000000051a1d7836 */ /* 0x000fe20000000000 */
[----:B------:R-:W3:Y:S02]  /*11760*/  LDCU UR13, c[0x0][0x39c] ;  /* 0x00007380ff0d77ac */ /* 0x000ee40008000800 */
[C---:B------:R-:W-:Y:S01]  /*11770*/  LEA.HI.X.SX32 R25, R27.reuse, R0, 0x1, P6 ;  /* 0x000000001b197211 */ /* 0x040fe200030f0eff */
[----:B------:R-:W-:Y:S01]  /*11780*/  VIADD R27, R27, UR6 ;  /* 0x000000061b1b7c36 */ /* 0x000fe20008000000 */
[----:B------:R-:W1:Y:S03]  /*11790*/  LDCU UR6, c[0x0][0x3b8] ;  /* 0x00007700ff0677ac */ /* 0x000e660008000800 */
[----:B------:R0:W-:Y:S01]  /*117a0*/  @P3 STG.E.U8 desc[UR8][R24.64], R3 ;  /* 0x0000000318003986 */ /* 0x0001e2000c101108 */
[----:B------:R-:W-:Y:S01]  /*117b0*/  ISETP.LT.AND P3, PT, R29, UR12, !P0 ;  /* 0x0000000c1d007c0c */ /* 0x000fe2000c761270 */
[----:B------:R-:W2:Y:S01]  /*117c0*/  LDCU UR12, c[0x0][0x39c] ;  /* 0x00007380ff0c77ac */ /* 0x000ea20008000800 */
[----:B------:R-:W-:-:S04]  /*117d0*/  IADD3 R28, P6, PT, R27, R2, RZ ;  /* 0x000000021b1c7210 */ /* 0x000fc80007fde0ff */
[C---:B------:R-:W-:Y:S01]  /*117e0*/  LEA.HI.X.SX32 R29, R27.reuse, R0, 0x1, P6 ;  /* 0x000000001b1d7211 */ /* 0x040fe200030f0eff */
[----:B0-----:R-:W-:Y:S01]  /*117f0*/  VIADD R3, R27, UR4 ;  /* 0x000000041b037c36 */ /* 0x001fe20008000000 */
[----:B------:R-:W-:Y:S01]  /*11800*/  PRMT R25, R20, 0x7771, RZ ;  /* 0x0000777114197816 */ /* 0x000fe200000000ff */
[----:B------:R-:W-:Y:S01]  /*11810*/  VIADD R27, R26, 0x6 ;  /* 0x000000061a1b7836 */ /* 0x000fe20000000000 */
[----:B------:R-:W0:Y:S02]  /*11820*/  LDCU UR4, c[0x0][0x3b8] ;  /* 0x00007700ff0477ac */ /* 0x000e240008000800 */
[----:B------:R-:W-:Y:S01]  /*11830*/  IADD3 R24, P6, PT, R3, R2, RZ ;  /* 0x0000000203187210 */ /* 0x000fe20007fde0ff */
[----:B------:R4:W-:Y:S01]  /*11840*/  @P2 STG.E.U8 desc[UR8][R28.64], R25 ;  /* 0x000000191c002986 */ /* 0x0009e2000c101108 */
[----:B-1----:R-:W-:Y:S01]  /*11850*/  ISETP.LT.AND P2, PT, R27, UR11, !P0 ;  /* 0x0000000b1b007c0c */ /* 0x002fe2000c741270 */
[C---:B--2---:R-:W-:Y:S01]  /*11860*/  VIADD R27, R3.reuse, UR5 ;  /* 0x00000005031b7c36 */ /* 0x044fe20008000000 */
[----:B------:R-:W1:Y:S01]  /*11870*/  LDCU UR11, c[0x0][0x39c] ;  /* 0x00007380ff0b77ac */ /* 0x000e620008000800 */
[----:B------:R-:W2:Y:S01]  /*11880*/  LDCU UR5, c[0x0][0x3b8] ;  /* 0x00007700ff0577ac */ /* 0x000ea20008000800 */
[----:B----4-:R-:W-:-:S02]  /*11890*/  LEA.HI.X.SX32 R25, R3, R0, 0x1, P6 ;  /* 0x0000000003197211 */ /* 0x010fc400030f0eff */
[----:B------:R-:W-:Y:S01]  /*118a0*/  PRMT R28, R21, 0x7770, RZ ;  /* 0x00007770151c7816 */ /* 0x000fe200000000ff */
[----:B------:R-:W-:-:S04]  /*118b0*/  VIADD R3, R26, 0x7 ;  /* 0x000000071a037836 */ /* 0x000fc80000000000 */
[----:B------:R4:W-:Y:S01]  /*118c0*/  @P5 STG.E.U8 desc[UR8][R24.64], R28 ;  /* 0x0000001c18005986 */ /* 0x0009e2000c101108 */
[----:B------:R-:W-:Y:S01]  /*118d0*/  ISETP.LT.AND P5, PT, R3, UR12, !P0 ;  /* 0x0000000c03007c0c */ /* 0x000fe2000c7a1270 */
[C---:B------:R-:W-:Y:S01]  /*118e0*/  VIADD R3, R27.reuse, UR10 ;  /* 0x0000000a1b037c36 */ /* 0x040fe20008000000 */
[----:B------:R-:W0:Y:S01]  /*118f0*/  LDCU UR12, c[0x0][0x39c] ;  /* 0x00007380ff0c77ac */ /* 0x000e220008000800 */
[----:B------:R-:W0:Y:S01]  /*11900*/  LDCU UR10, c[0x0][0x3b8] ;  /* 0x00007700ff0a77ac */ /* 0x000e220008000800 */
[----:B----4-:R-:W-:Y:S02]  /*11910*/  IADD3 R28, P6, PT, R27, R2, RZ ;  /* 0x000000021b1c7210 */ /* 0x010fe40007fde0ff */
[----:B------:R-:W-:Y:S02]  /*11920*/  PRMT R25, R21, 0x7771, RZ ;  /* 0x0000777115197816 */ /* 0x000fe400000000ff */
[----:B------:R-:W-:Y:S01]  /*11930*/  LEA.HI.X.SX32 R29, R27, R0, 0x1, P6 ;  /* 0x000000001b1d7211 */ /* 0x000fe200030f0eff */
[----:B------:R-:W-:Y:S01]  /*11940*/  VIADD R27, R26, 0x8 ;  /* 0x000000081a1b7836 */ /* 0x000fe20000000000 */
[----:B------:R-:W-:-:S03]  /*11950*/  IADD3 R24, P6, PT, R3, R2, RZ ;  /* 0x0000000203187210 */ /* 0x000fc60007fde0ff */
[----:B------:R4:W-:Y:S01]  /*11960*/  @P4 STG.E.U8 desc[UR8][R28.64], R25 ;  /* 0x000000191c004986 */ /* 0x0009e2000c101108 */
[----:B---3--:R-:W-:Y:S01]  /*11970*/  ISETP.LT.AND P4, PT, R27, UR13, !P0 ;  /* 0x0000000d1b007c0c */ /* 0x008fe2000c781270 */
[C---:B0-----:R-:W-:Y:S01]  /*11980*/  VIADD R27, R3.reuse, UR4 ;  /* 0x00000004031b7c36 */ /* 0x041fe20008000000 */
[----:B------:R-:W0:Y:S01]  /*11990*/  LDCU UR13, c[0x0][0x39c] ;  /* 0x00007380ff0d77ac */ /* 0x000e220008000800 */
[----:B------:R-:W3:Y:S01]  /*119a0*/  LDCU UR4, c[0x0][0x3b8] ;  /* 0x00007700ff0477ac */ /* 0x000ee20008000800 */
[----:B----4-:R-:W-:Y:S01]  /*119b0*/  LEA.HI.X.SX32 R25, R3, R0, 0x1, P6 ;  /* 0x0000000003197211 */ /* 0x010fe200030f0eff */
[----:B------:R-:W-:Y:S01]  /*119c0*/  VIADD R3, R26, 0x9 ;  /* 0x000000091a037836 */ /* 0x000fe20000000000 */
[----:B------:R-:W-:-:S05]  /*119d0*/  PRMT R28, R22, 0x7770, RZ ;  /* 0x00007770161c7816 */ /* 0x000fca00000000ff */
[----:B------:R4:W-:Y:S01]  /*119e0*/  @P1 STG.E.U8 desc[UR8][R24.64], R28 ;  /* 0x0000001c18001986 */ /* 0x0009e2000c101108 */
[----:B-1----:R-:W-:Y:S01]  /*119f0*/  ISETP.LT.AND P1, PT, R3, UR11, !P0 ;  /* 0x0000000b03007c0c */ /* 0x002fe2000c721270 */
[----:B------:R-:W1:Y:S01]  /*11a00*/  LDCU UR11, c[0x0][0x39c] ;  /* 0x00007380ff0b77ac */ /* 0x000e620008000800 */
[C---:B------:R-:W-:Y:S01]  /*11a10*/  VIADD R3, R27.reuse, UR6 ;  /* 0x000000061b037c36 */ /* 0x040fe20008000000 */
[----:B------:R-:W0:Y:S01]  /*11a20*/  LDCU UR6, c[0x0][0x3b8] ;  /* 0x00007700ff0677ac */ /* 0x000e220008000800 */
[C---:B----4-:R-:W-:Y:S02]  /*11a30*/  IADD3 R28, P6, PT, R27.reuse, R2, RZ ;  /* 0x000000021b1c7210 */ /* 0x050fe40007fde0ff */
[----:B------:R-:W-:Y:S02]  /*11a40*/  PRMT R25, R22, 0x7771, RZ ;  /* 0x0000777116197816 */ /* 0x000fe400000000ff */
[----:B------:R-:W-:Y:S01]  /*11a50*/  LEA.HI.X.SX32 R29, R27, R0, 0x1, P6 ;  /* 0x000000001b1d7211 */ /* 0x000fe200030f0eff */
[----:B------:R-:W-:Y:S01]  /*11a60*/  VIADD R27, R26, 0xa ;  /* 0x0000000a1a1b7836 */ /* 0x000fe20000000000 */
[----:B------:R-:W-:-:S03]  /*11a70*/  IADD3 R24, P6, PT, R3, R2, RZ ;  /* 0x0000000203187210 */ /* 0x000fc60007fde0ff */
[----:B------:R4:W-:Y:S01]  /*11a80*/  @P3 STG.E.U8 desc[UR8][R28.64], R25 ;  /* 0x000000191c003986 */ /* 0x0009e2000c101108 */
[----:B------:R-:W-:Y:S01]  /*11a90*/  ISETP.LT.AND P3, PT, R27, UR12, !P0 ;  /* 0x0000000c1b007c0c */ /* 0x000fe2000c761270 */
[C---:B--2---:R-:W-:Y:S01]  /*11aa0*/  VIADD R27, R3.reuse, UR5 ;  /* 0x00000005031b7c36 */ /* 0x044fe20008000000 */
[----:B------:R-:W2:Y:S01]  /*11ab0*/  LDCU UR12, c[0x0][0x39c] ;  /* 0x00007380ff0c77ac */ /* 0x000ea20008000800 */
[----:B------:R-:W0:Y:S01]  /*11ac0*/  LDCU UR5, c[0x0][0x3b8] ;  /* 0x00007700ff0577ac */ /* 0x000e220008000800 */
        /* <DEDUP_REMOVED lines=8> */
[----:B----4-:R-:W-:Y:S02]  /*11b50*/  IADD3 R28, P6, PT, R27, R2, RZ ;  /* 0x000000021b1c7210 */ /* 0x010fe40007fde0ff */
[----:B------:R-:W-:Y:S02]  /*11b60*/  PRMT R25, R23, 0x7771, RZ ;  /* 0x0000777117197816 */ /* 0x000fe400000000ff */
[----:B------:R-:W-:Y:S01]  /*11b70*/  LEA.HI.X.SX32 R29, R27, R0, 0x1, P6 ;  /* 0x000000001b1d7211 */ /* 0x000fe200030f0eff */
[----:B------:R-:W-:Y:S01]  /*11b80*/  VIADD R27, R26, 0xc ;  /* 0x0000000c1a1b7836 */ /* 0x000fe20000000000 */
[----:B------:R-:W-:-:S03]  /*11b90*/  IADD3 R24, P6, PT, R3, R2, RZ ;  /* 0x0000000203187210 */ /* 0x000fc60007fde0ff */
[----:B------:R4:W-:Y:S01]  /*11ba0*/  @P5 STG.E.U8 desc[UR8][R28.64], R25 ;  /* 0x000000191c005986 */ /* 0x0009e2000c101108 */
[----:B0-----:R-:W-:Y:S01]  /*11bb0*/  ISETP.LT.AND P5, PT, R27, UR13, !P0 ;  /* 0x0000000d1b007c0c */ /* 0x001fe2000c7a1270 */
[C---:B---3--:R-:W-:Y:S01]  /*11bc0*/  VIADD R27, R3.reuse, UR4 ;  /* 0x00000004031b7c36 */ /* 0x048fe20008000000 */
        /* <DEDUP_REMOVED lines=16> */
[----:B--2---:R-:W-:Y:S01]  /*11cd0*/  ISETP.LT.AND P1, PT, R27, UR12, !P0 ;  /* 0x0000000c1b007c0c */ /* 0x004fe2000c721270 */
[C---:B------:R-:W-:Y:S01]  /*11ce0*/  VIADD R27, R3.reuse, UR5 ;  /* 0x00000005031b7c36 */ /* 0x040fe20008000000 */
        /* <DEDUP_REMOVED lines=197> */
[----:B------:R-:W-:Y:S01]  /*12940*/  VIADD R27, R26, 0x25 ;  /* 0x000000251a1b7836 */ /* 0x000fe20000000000 */
[----:B------:R-:W0:Y:S01]  /*12950*/  LDCU UR13, c[0x0][0x39c] ;  /* 0x00007380ff0d77ac */ /* 0x000e220008000800 */
[C---:B----4-:R-:W-:Y:S02]  /*12960*/  LEA.HI.X.SX32 R25, R3.reuse, R0, 0x1, P6 ;  /* 0x0000000003197211 */ /* 0x050fe400030f0eff */
[----:B------:R-:W-:Y:S01]  /*12970*/  PRMT R28, R20, 0x7772, RZ ;  /* 0x00007772141c7816 */ /* 0x000fe200000000ff */
[----:B---3--:R-:W-:Y:S01]  /*12980*/  VIADD R3, R3, UR4 ;  /* 0x0000000403037c36 */ /* 0x008fe20008000000 */
[----:B------:R-:W3:Y:S03]  /*12990*/  LDCU UR4, c[0x0][0x3b8] ;  /* 0x00007700ff0477ac */ /* 0x000ee60008000800 */
[----:B------:R4:W-:Y:S01]  /*129a0*/  @P5 STG.E.U8 desc[UR8][R24.64], R28 ;  /* 0x0000001c18005986 */ /* 0x0009e2000c101108 */
[----:B-1----:R-:W-:Y:S01]  /*129b0*/  ISETP.LT.AND P5, PT, R27, UR11, !P0 ;  /* 0x0000000b1b007c0c */ /* 0x002fe2000c7a1270 */
[----:B------:R-:W1:Y:S01]  /*129c0*/  LDCU UR11, c[0x0][0x39c] ;  /* 0x00007380ff0b77ac */ /* 0x000e620008000800 */
[C---:B------:R-:W-:Y:S01]  /*129d0*/  VIADD R27, R3.reuse, UR6 ;  /* 0x00000006031b7c36 */ /* 0x040fe20008000000 */
[----:B------:R-:W0:Y:S01]  /*129e0*/  LDCU UR6, c[0x0][0x3b8] ;  /* 0x00007700ff0677ac */ /* 0x000e220008000800 */
[----:B----4-:R-:W-:-:S04]  /*129f0*/  IADD3 R28, P6, PT, R3, R2, RZ ;  /* 0x00000002031c7210 */ /* 0x010fc80007fde0ff */
[----:B------:R-:W-:Y:S02]  /*12a00*/  LEA.HI.X.SX32 R29, R3, R0, 0x1, P6 ;  /* 0x00000000031d7211 */ /* 0x000fe400030f0eff */
[----:B------:R-:W-:Y:S01]  /*12a10*/  PRMT R3, R20, 0x7773, RZ ;  /* 0x0000777314037816 */ /* 0x000fe200000000ff */
[----:B------:R-:W-:Y:S01]  /*12a20*/  VIADD R20, R26, 0x26 ;  /* 0x000000261a147836 */ /* 0x000fe20000000000 */
[----:B------:R-:W-:-:S03]  /*12a30*/  IADD3 R24, P6, PT, R27, R2, RZ ;  /* 0x000000021b187210 */ /* 0x000fc60007fde0ff */
[----:B------:R4:W-:Y:S01]  /*12a40*/  @P4 STG.E.U8 desc[UR8][R28.64], R3 ;  /* 0x000000031c004986 */ /* 0x0009e2000c101108 */
[----:B--2---:R-:W-:Y:S01]  /*12a50*/  ISETP.LT.AND P4, PT, R20, UR12, !P0 ;  /* 0x0000000c14007c0c */ /* 0x004fe2000c781270 */
[----:B------:R-:W-:Y:S01]  /*12a60*/  VIADD R20, R26, 0x27 ;  /* 0x000000271a147836 */ /* 0x000fe20000000000 */
[----:B------:R-:W-:Y:S01]  /*12a70*/  LEA.HI.X.SX32 R25, R27, R0, 0x1, P6 ;  /* 0x000000001b197211 */ /* 0x000fe200030f0eff */
[----:B------:R-:W2:Y:S01]  /*12a80*/  LDCU UR12, c[0x0][0x39c] ;  /* 0x00007380ff0c77ac */ /* 0x000ea20008000800 */
[----:B----4-:R-:W-:Y:S01]  /*12a90*/  PRMT R28, R21, 0x7772, RZ ;  /* 0x00007772151c7816 */ /* 0x010fe200000000ff */
[----:B------:R-:W-:Y:S01]  /*12aa0*/  VIADD R3, R27, UR5 ;  /* 0x000000051b037c36 */ /* 0x000fe20008000000 */
[----:B------:R-:W4:Y:S03]  /*12ab0*/  LDCU UR5, c[0x0][0x3b8] ;  /* 0x00007700ff0577ac */ /* 0x000f260008000800 */
[----:B------:R0:W-:Y:S01]  /*12ac0*/  @P1 STG.E.U8 desc[UR8][R24.64], R28 ;  /* 0x0000001c18001986 */ /* 0x0001e2000c101108 */
[----:B-1----:R-:W-:Y:S01]  /*12ad0*/  ISETP.LT.AND P1, PT, R20, UR11, !P0 ;  /* 0x0000000b14007c0c */ /* 0x002fe2000c721270 */
[----:B------:R-:W1:Y:S01]  /*12ae0*/  LDCU UR11, c[0x0][0x39c] ;  /* 0x00007380ff0b77ac */ /* 0x000e620008000800 */
[C---:B------:R-:W-:Y:S01]  /*12af0*/  VIADD R27, R3.reuse, UR10 ;  /* 0x0000000a031b7c36 */ /* 0x040fe20008000000 */
[----:B------:R-:W1:Y:S01]  /*12b00*/  LDCU UR10, c[0x0][0x3b8] ;  /* 0x00007700ff0a77ac */ /* 0x000e620008000800 */
[----:B0-----:R-:W-:-:S04]  /*12b10*/  IADD3 R24, P6, PT, R3, R2, RZ ;  /* 0x0000000203187210 */ /* 0x001fc80007fde0ff */
[----:B------:R-:W-:Y:S02]  /*12b20*/  LEA.HI.X.SX32 R25, R3, R0, 0x1, P6 ;  /* 0x0000000003197211 */ /* 0x000fe400030f0eff */
[----:B------:R-:W-:Y:S01]  /*12b30*/  PRMT R3, R21, 0x7773, RZ ;  /* 0x0000777315037816 */ /* 0x000fe200000000ff */
[----:B------:R-:W-:Y:S01]  /*12b40*/  VIADD R21, R26, 0x28 ;  /* 0x000000281a157836 */ /* 0x000fe20000000000 */
[----:B------:R-:W-:-:S03]  /*12b50*/  IADD3 R20, P6, PT, R27, R2, RZ ;  /* 0x000000021b147210 */ /* 0x000fc60007fde0ff */
[----:B------:R0:W-:Y:S01]  /*12b60*/  @P3 STG.E.U8 desc[UR8][R24.64], R3 ;  /* 0x0000000318003986 */ /* 0x0001e2000c101108 */
[----:B------:R-:W-:Y:S01]  /*12b70*/  ISETP.LT.AND P3, PT, R21, UR13, !P0 ;  /* 0x0000000d15007c0c */ /* 0x000fe2000c761270 */
[----:B------:R-:W2:Y:S01]  /*12b80*/  LDCU UR13, c[0x0][0x39c] ;  /* 0x00007380ff0d77ac */ /* 0x000ea20008000800 */
[C---:B------:R-:W-:Y:S01]  /*12b90*/  LEA.HI.X.SX32 R21, R27.reuse, R0, 0x1, P6 ;  /* 0x000000001b157211 */ /* 0x040fe200030f0eff */
[----:B---3--:R-:W-:Y:S01]  /*12ba0*/  VIADD R27, R27, UR4 ;  /* 0x000000041b1b7c36 */ /* 0x008fe20008000000 */
[----:B------:R-:W3:Y:S01]  /*12bb0*/  LDCU UR4, c[0x0][0x3b8] ;  /* 0x00007700ff0477ac */ /* 0x000ee20008000800 */
[----:B0-----:R-:W-:Y:S01]  /*12bc0*/  PRMT R24, R22, 0x7772, RZ ;  /* 0x0000777216187816 */ /* 0x001fe200000000ff */
[----:B------:R-:W-:-:S04]  /*12bd0*/  VIADD R3, R26, 0x29 ;  /* 0x000000291a037836 */ /* 0x000fc80000000000 */
[----:B------:R0:W-:Y:S01]  /*12be0*/  @P2 STG.E.U8 desc[UR8][R20.64], R24 ;  /* 0x0000001814002986 */ /* 0x0001e2000c101108 */
[----:B-1----:R-:W-:Y:S01]  /*12bf0*/  ISETP.LT.AND P2, PT, R3, UR11, !P0 ;  /* 0x0000000b03007c0c */ /* 0x002fe2000c741270 */
[----:B------:R-:W1:Y:S01]  /*12c00*/  LDCU UR11, c[0x0][0x39c] ;  /* 0x00007380ff0b77ac */ /* 0x000e620008000800 */
[C---:B------:R-:W-:Y:S01]  /*12c10*/  VIADD R3, R27.reuse, UR6 ;  /* 0x000000061b037c36 */ /* 0x040fe20008000000 */
[----:B------:R-:W-:Y:S01]  /*12c20*/  PRMT R22, R22, 0x7773, RZ ;  /* 0x0000777316167816 */ /* 0x000fe200000000ff */
[----:B------:R-:W-:Y:S01]  /*12c30*/  VIADD R25, R26, 0x2a ;  /* 0x0000002a1a197836 */ /* 0x000fe20000000000 */
[----:B------:R-:W1:Y:S01]  /*12c40*/  LDCU UR6, c[0x0][0x3b8] ;  /* 0x00007700ff0677ac */ /* 0x000e620008000800 */
[----:B0-----:R-:W-:-:S04]  /*12c50*/  IADD3 R20, P6, PT, R27, R2, RZ ;  /* 0x000000021b147210 */ /* 0x001fc80007fde0ff */
[----:B------:R-:W-:Y:S02]  /*12c60*/  LEA.HI.X.SX32 R21, R27, R0, 0x1, P6 ;  /* 0x000000001b157211 */ /* 0x000fe400030f0eff */
[----:B------:R-:W-:-:S03]  /*12c70*/  IADD3 R24, P6, PT, R3, R2, RZ ;  /* 0x0000000203187210 */ /* 0x000fc60007fde0ff */
[----:B------:R0:W-:Y:S01]  /*12c80*/  @P5 STG.E.U8 desc[UR8][R20.64], R22 ;  /* 0x0000001614005986 */ /* 0x0001e2000c101108 */
[----:B--2---:R-:W-:Y:S01]  /*12c90*/  ISETP.LT.AND P5, PT, R25, UR12, !P0 ;  /* 0x0000000c19007c0c */ /* 0x004fe2000c7a1270 */
[----:B------:R-:W2:Y:S01]  /*12ca0*/  LDCU UR12, c[0x0][0x39c] ;  /* 0x00007380ff0c77ac */ /* 0x000ea20008000800 */
[C---:B------:R-:W-:Y:S01]  /*12cb0*/  LEA.HI.X.SX32 R25, R3.reuse, R0, 0x1, P6 ;  /* 0x0000000003197211 */ /* 0x040fe200030f0eff */
[----:B----4-:R-:W-:Y:S01]  /*12cc0*/  VIADD R3, R3, UR5 ;  /* 0x0000000503037c36 */ /* 0x010fe20008000000 */
[----:B------:R-:W4:Y:S01]  /*12cd0*/  LDCU UR5, c[0x0][0x3b8] ;  /* 0x00007700ff0577ac */ /* 0x000f220008000800 */
[----:B0-----:R-:W-:Y:S01]  /*12ce0*/  PRMT R20, R23, 0x7772, RZ ;  /* 0x0000777217147816 */ /* 0x001fe200000000ff */
[----:B------:R-:W-:-:S04]  /*12cf0*/  VIADD R21, R26, 0x2b ;  /* 0x0000002b1a157836 */ /* 0x000fc80000000000 */
[----:B------:R0:W-:Y:S01]  /*12d00*/  @P4 STG.E.U8 desc[UR8][R24.64], R20 ;  /* 0x0000001418004986 */ /* 0x0001e2000c101108 */
[----:B-1----:R-:W-:Y:S01]  /*12d10*/  ISETP.LT.AND P4, PT, R21, UR11, !P0 ;  /* 0x0000000b15007c0c */ /* 0x002fe2000c781270 */
[----:B------:R-:W1:Y:S01]  /*12d20*/  LDCU UR11, c[0x0][0x39c] ;  /* 0x00007380ff0b77ac */ /* 0x000e620008000800 */
[C---:B------:R-:W-:Y:S01]  /*12d30*/  VIADD R22, R3.reuse, UR10 ;  /* 0x0000000a03167c36 */ /* 0x040fe20008000000 */
[----:B------:R-:W1:Y:S01]  /*12d40*/  LDCU UR10, c[0x0][0x3b8] ;  /* 0x00007700ff0a77ac */ /* 0x000e620008000800 */
[----:B0-----:R-:W-:-:S04]  /*12d50*/  IADD3 R20, P6, PT, R3, R2, RZ ;  /* 0x0000000203147210 */ /* 0x001fc80007fde0ff */
[----:B------:R-:W-:Y:S02]  /*12d60*/  LEA.HI.X.SX32 R21, R3, R0, 0x1, P6 ;  /* 0x0000000003157211 */ /* 0x000fe400030f0eff */
[----:B------:R-:W-:Y:S02]  /*12d70*/  PRMT R3, R23, 0x7773, RZ ;  /* 0x0000777317037816 */ /* 0x000fe400000000ff */
[----:B------:R-:W-:-:S03]  /*12d80*/  IADD3 R24, P6, PT, R22, R2, RZ ;  /* 0x0000000216187210 */ /* 0x000fc60007fde0ff */
[----:B------:R0:W-:Y:S01]  /*12d90*/  @P1 STG.E.U8 desc[UR8][R20.64], R3 ;  /* 0x0000000314001986 */ /* 0x0001e2000c101108 */
[----:B------:R-:W-:Y:S01]  /*12da0*/  LEA.HI.X.SX32 R25, R22, R0, 0x1, P6 ;  /* 0x0000000016197211 */ /* 0x000fe200030f0eff */
[C---:B------:R-:W-:Y:S01]  /*12db0*/  VIADD R23, R26.reuse, 0x2c ;  /* 0x0000002c1a177836 */ /* 0x040fe20000000000 */
[----:B0-----:R-:W-:Y:S01]  /*12dc0*/  PRMT R21, R11, 0x7772, RZ ;  /* 0x000077720b157816 */ /* 0x001fe200000000ff */
[----:B------:R-:W-:Y:S02]  /*12dd0*/  VIADD R20, R26, 0x2d ;  /* 0x0000002d1a147836 */ /* 0x000fe40000000000 */
[----:B---3--:R-:W-:Y:S01]  /*12de0*/  VIADD R3, R22, UR4 ;  /* 0x0000000416037c36 */ /* 0x008fe20008000000 */
[----:B------:R-:W-:Y:S01]  /*12df0*/  ISETP.LT.AND P1, PT, R23, UR13, !P0 ;  /* 0x0000000d17007c0c */ /* 0x000fe2000c721270 */
[----:B------:R0:W-:Y:S01]  /*12e00*/  @P3 STG.E.U8 desc[UR8][R24.64], R21 ;  /* 0x0000001518003986 */ /* 0x0001e2000c101108 */
[----:B-1----:R-:W-:Y:S01]  /*12e10*/  ISETP.LT.AND P3, PT, R20, UR11, !P0 ;  /* 0x0000000b14007c0c */ /* 0x002fe2000c761270 */
[----:B------:R-:W1:Y:S01]  /*12e20*/  LDCU UR11, c[0x0][0x39c] ;  /* 0x00007380ff0b77ac */ /* 0x000e620008000800 */
[C---:B------:R-:W-:Y:S01]  /*12e30*/  IADD3 R22, P6, PT, R3.reuse, R2, RZ ;  /* 0x0000000203167210 */ /* 0x040fe20007fde0ff */
[----:B------:R-:W3:Y:S03]  /*12e40*/  LDCU UR13, c[0x0][0x39c] ;  /* 0x00007380ff0d77ac */ /* 0x000ee60008000800 */
[C---:B------:R-:W-:Y:S01]  /*12e50*/  LEA.HI.X.SX32 R23, R3.reuse, R0, 0x1, P6 ;  /* 0x0000000003177211 */ /* 0x040fe200030f0eff */
[----:B------:R-:W1:Y:S01]  /*12e60*/  LDCU UR4, c[0x0][0x3b8] ;  /* 0x00007700ff0477ac */ /* 0x000e620008000800 */
[----:B0-----:R-:W-:Y:S01]  /*12e70*/  VIADD R24, R3, UR6 ;  /* 0x0000000603187c36 */ /* 0x001fe20008000000 */
[----:B------:R-:W-:Y:S01]  /*12e80*/  PRMT R3, R11, 0x7773, RZ ;  /* 0x000077730b037816 */ /* 0x000fe200000000ff */
[----:B------:R-:W-:Y:S01]  /*12e90*/  VIADD R21, R26, 0x2e ;  /* 0x0000002e1a157836 */ /* 0x000fe20000000000 */
[----:B------:R-:W0:Y:S02]  /*12ea0*/  LDCU UR6, c[0x0][0x3b8] ;  /* 0x00007700ff0677ac */ /* 0x000e240008000800 */
[C---:B------:R-:W-:Y:S01]  /*12eb0*/  IADD3 R20, P6, PT, R24.reuse, R2, RZ ;  /* 0x0000000218147210 */ /* 0x040fe20007fde0ff */
[----:B------:R1:W-:Y:S01]  /*12ec0*/  @P2 STG.E.U8 desc[UR8][R22.64], R3 ;  /* 0x0000000316002986 */ /* 0x0003e2000c101108 */
[----:B--2---:R-:W-:Y:S01]  /*12ed0*/  ISETP.LT.AND P2, PT, R21, UR12, !P0 ;  /* 0x0000000c15007c0c */ /* 0x004fe2000c741270 */
[----:B------:R-:W2:Y:S01]  /*12ee0*/  LDCU UR12, c[0x0][0x39c] ;  /* 0x00007380ff0c77ac */ /* 0x000ea20008000800 */
[----:B------:R-:W-:-:S02]  /*12ef0*/  LEA.HI.X.SX32 R21, R24, R0, 0x1, P6 ;  /* 0x0000000018157211 */ /* 0x000fc400030f0eff */
[----:B-1----:R-:W-:Y:S01]  /*12f00*/  PRMT R23, R10, 0x7772, RZ ;  /* 0x000077720a177816 */ /* 0x002fe200000000ff */
[----:B------:R-:W-:Y:S02]  /*12f10*/  VIADD R22, R26, 0x2f ;  /* 0x0000002f1a167836 */ /* 0x000fe40000000000 */
[----:B----4-:R-:W-:Y:S01]  /*12f20*/  VIADD R3, R24, UR5 ;  /* 0x0000000518037c36 */ /* 0x010fe20008000000 */
[----:B------:R-:W1:Y:S01]  /*12f30*/  LDCU UR5, c[0x0][0x3b8] ;  /* 0x00007700ff0577ac */ /* 0x000e620008000800 */
[----:B------:R4:W-:Y:S01]  /*12f40*/  @P5 STG.E.U8 desc[UR8][R20.64], R23 ;  /* 0x0000001714005986 */ /* 0x0009e2000c101108 */
[----:B------:R-:W-:Y:S01]  /*12f50*/  ISETP.LT.AND P5, PT, R22, UR11, !P0 ;  /* 0x0000000b16007c0c */ /* 0x000fe2000c7a1270 */
[----:B------:R-:W0:Y:S01]  /*12f60*/  LDCU UR11, c[0x0][0x39c] ;  /* 0x00007380ff0b77ac */ /* 0x000e220008000800 */
[C---:B------:R-:W-:Y:S01]  /*12f70*/  VIADD R24, R3.reuse, UR10 ;  /* 0x0000000a03187c36 */ /* 0x040fe20008000000 */
[----:B------:R-:W0:Y:S01]  /*12f80*/  LDCU UR10, c[0x0][0x3b8] ;  /* 0x00007700ff0a77ac */ /* 0x000e220008000800 */
[----:B----4-:R-:W-:Y:S01]  /*12f90*/  IADD3 R20, P6, PT, R3, R2, RZ ;  /* 0x0000000203147210 */ /* 0x010fe20007fde0ff */
[----:B------:R-:W-:-:S03]  /*12fa0*/  VIADD R23, R26, 0x30 ;  /* 0x000000301a177836 */ /* 0x000fc60000000000 */
[----:B------:R-:W-:Y:S02]  /*12fb0*/  LEA.HI.X.SX32 R21, R3, R0, 0x1, P6 ;  /* 0x0000000003157211 */ /* 0x000fe400030f0eff */
[----:B------:R-:W-:Y:S02]  /*12fc0*/  PRMT R3, R10, 0x7773, RZ ;  /* 0x000077730a037816 */ /* 0x000fe400000000ff */
[----:B------:R-:W-:-:S03]  /*12fd0*/  IADD3 R22, P6, PT, R24, R2, RZ ;  /* 0x0000000218167210 */ /* 0x000fc60007fde0ff */
[----:B------:R4:W-:Y:S01]  /*12fe0*/  @P4 STG.E.U8 desc[UR8][R20.64], R3 ;  /* 0x0000000314004986 */ /* 0x0009e2000c101108 */
[----:B---3--:R-:W-:Y:S01]  /*12ff0*/  ISETP.LT.AND P4, PT, R23, UR13, !P0 ;  /* 0x0000000d17007c0c */ /* 0x008fe2000c781270 */
[----:B------:R-:W3:Y:S01]  /*13000*/  LDCU UR13, c[0x0][0x39c] ;  /* 0x00007380ff0d77ac */ /* 0x000ee20008000800 */
[C---:B------:R-:W-:Y:S02]  /*13010*/  LEA.HI.X.SX32 R23, R24.reuse, R0, 0x1, P6 ;  /* 0x0000000018177211 */ /* 0x040fe400030f0eff */
[----:B----4-:R-:W-:Y:S01]  /*13020*/  PRMT R20, R9, 0x7772, RZ ;  /* 0x0000777209147816 */ /* 0x010fe200000000ff */
[----:B------:R-:W-:Y:S01]  /*13030*/  VIADD R21, R24, UR4 ;  /* 0x0000000418157c36 */ /* 0x000fe20008000000 */
[----:B------:R-:W4:Y:S01]  /*13040*/  LDCU UR4, c[0x0][0x3b8] ;  /* 0x00007700ff0477ac */ /* 0x000f220008000800 */
[----:B------:R-:W-:Y:S02]  /*13050*/  VIADD R3, R26, 0x31 ;  /* 0x000000311a037836 */ /* 0x000fe40000000000 */
[----:B------:R1:W-:Y:S03]  /*13060*/  @P1 STG.E.U8 desc[UR8][R22.64], R20 ;  /* 0x0000001416001986 */ /* 0x0003e6000c101108 */
[----:B0-----:R-:W-:Y:S01]  /*13070*/  ISETP.LT.AND P1, PT, R3, UR11, !P0 ;  /* 0x0000000b03007c0c */ /* 0x001fe2000c721270 */
[----:B------:R-:W0:Y:S01]  /*13080*/  LDCU UR11, c[0x0][0x39c] ;  /* 0x00007380ff0b77ac */ /* 0x000e220008000800 */
[----:B------:R-:W-:-:S02]  /*13090*/  VIADD R3, R21, UR6 ;  /* 0x0000000615037c36 */ /* 0x000fc40008000000 */
[----:B------:R-:W-:Y:S01]  /*130a0*/  VIADD R24, R26, 0x32 ;  /* 0x000000321a187836 */ /* 0x000fe20000000000 */
[----:B------:R-:W0:Y:S01]  /*130b0*/  LDCU UR6, c[0x0][0x3b8] ;  /* 0x00007700ff0677ac */ /* 0x000e220008000800 */
[----:B-1----:R-:W-:Y:S02]  /*130c0*/  IADD3 R20, P6, PT, R21, R2, RZ ;  /* 0x0000000215147210 */ /* 0x002fe40007fde0ff */
[----:B------:R-:W-:Y:S02]  /*130d0*/  PRMT R23, R9, 0x7773, RZ ;  /* 0x0000777309177816 */ /* 0x000fe400000000ff */
[----:B------:R-:W-:Y:S02]  /*130e0*/  LEA.HI.X.SX32 R21, R21, R0, 0x1, P6 ;  /* 0x0000000015157211 */ /* 0x000fe400030f0eff */
[----:B------:R-:W-:-:S03]  /*130f0*/  IADD3 R22, P6, PT, R3, R2, RZ ;  /* 0x0000000203167210 */ /* 0x000fc60007fde0ff */
[----:B------:R1:W-:Y:S02]  /*13100*/  @P3 STG.E.U8 desc[UR8][R20.64], R23 ;  /* 0x0000001714003986 */ /* 0x0003e4000c101108 */
[C---:B-1----:R-:W-:Y:S01]  /*13110*/  LEA.HI.X.SX32 R23, R3.reuse, R0, 0x1, P6 ;  /* 0x0000000003177211 */ /* 0x042fe200030f0eff */
[----:B------:R-:W-:Y:S01]  /*13120*/  VIADD R3, R3, UR5 ;  /* 0x0000000503037c36 */ /* 0x000fe20008000000 */
[----:B------:R-:W-:Y:S01]  /*13130*/  PRMT R20, R8, 0x7772, RZ ;  /* 0x0000777208147816 */ /* 0x000fe200000000ff */
[----:B------:R-:W-:Y:S01]  /*13140*/  VIADD R21, R26, 0x33 ;  /* 0x000000331a157836 */ /* 0x000fe20000000000 */
[----:B--2---:R-:W-:Y:S01]  /*13150*/  ISETP.LT.AND P3, PT, R24, UR12, !P0 ;  /* 0x0000000c18007c0c */ /* 0x004fe2000c761270 */
[----:B------:R-:W1:Y:S02]  /*13160*/  LDCU UR12, c[0x0][0x39c] ;  /* 0x00007380ff0c77ac */ /* 0x000e640008000800 */
[----:B------:R2:W-:Y:S01]  /*13170*/  @P2 STG.E.U8 desc[UR8][R22.64], R20 ;  /* 0x0000001416002986 */ /* 0x0005e2000c101108 */
[----:B0-----:R-:W-:Y:S01]  /*13180*/  ISETP.LT.AND P2, PT, R21, UR11, !P0 ;  /* 0x0000000b15007c0c */ /* 0x001fe2000c741270 */
[----:B------:R-:W0:Y:S01]  /*13190*/  LDCU UR11, c[0x0][0x39c] ;  /* 0x00007380ff0b77ac */ /* 0x000e220008000800 */
[----:B------:R-:W0:Y:S01]  /*131a0*/  LDCU UR5, c[0x0][0x3b8] ;  /* 0x00007700ff0577ac */ /* 0x000e220008000800 */
[C---:B--2---:R-:W-:Y:S01]  /*131b0*/  IADD3 R20, P6, PT, R3.reuse, R2, RZ ;  /* 0x0000000203147210 */ /* 0x044fe20007fde0ff */
[C---:B------:R-:W-:Y:S01]  /*131c0*/  VIADD R22, R3.reuse, UR10 ;  /* 0x0000000a03167c36 */ /* 0x040fe20008000000 */
[----:B------:R-:W2:Y:S02]  /*131d0*/  LDCU UR10, c[0x0][0x3b8] ;  /* 0x00007700ff0a77ac */ /* 0x000ea40008000800 */
[----:B------:R-:W-:-:S02]  /*131e0*/  LEA.HI.X.SX32 R21, R3, R0, 0x1, P6 ;  /* 0x0000000003157211 */ /* 0x000fc400030f0eff */
[----:B------:R-:W-:Y:S02]  /*131f0*/  PRMT R3, R8, 0x7773, RZ ;  /* 0x0000777308037816 */ /* 0x000fe400000000ff */
[----:B------:R-:W2:Y:S01]  /*13200*/  LDL.LU R8, [R1+0x40] ;  /* 0x0000400001087983 */ /* 0x000ea20000300800 */
[----:B------:R-:W-:-:S03]  /*13210*/  IADD3 R24, P6, PT, R22, R2, RZ ;  /* 0x0000000216187210 */ /* 0x000fc60007fde0ff */
[----:B------:R0:W-:Y:S01]  /*13220*/  @P5 STG.E.U8 desc[UR8][R20.64], R3 ;  /* 0x0000000314005986 */ /* 0x0001e2000c101108 */
[----:B------:R-:W-:Y:S01]  /*13230*/  LEA.HI.X.SX32 R25, R22, R0, 0x1, P6 ;  /* 0x0000000016197211 */ /* 0x000fe200030f0eff */
[----:B------:R-:W-:Y:S02]  /*13240*/  VIADD R23, R26, 0x34 ;  /* 0x000000341a177836 */ /* 0x000fe40000000000 */
[----:B------:R-:W2:Y:S01]  /*13250*/  LDL.LU R9, [R1+0x44] ;  /* 0x0000440001097983 */ /* 0x000ea20000300800 */
[----:B0-----:R-:W-:Y:S01]  /*13260*/  PRMT R20, R16, 0x7772, RZ ;  /* 0x0000777210147816 */ /* 0x001fe200000000ff */
[----:B------:R-:W-:Y:S02]  /*13270*/  VIADD R21, R26, 0x35 ;  /* 0x000000351a157836 */ /* 0x000fe40000000000 */
[----:B----4-:R-:W-:Y:S01]  /*13280*/  VIADD R3, R22, UR4 ;  /* 0x0000000416037c36 */ /* 0x010fe20008000000 */
[----:B---3--:R-:W-:Y:S01]  /*13290*/  ISETP.LT.AND P5, PT, R23, UR13, !P0 ;  /* 0x0000000d17007c0c */ /* 0x008fe2000c7a1270 */
[----:B------:R0:W-:Y:S01]  /*132a0*/  @P4 STG.E.U8 desc[UR8][R24.64], R20 ;  /* 0x0000001418004986 */ /* 0x0001e2000c101108 */
[----:B------:R-:W-:Y:S01]  /*132b0*/  ISETP.LT.AND P4, PT, R21, UR11, !P0 ;  /* 0x0000000b15007c0c */ /* 0x000fe2000c781270 */
[----:B------:R-:W3:Y:S02]  /*132c0*/  LDCU UR11, c[0x0][0x39c] ;  /* 0x00007380ff0b77ac */ /* 0x000ee40008000800 */
[----:B------:R-:W4:Y:S01]  /*132d0*/  LDL.LU R10, [R1+0x48] ;  /* 0x00004800010a7983 */ /* 0x000f220000300800 */
[----:B------:R-:W1:Y:S03]  /*132e0*/  LDCU UR13, c[0x0][0x39c] ;  /* 0x00007380ff0d77ac */ /* 0x000e660008000800 */
[----:B------:R-:W4:Y:S01]  /*132f0*/  LDL.LU R11, [R1+0x50] ;  /* 0x00005000010b7983 */ /* 0x000f220000300800 */
[----:B------:R-:W2:Y:S01]  /*13300*/  LDCU UR4, c[0x0][0x3b8] ;  /* 0x00007700ff0477ac */ /* 0x000ea20008000800 */
[C---:B0-----:R-:W-:Y:S01]  /*13310*/  IADD3 R20, P6, PT, R3.reuse, R2, RZ ;  /* 0x0000000203147210 */ /* 0x041fe20007fde0ff */
[C---:B------:R-:W-:Y:S01]  /*13320*/  VIADD R24, R3.reuse, UR6 ;  /* 0x0000000603187c36 */ /* 0x040fe20008000000 */
[----:B------:R-:W0:Y:S02]  /*13330*/  LDCU UR6, c[0x0][0x3b8] ;  /* 0x00007700ff0677ac */ /* 0x000e240008000800 */
[----:B------:R-:W-:-:S02]  /*13340*/  LEA.HI.X.SX32 R21, R3, R0, 0x1, P6 ;  /* 0x0000000003157211 */ /* 0x000fc400030f0eff */
[----:B------:R-:W-:Y:S01]  /*13350*/  PRMT R3, R16, 0x7773, RZ ;  /* 0x0000777310037816 */ /* 0x000fe200000000ff */
[----:B------:R-:W-:Y:S01]  /*13360*/  VIADD R16, R26, 0x36 ;  /* 0x000000361a107836 */ /* 0x000fe20000000000 */
[----:B------:R-:W-:-:S03]  /*13370*/  IADD3 R22, P6, PT, R24, R2, RZ ;  /* 0x0000000218167210 */ /* 0x000fc60007fde0ff */
[----:B------:R0:W-:Y:S01]  /*13380*/  @P1 STG.E.U8 desc[UR8][R20.64], R3 ;  /* 0x0000000314001986 */ /* 0x0001e2000c101108 */
[----:B-1----:R-:W-:Y:S01]  /*13390*/  ISETP.LT.AND P1, PT, R16, UR12, !P0 ;  /* 0x0000000c10007c0c */ /* 0x002fe2000c721270 */
[----:B------:R-:W-:Y:S01]  /*133a0*/  VIADD R16, R26, 0x37 ;  /* 0x000000371a107836 */ /* 0x000fe20000000000 */
[C---:B------:R-:W-:Y:S01]  /*133b0*/  LEA.HI.X.SX32 R23, R24.reuse, R0, 0x1, P6 ;  /* 0x0000000018177211 */ /* 0x040fe200030f0eff */
[----:B------:R-:W1:Y:S01]  /*133c0*/  LDCU UR12, c[0x0][0x39c] ;  /* 0x00007380ff0c77ac */ /* 0x000e620008000800 */
[----:B0-----:R-:W-:Y:S01]  /*133d0*/  PRMT R20, R17, 0x7772, RZ ;  /* 0x0000777211147816 */ /* 0x001fe200000000ff */
[----:B------:R-:W-:Y:S01]  /*133e0*/  VIADD R3, R24, UR5 ;  /* 0x0000000518037c36 */ /* 0x000fe20008000000 */
[----:B------:R-:W0:Y:S03]  /*133f0*/  LDCU UR5, c[0x0][0x3b8] ;  /* 0x00007700ff0577ac */ /* 0x000e260008000800 */
[----:B------:R1:W-:Y:S01]  /*13400*/  @P3 STG.E.U8 desc[UR8][R22.64], R20 ;  /* 0x0000001416003986 */ /* 0x0003e2000c101108 */
[----:B---3--:R-:W-:Y:S01]  /*13410*/  ISETP.LT.AND P3, PT, R16, UR11, !P0 ;  /* 0x0000000b10007c0c */ /* 0x008fe2000c761270 */
[----:B------:R-:W3:Y:S01]  /*13420*/  LDCU UR11, c[0x0][0x39c] ;  /* 0x00007380ff0b77ac */ /* 0x000ee20008000800 */
[C---:B-1----:R-:W-:Y:S01]  /*13430*/  IADD3 R20, P6, PT, R3.reuse, R2, RZ ;  /* 0x0000000203147210 */ /* 0x042fe20007fde0ff */
[C---:B--2---:R-:W-:Y:S01]  /*13440*/  VIADD R22, R3.reuse, UR10 ;  /* 0x0000000a03167c36 */ /* 0x044fe20008000000 */
[----:B------:R-:W1:Y:S02]  /*13450*/  LDCU UR10, c[0x0][0x3b8] ;  /* 0x00007700ff0a77ac */ /* 0x000e640008000800 */
[----:B------:R-:W-:-:S02]  /*13460*/  LEA.HI.X.SX32 R21, R3, R0, 0x1, P6 ;  /* 0x0000000003157211 */ /* 0x000fc400030f0eff */
[----:B------:R-:W-:Y:S01]  /*13470*/  PRMT R3, R17, 0x7773, RZ ;  /* 0x0000777311037816 */ /* 0x000fe200000000ff */
[----:B------:R-:W-:Y:S01]  /*13480*/  VIADD R17, R26, 0x38 ;  /* 0x000000381a117836 */ /* 0x000fe20000000000 */
[----:B------:R-:W-:-:S03]  /*13490*/  IADD3 R16, P6, PT, R22, R2, RZ ;  /* 0x0000000216107210 */ /* 0x000fc60007fde0ff */
[----:B------:R2:W-:Y:S01]  /*134a0*/  @P2 STG.E.U8 desc[UR8][R20.64], R3 ;  /* 0x0000000314002986 */ /* 0x0005e2000c101108 */
[----:B------:R-:W-:Y:S01]  /*134b0*/  ISETP.LT.AND P2, PT, R17, UR13, !P0 ;  /* 0x0000000d11007c0c */ /* 0x000fe2000c741270 */
[----:B------:R-:W0:Y:S01]  /*134c0*/  LDCU UR13, c[0x0][0x39c] ;  /* 0x00007380ff0d77ac */ /* 0x000e220008000800 */
[C---:B------:R-:W-:Y:S01]  /*134d0*/  LEA.HI.X.SX32 R17, R22.reuse, R0, 0x1, P6 ;  /* 0x0000000016117211 */ /* 0x040fe200030f0eff */
[----:B------:R-:W-:Y:S01]  /*134e0*/  VIADD R22, R22, UR4 ;  /* 0x0000000416167c36 */ /* 0x000fe20008000000 */
[----:B------:R-:W0:Y:S01]  /*134f0*/  LDCU UR4, c[0x0][0x3b8] ;  /* 0x00007700ff0477ac */ /* 0x000e220008000800 */
[----:B--2---:R-:W-:Y:S01]  /*13500*/  PRMT R20, R18, 0x7772, RZ ;  /* 0x0000777212147816 */ /* 0x004fe200000000ff */
[----:B------:R-:W-:-:S04]  /*13510*/  VIADD R3, R26, 0x39 ;  /* 0x000000391a037836 */ /* 0x000fc80000000000 */
[----:B------:R2:W-:Y:S01]  /*13520*/  @P5 STG.E.U8 desc[UR8][R16.64], R20 ;  /* 0x0000001410005986 */ /* 0x0005e2000c101108 */
[----:B---3--:R-:W-:Y:S01]  /*13530*/  ISETP.LT.AND P5, PT, R3, UR11, !P0 ;  /* 0x0000000b03007c0c */ /* 0x008fe2000c7a1270 */
[----:B------:R-:W3:Y:S01]  /*13540*/  LDCU UR11, c[0x0][0x39c] ;  /* 0x00007380ff0b77ac */ /* 0x000ee20008000800 */
[----:B------:R-:W-:Y:S01]  /*13550*/  VIADD R3, R22, UR6 ;  /* 0x0000000616037c36 */ /* 0x000fe20008000000 */
[----:B------:R-:W-:Y:S01]  /*13560*/  PRMT R18, R18, 0x7773, RZ ;  /* 0x0000777312127816 */ /* 0x000fe200000000ff */
[----:B------:R-:W-:Y:S01]  /*13570*/  VIADD R21, R26, 0x3a ;  /* 0x0000003a1a157836 */ /* 0x000fe20000000000 */
[----:B------:R-:W0:Y:S01]  /*13580*/  LDCU UR6, c[0x0][0x3b8] ;  /* 0x00007700ff0677ac */ /* 0x000e220008000800 */
[----:B--2---:R-:W-:-:S04]  /*13590*/  IADD3 R16, P6, PT, R22, R2, RZ ;  /* 0x0000000216107210 */ /* 0x004fc80007fde0ff */
[----:B------:R-:W-:Y:S02]  /*135a0*/  LEA.HI.X.SX32 R17, R22, R0, 0x1, P6 ;  /* 0x0000000016117211 */ /* 0x000fe400030f0eff */
[----:B------:R-:W-:-:S03]  /*135b0*/  IADD3 R20, P6, PT, R3, R2, RZ ;  /* 0x0000000203147210 */ /* 0x000fc60007fde0ff */
[----:B------:R2:W-:Y:S01]  /*135c0*/  @P4 STG.E.U8 desc[UR8][R16.64], R18 ;  /* 0x0000001210004986 */ /* 0x0005e2000c101108 */
[----:B------:R-:W-:Y:S01]  /*135d0*/  ISETP.LT.AND P4, PT, R21, UR12, !P0 ;  /* 0x0000000c15007c0c */ /* 0x000fe2000c781270 */
[----:B------:R-:W1:Y:S01]  /*135e0*/  LDCU UR12, c[0x0][0x39c] ;  /* 0x00007380ff0c77ac */ /* 0x000e620008000800 */
[C---:B------:R-:W-:Y:S01]  /*135f0*/  LEA.HI.X.SX32 R21, R3.reuse, R0, 0x1, P6 ;  /* 0x0000000003157211 */ /* 0x040fe200030f0eff */
[----:B0-----:R-:W-:Y:S01]  /*13600*/  VIADD R3, R3, UR5 ;  /* 0x0000000503037c36 */ /* 0x001fe20008000000 */
[----:B------:R-:W0:Y:S01]  /*13610*/  LDCU UR5, c[0x0][0x3b8] ;  /* 0x00007700ff0577ac */ /* 0x000e220008000800 */
[----:B--2---:R-:W-:Y:S01]  /*13620*/  PRMT R16, R19, 0x7772, RZ ;  /* 0x0000777213107816 */ /* 0x004fe200000000ff */
[----:B------:R-:W-:-:S04]  /*13630*/  VIADD R17, R26, 0x3b ;  /* 0x0000003b1a117836 */ /* 0x000fc80000000000 */
[----:B------:R2:W-:Y:S01]  /*13640*/  @P1 STG.E.U8 desc[UR8][R20.64], R16 ;  /* 0x0000001014001986 */ /* 0x0005e2000c101108 */
[----:B---3--:R-:W-:Y:S01]  /*13650*/  ISETP.LT.AND P1, PT, R17, UR11, !P0 ;  /* 0x0000000b11007c0c */ /* 0x008fe2000c721270 */
[----:B------:R-:W3:Y:S01]  /*13660*/  LDCU UR11, c[0x0][0x39c] ;  /* 0x00007380ff0b77ac */ /* 0x000ee20008000800 */
[C---:B-1----:R-:W-:Y:S01]  /*13670*/  VIADD R18, R3.reuse, UR10 ;  /* 0x0000000a03127c36 */ /* 0x042fe20008000000 */
[----:B------:R-:W1:Y:S01]  /*13680*/  LDCU UR10, c[0x0][0x3b8] ;  /* 0x00007700ff0a77ac */ /* 0x000e620008000800 */
[----:B--2---:R-:W-:-:S04]  /*13690*/  IADD3 R16, P6, PT, R3, R2, RZ ;  /* 0x0000000203107210 */ /* 0x004fc80007fde0ff */
[----:B------:R-:W-:Y:S02]  /*136a0*/  LEA.HI.X.SX32 R17, R3, R0, 0x1, P6 ;  /* 0x0000000003117211 */ /* 0x000fe400030f0eff */
[----:B------:R-:W-:Y:S02]  /*136b0*/  PRMT R3, R19, 0x7773, RZ ;  /* 0x0000777313037816 */ /* 0x000fe400000000ff */
[----:B------:R-:W-:-:S03]  /*136c0*/  IADD3 R20, P6, PT, R18, R2, RZ ;  /* 0x0000000212147210 */ /* 0x000fc60007fde0ff */
[----:B------:R2:W-:Y:S01]  /*136d0*/  @P3 STG.E.U8 desc[UR8][R16.64], R3 ;  /* 0x0000000310003986 */ /* 0x0005e2000c101108 */
[----:B------:R-:W-:Y:S01]  /*136e0*/  LEA.HI.X.SX32 R21, R18, R0, 0x1, P6 ;  /* 0x0000000012157211 */ /* 0x000fe200030f0eff */
[C---:B------:R-:W-:Y:S01]  /*136f0*/  VIADD R19, R26.reuse, 0x3c ;  /* 0x0000003c1a137836 */ /* 0x040fe20000000000 */
[----:B--2---:R-:W-:Y:S01]  /*13700*/  PRMT R17, R15, 0x7772, RZ ;  /* 0x000077720f117816 */ /* 0x004fe200000000ff */
[----:B------:R-:W-:Y:S02]  /*13710*/  VIADD R16, R26, 0x3d ;  /* 0x0000003d1a107836 */ /* 0x000fe40000000000 */
[----:B------:R-:W-:Y:S01]  /*13720*/  VIADD R3, R18, UR4 ;  /* 0x0000000412037c36 */ /* 0x000fe20008000000 */
[----:B------:R-:W-:Y:S01]  /*13730*/  ISETP.LT.AND P3, PT, R19, UR13, !P0 ;  /* 0x0000000d13007c0c */ /* 0x000fe2000c761270 */
[----:B------:R2:W-:Y:S01]  /*13740*/  @P2 STG.E.U8 desc[UR8][R20.64], R17 ;  /* 0x0000001114002986 */ /* 0x0005e2000c101108 */
[----:B---3--:R-:W-:Y:S01]  /*13750*/  ISETP.LT.AND P2, PT, R16, UR11, !P0 ;  /* 0x0000000b10007c0c */ /* 0x008fe2000c741270 */
[----:B------:R-:W3:Y:S01]  /*13760*/  LDCU UR11, c[0x0][0x39c] ;  /* 0x00007380ff0b77ac */ /* 0x000ee20008000800 */
[C---:B------:R-:W-:Y:S01]  /*13770*/  IADD3 R18, P6, PT, R3.reuse, R2, RZ ;  /* 0x0000000203127210 */ /* 0x040fe20007fde0ff */
[----:B------:R-:W0:Y:S03]  /*13780*/  LDCU UR13, c[0x0][0x39c] ;  /* 0x00007380ff0d77ac */ /* 0x000e260008000800 */
[C---:B------:R-:W-:Y:S01]  /*13790*/  LEA.HI.X.SX32 R19, R3.reuse, R0, 0x1, P6 ;  /* 0x0000000003137211 */ /* 0x040fe200030f0eff */
[----:B------:R-:W0:Y:S01]  /*137a0*/  LDCU UR4, c[0x0][0x3b8] ;  /* 0x00007700ff0477ac */ /* 0x000e220008000800 */
[----:B--2---:R-:W-:Y:S01]  /*137b0*/  VIADD R20, R3, UR6 ;  /* 0x0000000603147c36 */ /* 0x004fe20008000000 */
[----:B------:R-:W-:Y:S01]  /*137c0*/  PRMT R3, R15, 0x7773, RZ ;  /* 0x000077730f037816 */ /* 0x000fe200000000ff */
[----:B------:R-:W-:Y:S01]  /*137d0*/  VIADD R17, R26, 0x3e ;  /* 0x0000003e1a117836 */ /* 0x000fe20000000000 */
[----:B------:R-:W2:Y:S02]  /*137e0*/  LDCU UR6, c[0x0][0x3b8] ;  /* 0x00007700ff0677ac */ /* 0x000ea40008000800 */
[C---:B------:R-:W-:Y:S01]  /*137f0*/  IADD3 R16, P6, PT, R20.reuse, R2, RZ ;  /* 0x0000000214107210 */ /* 0x040fe20007fde0ff */
[----:B------:R0:W-:Y:S01]  /*13800*/  @P5 STG.E.U8 desc[UR8][R18.64], R3 ;  /* 0x0000000312005986 */ /* 0x0001e2000c101108 */
[----:B------:R-:W-:Y:S01]  /*13810*/  ISETP.LT.AND P5, PT, R17, UR12, !P0 ;  /* 0x0000000c11007c0c */ /* 0x000fe2000c7a1270 */
[----:B------:R-:W1:Y:S01]  /*13820*/  LDCU UR12, c[0x0][0x39c] ;  /* 0x00007380ff0c77ac */ /* 0x000e620008000800 */
[----:B------:R-:W-:-:S02]  /*13830*/  LEA.HI.X.SX32 R17, R20, R0, 0x1, P6 ;  /* 0x0000000014117211 */ /* 0x000fc400030f0eff */
[----:B0-----:R-:W-:Y:S01]  /*13840*/  PRMT R19, R14, 0x7772, RZ ;  /* 0x000077720e137816 */ /* 0x001fe200000000ff */
[----:B------:R-:W-:Y:S02]  /*13850*/  VIADD R18, R26, 0x3f ;  /* 0x0000003f1a127836 */ /* 0x000fe40000000000 */
[----:B------:R-:W-:Y:S01]  /*13860*/  VIADD R3, R20, UR5 ;  /* 0x0000000514037c36 */ /* 0x000fe20008000000 */
[----:B------:R-:W0:Y:S01]  /*13870*/  LDCU UR5, c[0x0][0x3b8] ;  /* 0x00007700ff0577ac */ /* 0x000e220008000800 */
[----:B------:R0:W-:Y:S01]  /*13880*/  @P4 STG.E.U8 desc[UR8][R16.64], R19 ;  /* 0x0000001310004986 */ /* 0x0001e2000c101108 */
[----:B---3--:R-:W-:Y:S01]  /*13890*/  ISETP.LT.AND P4, PT, R18, UR11, !P0 ;  /* 0x0000000b12007c0c */ /* 0x008fe2000c781270 */
[----:B------:R-:W3:Y:S01]  /*138a0*/  LDCU UR11, c[0x0][0x39c] ;  /* 0x00007380ff0b77ac */ /* 0x000ee20008000800 */
[C---:B-1----:R-:W-:Y:S01]  /*138b0*/  VIADD R20, R3.reuse, UR10 ;  /* 0x0000000a03147c36 */ /* 0x042fe20008000000 */
[----:B------:R-:W1:Y:S01]  /*138c0*/  LDCU UR10, c[0x0][0x3b8] ;  /* 0x00007700ff0a77ac */ /* 0x000e620008000800 */
[----:B0-----:R-:W-:Y:S01]  /*138d0*/  IADD3 R16, P6, PT, R3, R2, RZ ;  /* 0x0000000203107210 */ /* 0x001fe20007fde0ff */
[----:B------:R-:W-:-:S03]  /*138e0*/  VIADD R19, R26, 0x40 ;  /* 0x000000401a137836 */ /* 0x000fc60000000000 */
[----:B------:R-:W-:Y:S02]  /*138f0*/  LEA.HI.X.SX32 R17, R3, R0, 0x1, P6 ;  /* 0x0000000003117211 */ /* 0x000fe400030f0eff */
[----:B------:R-:W-:Y:S02]  /*13900*/  PRMT R3, R14, 0x7773, RZ ;  /* 0x000077730e037816 */ /* 0x000fe400000000ff */
[----:B------:R-:W-:-:S03]  /*13910*/  IADD3 R18, P6, PT, R20, R2, RZ ;  /* 0x0000000214127210 */ /* 0x000fc60007fde0ff */
[----:B------:R0:W-:Y:S01]  /*13920*/  @P1 STG.E.U8 desc[UR8][R16.64], R3 ;  /* 0x0000000310001986 */ /* 0x0001e2000c101108 */
[----:B------:R-:W-:Y:S01]  /*13930*/  ISETP.LT.AND P1, PT, R19, UR13, !P0 ;  /* 0x0000000d13007c0c */ /* 0x000fe2000c721270 */
[----:B------:R-:W1:Y:S01]  /*13940*/  LDCU UR13, c[0x0][0x39c] ;  /* 0x00007380ff0d77ac */ /* 0x000e620008000800 */
[C---:B------:R-:W-:Y:S02]  /*13950*/  LEA.HI.X.SX32 R19, R20.reuse, R0, 0x1, P6 ;  /* 0x0000000014137211 */ /* 0x040fe400030f0eff */
[----:B0-----:R-:W-:Y:S01]  /*13960*/  PRMT R16, R13, 0x7772, RZ ;  /* 0x000077720d107816 */ /* 0x001fe200000000ff */
[----:B------:R-:W-:Y:S01]  /*13970*/  VIADD R17, R20, UR4 ;  /* 0x0000000414117c36 */ /* 0x000fe20008000000 */
[----:B------:R-:W0:Y:S01]  /*13980*/  LDCU UR4, c[0x0][0x3b8] ;  /* 0x00007700ff0477ac */ /* 0x000e220008000800 */
[----:B------:R-:W-:Y:S02]  /*13990*/  VIADD R3, R26, 0x41 ;  /* 0x000000411a037836 */ /* 0x000fe40000000000 */
[----:B------:R1:W-:Y:S03]  /*139a0*/  @P3 STG.E.U8 desc[UR8][R18.64], R16 ;  /* 0x0000001012003986 */ /* 0x0003e6000c101108 */
[----:B---3--:R-:W-:Y:S01]  /*139b0*/  ISETP.LT.AND P3, PT, R3, UR11, !P0 ;  /* 0x0000000b03007c0c */ /* 0x008fe2000c761270 */
[----:B------:R-:W3:Y:S01]  /*139c0*/  LDCU UR11, c[0x0][0x39c] ;  /* 0x00007380ff0b77ac */ /* 0x000ee20008000800 */
[----:B--2---:R-:W-:-:S02]  /*139d0*/  VIADD R3, R17, UR6 ;  /* 0x0000000611037c36 */ /* 0x004fc40008000000 */
[----:B------:R-:W-:Y:S01]  /*139e0*/  VIADD R20, R26, 0x42 ;  /* 0x000000421a147836 */ /* 0x000fe20000000000 */
[----:B------:R-:W2:Y:S01]  /*139f0*/  LDCU UR6, c[0x0][0x3b8] ;  /* 0x00007700ff0677ac */ /* 0x000ea20008000800 */
        /* <DEDUP_REMOVED lines=9> */
[----:B------:R-:W-:Y:S01]  /*13a90*/  ISETP.LT.AND P2, PT, R20, UR12, !P0 ;  /* 0x0000000c14007c0c */ /* 0x000fe2000c741270 */
[----:B------:R-:W1:Y:S02]  /*13aa0*/  LDCU UR5, c[0x0][0x3b8] ;  /* 0x00007700ff0577ac */ /* 0x000e640008000800 */
[----:B------:R0:W-:Y:S01]  /*13ab0*/  @P5 STG.E.U8 desc[UR8][R18.64], R16 ;  /* 0x0000001012005986 */ /* 0x0001e2000c101108 */
[----:B---3--:R-:W-:Y:S01]  /*13ac0*/  ISETP.LT.AND P5, PT, R17, UR11, !P0 ;  /* 0x0000000b11007c0c */ /* 0x008fe2000c7a1270 */
[----:B------:R-:W3:Y:S01]  /*13ad0*/  LDCU UR11, c[0x0][0x39c] ;  /* 0x00007380ff0b77ac */ /* 0x000ee20008000800 */
[----:B------:R-:W1:Y:S01]  /*13ae0*/  LDCU UR12, c[0x0][0x39c] ;  /* 0x00007380ff0c77ac */ /* 0x000e620008000800 */
[C---:B0-----:R-:W-:Y:S01]  /*13af0*/  IADD3 R16, P6, PT, R3.reuse, R2, RZ ;  /* 0x0000000203107210 */ /* 0x041fe20007fde0ff */
[C---:B------:R-:W-:Y:S01]  /*13b00*/  VIADD R18, R3.reuse, UR10 ;  /* 0x0000000a03127c36 */ /* 0x040fe20008000000 */
[----:B------:R-:W0:Y:S02]  /*13b10*/  LDCU UR10, c[0x0][0x3b8] ;  /* 0x00007700ff0a77ac */ /* 0x000e240008000800 */
[----:B------:R-:W-:-:S02]  /*13b20*/  LEA.HI.X.SX32 R17, R3, R0, 0x1, P6 ;  /* 0x0000000003117211 */ /* 0x000fc400030f0eff */
[----:B------:R-:W-:Y:S02]  /*13b30*/  PRMT R3, R12, 0x7773, RZ ;  /* 0x000077730c037816 */ /* 0x000fe400000000ff */
[----:B------:R-:W4:Y:S01]  /*13b40*/  LDL.LU R12, [R1+0x54] ;  /* 0x00005400010c7983 */ /* 0x000f220000300800 */
[----:B------:R-:W-:-:S03]  /*13b50*/  IADD3 R20, P6, PT, R18, R2, RZ ;  /* 0x0000000212147210 */ /* 0x000fc60007fde0ff */
[----:B------:R-:W4:Y:S01]  /*13b60*/  LDL.LU R13, [R1+0x58] ;  /* 0x00005800010d7983 */ /* 0x000f220000300800 */
[----:B------:R-:W-:-:S03]  /*13b70*/  LEA.HI.X.SX32 R21, R18, R0, 0x1, P6 ;  /* 0x0000000012157211 */ /* 0x000fc600030f0eff */
[----:B------:R-:W4:Y:S04]  /*13b80*/  LDL.LU R14, [R1+0x5c] ;  /* 0x00005c00010e7983 */ /* 0x000f280000300800 */
[----:B------:R-:W4:Y:S04]  /*13b90*/  LDL.LU R15, [R1+0x60] ;  /* 0x00006000010f7983 */ /* 0x000f280000300800 */
[----:B------:R-:W4:Y:S04]  /*13ba0*/  LDL.LU R22, [R1+0x64] ;  /* 0x0000640001167983 */ /* 0x000f280000300800 */
[----:B------:R0:W-:Y:S04]  /*13bb0*/  @P4 STG.E.U8 desc[UR8][R16.64], R3 ;  /* 0x0000000310004986 */ /* 0x0001e8000c101108 */
[----:B------:R-:W4:Y:S04]  /*13bc0*/  LDL.LU R23, [R1+0x68] ;  /* 0x0000680001177983 */ /* 0x000f280000300800 */
[----:B------:R-:W4:Y:S01]  /*13bd0*/  LDL.LU R24, [R1+0x6c] ;  /* 0x00006c0001187983 */ /* 0x000f220000300800 */
[----:B0-----:R-:W-:-:S03]  /*13be0*/  PRMT R16, R8, 0x7770, RZ ;  /* 0x0000777008107816 */ /* 0x001fc600000000ff */
[----:B------:R-:W4:Y:S04]  /*13bf0*/  LDL.LU R25, [R1+0x70] ;  /* 0x0000700001197983 */ /* 0x000f280000300800 */
[----:B------:R-:W4:Y:S04]  /*13c00*/  LDL.LU R27, [R1+0x74] ;  /* 0x00007400011b7983 */ /* 0x000f280000300800 */
[----:B------:R-:W4:Y:S04]  /*13c10*/  LDL.LU R28, [R1+0x78] ;  /* 0x00007800011c7983 */ /* 0x000f280000300800 */
[----:B------:R-:W4:Y:S04]  /*13c20*/  LDL.LU R29, [R1+0x7c] ;  /* 0x00007c00011d7983 */ /* 0x000f280000300800 */
[----:B------:R0:W-:Y:S04]  /*13c30*/  @P1 STG.E.U8 desc[UR8][R20.64], R16 ;  /* 0x0000001014001986 */ /* 0x0001e8000c101108 */
[----:B0-----:R-:W4:Y:S01]  /*13c40*/  LDL.LU R21, [R1+0x4c] ;  /* 0x00004c0001157983 */ /* 0x001f220000300800 */
[----:B------:R-:W-:-:S02]  /*13c50*/  VIADD R3, R26, 0x45 ;  /* 0x000000451a037836 */ /* 0x000fc40000000000 */
[----:B------:R-:W-:Y:S01]  /*13c60*/  VIADD R18, R18, UR4 ;  /* 0x0000000412127c36 */ /* 0x000fe20008000000 */
[----:B------:R-:W0:Y:S01]  /*13c70*/  LDCU UR4, c[0x0][0x3b8] ;  /* 0x00007700ff0477ac */ /* 0x000e220008000800 */
[----:B------:R-:W-:Y:S01]  /*13c80*/  VIADD R19, R26, 0x44 ;  /* 0x000000441a137836 */ /* 0x000fe20000000000 */
[----:B---3--:R-:W-:Y:S01]  /*13c90*/  ISETP.LT.AND P1, PT, R3, UR11, !P0 ;  /* 0x0000000b03007c0c */ /* 0x008fe2000c721270 */
[----:B------:R-:W3:Y:S01]  /*13ca0*/  LDCU UR11, c[0x0][0x39c] ;  /* 0x00007380ff0b77ac */ /* 0x000ee20008000800 */
[C---:B------:R-:W-:Y:S01]  /*13cb0*/  IADD3 R16, P6, PT, R18.reuse, R2, RZ ;  /* 0x0000000212107210 */ /* 0x040fe20007fde0ff */
[C---:B--2---:R-:W-:Y:S01]  /*13cc0*/  VIADD R3, R18.reuse, UR6 ;  /* 0x0000000612037c36 */ /* 0x044fe20008000000 */
[----:B------:R-:W-:Y:S01]  /*13cd0*/  ISETP.LT.AND P4, PT, R19, UR13, !P0 ;  /* 0x0000000d13007c0c */ /* 0x000fe2000c781270 */
[----:B------:R-:W2:Y:S01]  /*13ce0*/  LDCU UR6, c[0x0][0x3b8] ;  /* 0x00007700ff0677ac */ /* 0x000ea20008000800 */
[----:B------:R-:W-:Y:S02]  /*13cf0*/  LEA.HI.X.SX32 R17, R18, R0, 0x1, P6 ;  /* 0x0000000012117211 */ /* 0x000fe400030f0eff */
[----:B------:R-:W-:Y:S01]  /*13d00*/  PRMT R19, R8, 0x7771, RZ ;  /* 0x0000777108137816 */ /* 0x000fe200000000ff */
[C---:B------:R-:W-:Y:S01]  /*13d10*/  VIADD R20, R26.reuse, 0x46 ;  /* 0x000000461a147836 */ /* 0x040fe20000000000 */
[C---:B------:R-:W-:Y:S01]  /*13d20*/  IADD3 R18, P6, PT, R3.reuse, R2, RZ ;  /* 0x0000000203127210 */ /* 0x040fe20007fde0ff */
[----:B------:R-:W0:Y:S02]  /*13d30*/  LDCU UR13, c[0x0][0x39c] ;  /* 0x00007380ff0d77ac */ /* 0x000e240008000800 */
[----:B------:R1:W-:Y:S02]  /*13d40*/  @P3 STG.E.U8 desc[UR8][R16.64], R19 ;  /* 0x0000001310003986 */ /* 0x0003e4000c101108 */
[C---:B-1----:R-:W-:Y:S01]  /*13d50*/  LEA.HI.X.SX32 R19, R3.reuse, R0, 0x1, P6 ;  /* 0x0000000003137211 */ /* 0x042fe200030f0eff */
[----:B------:R-:W-:Y:S01]  /*13d60*/  VIADD R17, R3, UR5 ;  /* 0x0000000503117c36 */ /* 0x000fe20008000000 */
[----:B------:R-:W-:Y:S01]  /*13d70*/  PRMT R16, R9, 0x7770, RZ ;  /* 0x0000777009107816 */ /* 0x000fe200000000ff */
[----:B------:R-:W-:Y:S01]  /*13d80*/  VIADD R3, R26, 0x47 ;  /* 0x000000471a037836 */ /* 0x000fe20000000000 */
[----:B------:R-:W1:Y:S03]  /*13d90*/  LDCU UR5, c[0x0][0x3b8] ;  /* 0x00007700ff0577ac */ /* 0x000e660008000800 */
[----:B------:R0:W-:Y:S01]  /*13da0*/  @P2 STG.E.U8 desc[UR8][R18.64], R16 ;  /* 0x0000001012002986 */ /* 0x0001e2000c101108 */
[----:B---3--:R-:W-:Y:S01]  /*13db0*/  ISETP.LT.AND P2, PT, R3, UR11, !P0 ;  /* 0x0000000b03007c0c */ /* 0x008fe2000c741270 */
[----:B------:R-:W3:Y:S01]  /*13dc0*/  LDCU UR11, c[0x0][0x39c] ;  /* 0x00007380ff0b77ac */ /* 0x000ee20008000800 */
[C---:B------:R-:W-:Y:S01]  /*13dd0*/  VIADD R3, R17.reuse, UR10 ;  /* 0x0000000a11037c36 */ /* 0x040fe20008000000 */
[----:B------:R-:W-:Y:S01]  /*13de0*/  ISETP.LT.AND P3, PT, R20, UR12, !P0 ;  /* 0x0000000c14007c0c */ /* 0x000fe2000c761270 */
[----:B------:R-:W1:Y:S01]  /*13df0*/  LDCU UR10, c[0x0][0x3b8] ;  /* 0x00007700ff0a77ac */ /* 0x000e620008000800 */
[----:B0-----:R-:W-:-:S02]  /*13e00*/  IADD3 R16, P6, PT, R17, R2, RZ ;  /* 0x0000000211107210 */ /* 0x001fc40007fde0ff */
[----:B------:R-:W-:Y:S01]  /*13e10*/  PRMT R19, R9, 0x7771, RZ ;  /* 0x0000777109137816 */ /* 0x000fe200000000ff */
[----:B------:R-:W-:Y:S01]  /*13e20*/  VIADD R20, R26, 0x48 ;  /* 0x000000481a147836 */ /* 0x000fe20000000000 */
[----:B------:R-:W-:Y:S01]  /*13e30*/  LEA.HI.X.SX32 R17, R17, R0, 0x1, P6 ;  /* 0x0000000011117211 */ /* 0x000fe200030f0eff */
[----:B------:R-:W0:Y:S01]  /*13e40*/  LDCU UR12, c[0x0][0x39c] ;  /* 0x00007380ff0c77ac */ /* 0x000e220008000800 */
[----:B------:R-:W-:-:S03]  /*13e50*/  IADD3 R18, P6, PT, R3, R2, RZ ;  /* 0x0000000203127210 */ /* 0x000fc60007fde0ff */
[----:B------:R1:W-:Y:S02]  /*13e60*/  @P5 STG.E.U8 desc[UR8][R16.64], R19 ;  /* 0x0000001310005986 */ /* 0x0003e4000c101108 */
[C---:B-1----:R-:W-:Y:S01]  /*13e70*/  LEA.HI.X.SX32 R19, R3.reuse, R0, 0x1, P6 ;  /* 0x0000000003137211 */ /* 0x042fe200030f0eff */
[----:B------:R-:W-:Y:S01]  /*13e80*/  VIADD R17, R3, UR4 ;  /* 0x0000000403117c36 */ /* 0x000fe20008000000 */
[----:B----4-:R-:W-:Y:S01]  /*13e90*/  PRMT R16, R10, 0x7770, RZ ;  /* 0x000077700a107816 */ /* 0x010fe200000000ff */
[----:B------:R-:W-:Y:S01]  /*13ea0*/  VIADD R3, R26, 0x49 ;  /* 0x000000491a037836 */ /* 0x000fe20000000000 */
[----:B------:R-:W1:Y:S03]  /*13eb0*/  LDCU UR4, c[0x0][0x3b8] ;  /* 0x00007700ff0477ac */ /* 0x000e660008000800 */
[----:B------:R4:W-:Y:S01]  /*13ec0*/  @P4 STG.E.U8 desc[UR8][R18.64], R16 ;  /* 0x0000001012004986 */ /* 0x0009e2000c101108 */
[----:B---3--:R-:W-:Y:S01]  /*13ed0*/  ISETP.LT.AND P4, PT, R3, UR11, !P0 ;  /* 0x0000000b03007c0c */ /* 0x008fe2000c781270 */
[----:B------:R-:W3:Y:S01]  /*13ee0*/  LDCU UR11, c[0x0][0x39c] ;  /* 0x00007380ff0b77ac */ /* 0x000ee20008000800 */
[C---:B--2---:R-:W-:Y:S01]  /*13ef0*/  VIADD R3, R17.reuse, UR6 ;  /* 0x0000000611037c36 */ /* 0x044fe20008000000 */
[----:B------:R-:W-:Y:S01]  /*13f00*/  ISETP.LT.AND P5, PT, R20, UR13, !P0 ;  /* 0x0000000d14007c0c */ /* 0x000fe2000c7a1270 */
[----:B------:R-:W2:Y:S01]  /*13f10*/  LDCU UR6, c[0x0][0x3b8] ;  /* 0x00007700ff0677ac */ /* 0x000ea20008000800 */
[----:B----4-:R-:W-:-:S02]  /*13f20*/  IADD3 R16, P6, PT, R17, R2, RZ ;  /* 0x0000000211107210 */ /* 0x010fc40007fde0ff */
[----:B------:R-:W-:Y:S01]  /*13f30*/  PRMT R19, R10, 0x7771, RZ ;  /* 0x000077710a137816 */ /* 0x000fe200000000ff */
[----:B------:R-:W-:Y:S01]  /*13f40*/  VIADD R20, R26, 0x4a ;  /* 0x0000004a1a147836 */ /* 0x000fe20000000000 */
[----:B------:R-:W-:Y:S01]  /*13f50*/  LEA.HI.X.SX32 R17, R17, R0, 0x1, P6 ;  /* 0x0000000011117211 */ /* 0x000fe200030f0eff */
[----:B------:R-:W4:Y:S01]  /*13f60*/  LDCU UR13, c[0x0][0x39c] ;  /* 0x00007380ff0d77ac */ /* 0x000f220008000800 */
[----:B------:R-:W-:-:S03]  /*13f70*/  IADD3 R18, P6, PT, R3, R2, RZ ;  /* 0x0000000203127210 */ /* 0x000fc60007fde0ff */
[----:B------:R0:W-:Y:S02]  /*13f80*/  @P1 STG.E.U8 desc[UR8][R16.64], R19 ;  /* 0x0000001310001986 */ /* 0x0001e4000c101108 */
[C---:B0-----:R-:W-:Y:S01]  /*13f90*/  LEA.HI.X.SX32 R19, R3.reuse, R0, 0x1, P6 ;  /* 0x0000000003137211 */ /* 0x041fe200030f0eff */
[----:B------:R-:W-:Y:S01]  /*13fa0*/  VIADD R17, R3, UR5 ;  /* 0x0000000503117c36 */ /* 0x000fe20008000000 */
[----:B------:R-:W0:Y:S01]  /*13fb0*/  LDCU UR5, c[0x0][0x3b8] ;  /* 0x00007700ff0577ac */ /* 0x000e220008000800 */
[----:B------:R-:W-:Y:S01]  /*13fc0*/  VIADD R3, R26, 0x4b ;  /* 0x0000004b1a037836 */ /* 0x000fe20000000000 */
[----:B------:R-:W-:Y:S01]  /*13fd0*/  ISETP.LT.AND P1, PT, R20, UR12, !P0 ;  /* 0x0000000c14007c0c */ /* 0x000fe2000c721270 */
[----:B------:R-:W-:Y:S01]  /*13fe0*/  VIADD R20, R26, 0x4c ;  /* 0x0000004c1a147836 */ /* 0x000fe20000000000 */
[----:B------:R-:W0:Y:S01]  /*13ff0*/  LDCU UR12, c[0x0][0x39c] ;  /* 0x00007380ff0c77ac */ /* 0x000e220008000800 */
[----:B------:R-:W-:-:S05]  /*14000*/  PRMT R16, R21, 0x7770, RZ ;  /* 0x0000777015107816 */ /* 0x000fca00000000ff */
[----:B------:R0:W-:Y:S01]  /*14010*/  @P3 STG.E.U8 desc[UR8][R18.64], R16 ;  /* 0x0000001012003986 */ /* 0x0001e2000c101108 */
[----:B---3--:R-:W-:Y:S01]  /*14020*/  ISETP.LT.AND P3, PT, R3, UR11, !P0 ;  /* 0x0000000b03007c0c */ /* 0x008fe2000c761270 */
[----:B------:R-:W3:Y:S01]  /*14030*/  LDCU UR11, c[0x0][0x39c] ;  /* 0x00007380ff0b77ac */ /* 0x000ee20008000800 */
[C---:B------:R-:W-:Y:S01]  /*14040*/  VIADD R3, R17.reuse, UR10 ;  /* 0x0000000a11037c36 */ /* 0x040fe20008000000 */
[----:B------:R-:W1:Y:S01]  /*14050*/  LDCU UR10, c[0x0][0x3b8] ;  /* 0x00007700ff0a77ac */ /* 0x000e620008000800 */
[----:B0-----:R-:W-:Y:S02]  /*14060*/  IADD3 R16, P6, PT, R17, R2, RZ ;  /* 0x0000000211107210 */ /* 0x001fe40007fde0ff */
[----:B------:R-:W-:Y:S02]  /*14070*/  PRMT R19, R21, 0x7771, RZ ;  /* 0x0000777115137816 */ /* 0x000fe400000000ff */
[----:B------:R-:W-:Y:S02]  /*14080*/  LEA.HI.X.SX32 R17, R17, R0, 0x1, P6 ;  /* 0x0000000011117211 */ /* 0x000fe400030f0eff */
[----:B------:R-:W-:-:S03]  /*14090*/  IADD3 R18, P6, PT, R3, R2, RZ ;  /* 0x0000000203127210 */ /* 0x000fc60007fde0ff */
[----:B------:R0:W-:Y:S02]  /*140a0*/  @P2 STG.E.U8 desc[UR8][R16.64], R19 ;  /* 0x0000001310002986 */ /* 0x0001e4000c101108 */
[C---:B0-----:R-:W-:Y:S01]  /*140b0*/  LEA.HI.X.SX32 R19, R3.reuse, R0, 0x1, P6 ;  /* 0x0000000003137211 */ /* 0x041fe200030f0eff */
[----:B-1----:R-:W-:Y:S01]  /*140c0*/  VIADD R17, R3, UR4 ;  /* 0x0000000403117c36 */ /* 0x002fe20008000000 */
[----:B------:R-:W-:Y:S01]  /*140d0*/  PRMT R16, R11, 0x7770, RZ ;  /* 0x000077700b107816 */ /* 0x000fe200000000ff */
[----:B------:R-:W-:Y:S01]  /*140e0*/  VIADD R3, R26, 0x4d ;  /* 0x0000004d1a037836 */ /* 0x000fe20000000000 */
[----:B------:R-:W0:Y:S03]  /*140f0*/  LDCU UR4, c[0x0][0x3b8] ;  /* 0x00007700ff0477ac */ /* 0x000e260008000800 */
[----:B------:R1:W-:Y:S01]  /*14100*/  @P5 STG.E.U8 desc[UR8][R18.64], R16 ;  /* 0x0000001012005986 */ /* 0x0003e2000c101108 */
[----:B---3--:R-:W-:Y:S01]  /*14110*/  ISETP.LT.AND P5, PT, R3, UR11, !P0 ;  /* 0x0000000b03007c0c */ /* 0x008fe2000c7a1270 */
[----:B------:R-:W3:Y:S01]  /*14120*/  LDCU UR11, c[0x0][0x39c] ;  /* 0x00007380ff0b77ac */ /* 0x000ee20008000800 */
[C---:B--2---:R-:W-:Y:S01]  /*14130*/  VIADD R3, R17.reuse, UR6 ;  /* 0x0000000611037c36 */ /* 0x044fe20008000000 */
[----:B----4-:R-:W-:Y:S01]  /*14140*/  ISETP.LT.AND P2, PT, R20, UR13, !P0 ;  /* 0x0000000d14007c0c */ /* 0x010fe2000c741270 */
[----:B------:R-:W2:Y:S01]  /*14150*/  LDCU UR6, c[0x0][0x3b8] ;  /* 0x00007700ff0677ac */ /* 0x000ea20008000800 */
[----:B-1----:R-:W-:-:S02]  /*14160*/  IADD3 R16, P6, PT, R17, R2, RZ ;  /* 0x0000000211107210 */ /* 0x002fc40007fde0ff */
[----:B------:R-:W-:Y:S01]  /*14170*/  PRMT R19, R11, 0x7771, RZ ;  /* 0x000077710b137816 */ /* 0x000fe200000000ff */
[----:B------:R-:W-:Y:S01]  /*14180*/  VIADD R20, R26, 0x4e ;  /* 0x0000004e1a147836 */ /* 0x000fe20000000000 */
[----:B------:R-:W-:Y:S01]  /*14190*/  LEA.HI.X.SX32 R17, R17, R0, 0x1, P6 ;  /* 0x0000000011117211 */ /* 0x000fe200030f0eff */
[----:B------:R-:W1:Y:S01]  /*141a0*/  LDCU UR13, c[0x0][0x39c] ;  /* 0x00007380ff0d77ac */ /* 0x000e620008000800 */
[----:B------:R-:W-:-:S03]  /*141b0*/  IADD3 R18, P6, PT, R3, R2, RZ ;  /* 0x0000000203127210 */ /* 0x000fc60007fde0ff */
[----:B------:R4:W-:Y:S02]  /*141c0*/  @P4 STG.E.U8 desc[UR8][R16.64], R19 ;  /* 0x0000001310004986 */ /* 0x0009e4000c101108 */
[C---:B----4-:R-:W-:Y:S01]  /*141d0*/  LEA.HI.X.SX32 R19, R3.reuse, R0, 0x1, P6 ;  /* 0x0000000003137211 */ /* 0x050fe200030f0eff */
[----:B------:R-:W-:Y:S01]  /*141e0*/  VIADD R17, R3, UR5 ;  /* 0x0000000503117c36 */ /* 0x000fe20008000000 */
[----:B------:R-:W-:Y:S01]  /*141f0*/  PRMT R16, R12, 0x7770, RZ ;  /* 0x000077700c107816 */ /* 0x000fe200000000ff */
[----:B------:R-:W-:Y:S01]  /*14200*/  VIADD R3, R26, 0x4f ;  /* 0x0000004f1a037836 */ /* 0x000fe20000000000 */
[----:B------:R-:W4:Y:S03]  /*14210*/  LDCU UR5, c[0x0][0x3b8] ;  /* 0x00007700ff0577ac */ /* 0x000f260008000800 */
        /* <DEDUP_REMOVED lines=32> */
[----:B----4-:R-:W-:Y:S01]  /*14420*/  VIADD R17, R3, UR5 ;  /* 0x0000000503117c36 */ /* 0x010fe20008000000 */
        /* <DEDUP_REMOVED lines=8> */
[----:B------:R-:W0:Y:S01]  /*144b0*/  LDCU UR10, c[0x0][0x3b8] ;  /* 0x00007700ff0a77ac */ /* 0x000e220008000800 */
        /* <DEDUP_REMOVED lines=9> */
[----:B------:R-:W-:Y:S01]  /*14550*/  PRMT R16, R15, 0x7770, RZ ;  /* 0x000077700f107816 */ /* 0x000fe200000000ff */
[----:B------:R-:W-:Y:S01]  /*14560*/  VIADD R3, R26, 0x55 ;  /* 0x000000551a037836 */ /* 0x000fe20000000000 */
[----:B------:R-:W0:Y:S03]  /*14570*/  LDCU UR4, c[0x0][0x3b8] ;  /* 0x00007700ff0477ac */ /* 0x000e260008000800 */
[----:B------:R1:W-:Y:S01]  /*14580*/  @P3 STG.E.U8 desc[UR8][R18.64], R16 ;  /* 0x0000001012003986 */ /* 0x0003e2000c101108 */
[----:B---3--:R-:W-:Y:S01]  /*14590*/  ISETP.LT.AND P3, PT, R3, UR11, !P0 ;  /* 0x0000000b03007c0c */ /* 0x008fe2000c761270 */
[----:B------:R-:W3:Y:S01]  /*145a0*/  LDCU UR11, c[0x0][0x39c] ;  /* 0x00007380ff0b77ac */ /* 0x000ee20008000800 */
[C---:B--2---:R-:W-:Y:S01]  /*145b0*/  VIADD R3, R17.reuse, UR6 ;  /* 0x0000000611037c36 */ /* 0x044fe20008000000 */
[----:B------:R-:W-:Y:S01]  /*145c0*/  ISETP.LT.AND P1, PT, R20, UR13, !P0 ;  /* 0x0000000d14007c0c */ /* 0x000fe2000c721270 */
        /* <DEDUP_REMOVED lines=16> */
[C---:B------:R-:W-:Y:S01]  /*146d0*/  VIADD R3, R17.reuse, UR10 ;  /* 0x0000000a11037c36 */ /* 0x040fe20008000000 */
[----:B----4-:R-:W-:Y:S01]  /*146e0*/  ISETP.LT.AND P2, PT, R20, UR12, !P0 ;  /* 0x0000000c14007c0c */ /* 0x010fe2000c741270 */
[----:B------:R-:W4:Y:S01]  /*146f0*/  LDCU UR10, c[0x0][0x3b8] ;  /* 0x00007700ff0a77ac */ /* 0x000f220008000800 */
        /* <DEDUP_REMOVED lines=33> */
[C---:B----4-:R-:W-:Y:S01]  /*14910*/  VIADD R3, R17.reuse, UR10 ;  /* 0x0000000a11037c36 */ /* 0x050fe20008000000 */
[----:B------:R-:W-:Y:S01]  /*14920*/  ISETP.LT.AND P3, PT, R20, UR12, !P0 ;  /* 0x0000000c14007c0c */ /* 0x000fe2000c761270 */
        /* <DEDUP_REMOVED lines=37> */
[----:B------:R-:W0:Y:S01]  /*14b80*/  LDCU UR12, c[0x0][0x39c] ;  /* 0x00007380ff0c77ac */ /* 0x000e220008000800 */
[----:B-1----:R-:W-:-:S02]  /*14b90*/  IADD3 R16, P6, PT, R17, R2, RZ ;  /* 0x0000000211107210 */ /* 0x002fc40007fde0ff */
        /* <DEDUP_REMOVED lines=12> */
[----:B--2---:R-:W-:-:S02]  /*14c60*/  VIADD R3, R17, UR6 ;  /* 0x0000000611037c36 */ /* 0x004fc40008000000 */
[----:B------:R-:W-:Y:S01]  /*14c70*/  VIADD R20, R26, 0x60 ;  /* 0x000000601a147836 */ /* 0x000fe20000000000 */
[----:B------:R-:W2:Y:S01]  /*14c80*/  LDCU UR6, c[0x0][0x3b8] ;  /* 0x00007700ff0677ac */ /* 0x000ea20008000800 */
[C---:B0-----:R-:W-:Y:S02]  /*14c90*/  IADD3 R16, P6, PT, R17.reuse, R2, RZ ;  /* 0x0000000211107210 */ /* 0x041fe40007fde0ff */
[----:B------:R-:W-:Y:S02]  /*14ca0*/  PRMT R19, R28, 0x7771, RZ ;  /* 0x000077711c137816 */ /* 0x000fe400000000ff */
[----:B------:R-:W-:Y:S02]  /*14cb0*/  LEA.HI.X.SX32 R17, R17, R0, 0x1, P6 ;  /* 0x0000000011117211 */ /* 0x000fe400030f0eff */
[----:B------:R-:W-:-:S03]  /*14cc0*/  IADD3 R18, P6, PT, R3, R2, RZ ;  /* 0x0000000203127210 */ /* 0x000fc60007fde0ff */
[----:B------:R0:W-:Y:S01]  /*14cd0*/  @P4 STG.E.U8 desc[UR8][R16.64], R19 ;  /* 0x0000001310004986 */ /* 0x0001e2000c101108 */
[----:B------:R-:W-:Y:S01]  /*14ce0*/  ISETP.LT.AND P2, PT, R20, UR13, !P0 ;  /* 0x0000000d14007c0c */ /* 0x000fe2000c741270 */
[----:B------:R-:W1:Y:S01]  /*14cf0*/  LDCU UR13, c[0x0][0x39c] ;  /* 0x00007380ff0d77ac */ /* 0x000e620008000800 */
        /* <DEDUP_REMOVED lines=8> */
[----:B----4-:R-:W-:-:S02]  /*14d80*/  VIADD R3, R17, UR10 ;  /* 0x0000000a11037c36 */ /* 0x010fc40008000000 */
[----:B------:R-:W-:Y:S01]  /*14d90*/  VIADD R20, R26, 0x62 ;  /* 0x000000621a147836 */ /* 0x000fe20000000000 */
[----:B------:R-:W4:Y:S01]  /*14da0*/  LDCU UR10, c[0x0][0x3b8] ;  /* 0x00007700ff0a77ac */ /* 0x000f220008000800 */
[----:B-1----:R-:W-:Y:S02]  /*14db0*/  IADD3 R16, P6, PT, R17, R2, RZ ;  /* 0x0000000211107210 */ /* 0x002fe40007fde0ff */
[----:B------:R-:W-:Y:S02]  /*14dc0*/  PRMT R19, R29, 0x7771, RZ ;  /* 0x000077711d137816 */ /* 0x000fe400000000ff */
[----:B------:R-:W-:Y:S02]  /*14dd0*/  LEA.HI.X.SX32 R17, R17, R0, 0x1, P6 ;  /* 0x0000000011117211 */ /* 0x000fe400030f0eff */
[C---:B------:R-:W-:Y:S02]  /*14de0*/  IADD3 R18, P6, PT, R3.reuse, R2, RZ ;  /* 0x0000000203127210 */ /* 0x040fe40007fde0ff */
[----:B------:R-:W-:Y:S01]  /*14df0*/  ISETP.LT.AND P4, PT, R20, UR12, !P0 ;  /* 0x0000000c14007c0c */ /* 0x000fe2000c781270 */
[----:B------:R1:W-:Y:S01]  /*14e00*/  @P3 STG.E.U8 desc[UR8][R16.64], R19 ;  /* 0x0000001310003986 */ /* 0x0003e2000c101108 */
[----:B------:R-:W0:Y:S01]  /*14e10*/  LDCU UR12, c[0x0][0x39c] ;  /* 0x00007380ff0c77ac */ /* 0x000e220008000800 */
[C---:B------:R-:W-:Y:S01]  /*14e20*/  VIADD R20, R26.reuse, 0x64 ;  /* 0x000000641a147836 */ /* 0x040fe20000000000 */
[C---:B-1----:R-:W-:Y:S01]  /*14e30*/  LEA.HI.X.SX32 R19, R3.reuse, R0, 0x1, P6 ;  /* 0x0000000003137211 */ /* 0x042fe200030f0eff */
[----:B------:R-:W-:Y:S01]  /*14e40*/  VIADD R16, R26, 0x65 ;  /* 0x000000651a107836 */ /* 0x000fe20000000000 */
[----:B------:R-:W-:Y:S01]  /*14e50*/  PRMT R17, R8, 0x7772, RZ ;  /* 0x0000777208117816 */ /* 0x000fe200000000ff */
[----:B------:R-:W-:Y:S01]  /*14e60*/  VIADD R3, R3, UR4 ;  /* 0x0000000403037c36 */ /* 0x000fe20008000000 */
[----:B------:R-:W-:Y:S01]  /*14e70*/  ISETP.LT.AND P3, PT, R20, UR13, !P0 ;  /* 0x0000000d14007c0c */ /* 0x000fe2000c761270 */
[----:B------:R-:W1:Y:S02]  /*14e80*/  LDCU UR13, c[0x0][0x39c] ;  /* 0x00007380ff0d77ac */ /* 0x000e640008000800 */
[----:B------:R0:W-:Y:S01]  /*14e90*/  @P2 STG.E.U8 desc[UR8][R18.64], R17 ;  /* 0x0000001112002986 */ /* 0x0001e2000c101108 */
[----:B---3--:R-:W-:Y:S01]  /*14ea0*/  ISETP.LT.AND P2, PT, R16, UR11, !P0 ;  /* 0x0000000b10007c0c */ /* 0x008fe2000c741270 */
[----:B------:R-:W3:Y:S01]  /*14eb0*/  LDCU UR11, c[0x0][0x39c] ;  /* 0x00007380ff0b77ac */ /* 0x000ee20008000800 */
[C---:B--2---:R-:W-:Y:S01]  /*14ec0*/  VIADD R20, R3.reuse, UR6 ;  /* 0x0000000603147c36 */ /* 0x044fe20008000000 */
[----:B------:R-:W2:Y:S01]  /*14ed0*/  LDCU UR4, c[0x0][0x3b8] ;  /* 0x00007700ff0477ac */ /* 0x000ea20008000800 */
[----:B------:R-:W1:Y:S01]  /*14ee0*/  LDCU UR6, c[0x0][0x3b8] ;  /* 0x00007700ff0677ac */ /* 0x000e620008000800 */
[----:B0-----:R-:W-:Y:S01]  /*14ef0*/  IADD3 R18, P6, PT, R3, R2, RZ ;  /* 0x0000000203127210 */ /* 0x001fe20007fde0ff */
[----:B------:R-:W-:-:S03]  /*14f00*/  VIADD R17, R26, 0x66 ;  /* 0x000000661a117836 */ /* 0x000fc60000000000 */
[----:B------:R-:W-:Y:S02]  /*14f10*/  LEA.HI.X.SX32 R19, R3, R0, 0x1, P6 ;  /* 0x0000000003137211 */ /* 0x000fe400030f0eff */
[----:B------:R-:W-:Y:S02]  /*14f20*/  PRMT R3, R8, 0x7773, RZ ;  /* 0x0000777308037816 */ /* 0x000fe400000000ff */
[C---:B------:R-:W-:Y:S01]  /*14f30*/  IADD3 R16, P6, PT, R20.reuse, R2, RZ ;  /* 0x0000000214107210 */ /* 0x040fe20007fde0ff */
[----:B------:R-:W2:Y:S04]  /*14f40*/  LDL.LU R8, [R1+0x690] ;  /* 0x0006900001087983 */ /* 0x000ea80000300800 */
        /* <DEDUP_REMOVED lines=11> */
[C---:B----4-:R-:W-:Y:S01]  /*15000*/  VIADD R20, R3.reuse, UR10 ;  /* 0x0000000a03147c36 */ /* 0x050fe20008000000 */
[----:B------:R-:W4:Y:S01]  /*15010*/  LDCU UR10, c[0x0][0x3b8] ;  /* 0x00007700ff0a77ac */ /* 0x000f220008000800 */
[----:B-1----:R-:W-:Y:S01]  /*15020*/  IADD3 R16, P6, PT, R3, R2, RZ ;  /* 0x0000000203107210 */ /* 0x002fe20007fde0ff */
[----:B------:R-:W-:-:S03]  /*15030*/  VIADD R19, R26, 0x68 ;  /* 0x000000681a137836 */ /* 0x000fc60000000000 */
[----:B------:R-:W-:Y:S02]  /*15040*/  LEA.HI.X.SX32 R17, R3, R0, 0x1, P6 ;  /* 0x0000000003117211 */ /* 0x000fe400030f0eff */
[----:B------:R-:W-:Y:S02]  /*15050*/  PRMT R3, R9, 0x7773, RZ ;  /* 0x0000777309037816 */ /* 0x000fe400000000ff */
[C---:B------:R-:W-:Y:S01]  /*15060*/  IADD3 R18, P6, PT, R20.reuse, R2, RZ ;  /* 0x0000000214127210 */ /* 0x040fe20007fde0ff */
[----:B------:R-:W2:Y:S04]  /*15070*/  LDL.LU R9, [R1+0x68c] ;  /* 0x00068c0001097983 */ /* 0x000ea80000300800 */
[----:B------:R1:W-:Y:S01]  /*15080*/  @P1 STG.E.U8 desc[UR8][R16.64], R3 ;  /* 0x0000000310001986 */ /* 0x0003e2000c101108 */
[----:B------:R-:W-:Y:S01]  /*15090*/  ISETP.LT.AND P1, PT, R19, UR13, !P0 ;  /* 0x0000000d13007c0c */ /* 0x000fe2000c721270 */
[----:B------:R-:W0:Y:S01]  /*150a0*/  LDCU UR13, c[0x0][0x39c] ;  /* 0x00007380ff0d77ac */ /* 0x000e220008000800 */
[----:B------:R-:W-:-:S02]  /*150b0*/  LEA.HI.X.SX32 R19, R20, R0, 0x1, P6 ;  /* 0x0000000014137211 */ /* 0x000fc400030f0eff */
[----:B-1----:R-:W-:Y:S01]  /*150c0*/  PRMT R16, R10, 0x7772, RZ ;  /* 0x000077720a107816 */ /* 0x002fe200000000ff */
[----:B------:R-:W-:Y:S02]  /*150d0*/  VIADD R3, R26, 0x69 ;  /* 0x000000691a037836 */ /* 0x000fe40000000000 */
[----:B--2---:R-:W-:Y:S01]  /*150e0*/  VIADD R17, R20, UR4 ;  /* 0x0000000414117c36 */ /* 0x004fe20008000000 */
[----:B------:R-:W1:Y:S01]  /*150f0*/  LDCU UR4, c[0x0][0x3b8] ;  /* 0x00007700ff0477ac */ /* 0x000e620008000800 */
[----:B------:R2:W-:Y:S01]  /*15100*/  @P3 STG.E.U8 desc[UR8][R18.64], R16 ;  /* 0x0000001012003986 */ /* 0x0005e2000c101108 */
[----:B---3--:R-:W-:Y:S01]  /*15110*/  ISETP.LT.AND P3, PT, R3, UR11, !P0 ;  /* 0x0000000b03007c0c */ /* 0x008fe2000c761270 */
[----:B------:R-:W3:Y:S01]  /*15120*/  LDCU UR11, c[0x0][0x39c] ;  /* 0x00007380ff0b77ac */ /* 0x000ee20008000800 */
[C---:B------:R-:W-:Y:S02]  /*15130*/  VIADD R3, R17.reuse, UR6 ;  /* 0x0000000611037c36 */ /* 0x040fe40008000000 */
[----:B------:R-:W-:Y:S01]  /*15140*/  VIADD R20, R26, 0x6a ;  /* 0x0000006a1a147836 */ /* 0x000fe20000000000 */
[----:B------:R-:W0:Y:S01]  /*15150*/  LDCU UR6, c[0x0][0x3b8] ;  /* 0x00007700ff0677ac */ /* 0x000e220008000800 */
[----:B--2---:R-:W-:-:S02]  /*15160*/  IADD3 R16, P6, PT, R17, R2, RZ ;  /* 0x0000000211107210 */ /* 0x004fc40007fde0ff */
[----:B------:R-:W-:Y:S02]  /*15170*/  PRMT R19, R10, 0x7773, RZ ;  /* 0x000077730a137816 */ /* 0x000fe400000000ff */
[----:B------:R-:W-:Y:S01]  /*15180*/  LEA.HI.X.SX32 R17, R17, R0, 0x1, P6 ;  /* 0x0000000011117211 */ /* 0x000fe200030f0eff */
[----:B------:R-:W2:Y:S01]  /*15190*/  LDL.LU R10, [R1+0x688] ;  /* 0x00068800010a7983 */ /* 0x000ea20000300800 */
[----:B------:R-:W-:-:S03]  /*151a0*/  IADD3 R18, P6, PT, R3, R2, RZ ;  /* 0x0000000203127210 */ /* 0x000fc60007fde0ff */
[----:B------:R0:W-:Y:S02]  /*151b0*/  @P2 STG.E.U8 desc[UR8][R16.64], R19 ;  /* 0x0000001310002986 */ /* 0x0001e4000c101108 */
[----:B0-----:R-:W-:Y:S01]  /*151c0*/  LEA.HI.X.SX32 R19, R3, R0, 0x1, P6 ;  /* 0x0000000003137211 */ /* 0x001fe200030f0eff */
[----:B------:R-:W-:Y:S01]  /*151d0*/  VIADD R17, R26, 0x6b ;  /* 0x0000006b1a117836 */ /* 0x000fe20000000000 */
[----:B------:R-:W-:Y:S01]  /*151e0*/  PRMT R16, R21, 0x7772, RZ ;  /* 0x0000777215107816 */ /* 0x000fe200000000ff */
[----:B------:R-:W-:Y:S01]  /*151f0*/  VIADD R3, R3, UR5 ;  /* 0x0000000503037c36 */ /* 0x000fe20008000000 */
[----:B------:R-:W-:Y:S01]  /*15200*/  ISETP.LT.AND P2, PT, R20, UR12, !P0 ;  /* 0x0000000c14007c0c */ /* 0x000fe2000c741270 */
[----:B------:R-:W0:Y:S02]  /*15210*/  LDCU UR12, c[0x0][0x39c] ;  /* 0x00007380ff0c77ac */ /* 0x000e240008000800 */
[----:B------:R1:W-:Y:S01]  /*15220*/  @P5 STG.E.U8 desc[UR8][R18.64], R16 ;  /* 0x0000001012005986 */ /* 0x0003e2000c101108 */
[----:B---3--:R-:W-:Y:S01]  /*15230*/  ISETP.LT.AND P5, PT, R17, UR11, !P0 ;  /* 0x0000000b11007c0c */ /* 0x008fe2000c7a1270 */
[----:B------:R-:W3:Y:S01]  /*15240*/  LDCU UR11, c[0x0][0x39c] ;  /* 0x00007380ff0b77ac */ /* 0x000ee20008000800 */
[----:B------:R-:W0:Y:S01]  /*15250*/  LDCU UR5, c[0x0][0x3b8] ;  /* 0x00007700ff0577ac */ /* 0x000e220008000800 */
[C---:B-1----:R-:W-:Y:S01]  /*15260*/  IADD3 R16, P6, PT, R3.reuse, R2, RZ ;  /* 0x0000000203107210 */ /* 0x042fe20007fde0ff */
[C---:B----4-:R-:W-:Y:S01]  /*15270*/  VIADD R18, R3.reuse, UR10 ;  /* 0x0000000a03127c36 */ /* 0x050fe20008000000 */
[----:B------:R-:W1:Y:S02]  /*15280*/  LDCU UR10, c[0x0][0x3b8] ;  /* 0x00007700ff0a77ac */ /* 0x000e640008000800 */
[----:B------:R-:W-:-:S02]  /*15290*/  LEA.HI.X.SX32 R17, R3, R0, 0x1, P6 ;  /* 0x0000000003117211 */ /* 0x000fc400030f0eff */
[----:B------:R-:W-:Y:S02]  /*152a0*/  PRMT R3, R21, 0x7773, RZ ;  /* 0x0000777315037816 */ /* 0x000fe400000000ff */
[----:B------:R-:W-:-:S03]  /*152b0*/  IADD3 R20, P6, PT, R18, R2, RZ ;  /* 0x0000000212147210 */ /* 0x000fc60007fde0ff */
[----:B------:R4:W-:Y:S01]  /*152c0*/  @P4 STG.E.U8 desc[UR8][R16.64], R3 ;  /* 0x0000000310004986 */ /* 0x0009e2000c101108 */
[----:B------:R-:W-:Y:S01]  /*152d0*/  LEA.HI.X.SX32 R21, R18, R0, 0x1, P6 ;  /* 0x0000000012157211 */ /* 0x000fe200030f0eff */
[----:B------:R-:W-:Y:S02]  /*152e0*/  VIADD R19, R26, 0x6c ;  /* 0x0000006c1a137836 */ /* 0x000fe40000000000 */
[----:B----4-:R-:W-:Y:S01]  /*152f0*/  VIADD R3, R18, UR4 ;  /* 0x0000000412037c36 */ /* 0x010fe20008000000 */
[----:B------:R-:W-:Y:S01]  /*15300*/  PRMT R17, R11, 0x7772, RZ ;  /* 0x000077720b117816 */ /* 0x000fe200000000ff */
[----:B------:R-:W-:Y:S01]  /*15310*/  VIADD R16, R26, 0x6d ;  /* 0x0000006d1a107836 */ /* 0x000fe20000000000 */
[----:B------:R-:W-:Y:S01]  /*15320*/  ISETP.LT.AND P4, PT, R19, UR13, !P0 ;  /* 0x0000000d13007c0c */ /* 0x000fe2000c781270 */
[----:B------:R-:W4:Y:S01]  /*15330*/  LDCU UR13, c[0x0][0x39c] ;  /* 0x00007380ff0d77ac */ /* 0x000f220008000800 */
[C---:B------:R-:W-:Y:S01]  /*15340*/  IADD3 R18, P6, PT, R3.reuse, R2, RZ ;  /* 0x0000000203127210 */ /* 0x040fe20007fde0ff */
[----:B------:R0:W-:Y:S01]  /*15350*/  @P1 STG.E.U8 desc[UR8][R20.64], R17 ;  /* 0x0000001114001986 */ /* 0x0001e2000c101108 */
[----:B---3--:R-:W-:Y:S01]  /*15360*/  ISETP.LT.AND P1, PT, R16, UR11, !P0 ;  /* 0x0000000b10007c0c */ /* 0x008fe2000c721270 */
[----:B------:R-:W3:Y:S01]  /*15370*/  LDCU UR11, c[0x0][0x39c] ;  /* 0x00007380ff0b77ac */ /* 0x000ee20008000800 */
[C---:B------:R-:W-:Y:S01]  /*15380*/  LEA.HI.X.SX32 R19, R3.reuse, R0, 0x1, P6 ;  /* 0x0000000003137211 */ /* 0x040fe200030f0eff */
[----:B------:R-:W1:Y:S01]  /*15390*/  LDCU UR4, c[0x0][0x3b8] ;  /* 0x00007700ff0477ac */ /* 0x000e620008000800 */
[----:B0-----:R-:W-:Y:S01]  /*153a0*/  VIADD R20, R3, UR6 ;  /* 0x0000000603147c36 */ /* 0x001fe20008000000 */
[----:B------:R-:W-:Y:S01]  /*153b0*/  PRMT R3, R11, 0x7773, RZ ;  /* 0x000077730b037816 */ /* 0x000fe200000000ff */
[----:B------:R-:W-:Y:S01]  /*153c0*/  VIADD R17, R26, 0x6e ;  /* 0x0000006e1a117836 */ /* 0x000fe20000000000 */
[----:B------:R-:W2:Y:S01]  /*153d0*/  LDL.LU R11, [R1+0x684] ;  /* 0x00068400010b7983 */ /* 0x000ea20000300800 */
[----:B------:R-:W0:Y:S01]  /*153e0*/  LDCU UR6, c[0x0][0x3b8] ;  /* 0x00007700ff0677ac */ /* 0x000e220008000800 */
[----:B------:R-:W-:-:S02]  /*153f0*/  IADD3 R16, P6, PT, R20, R2, RZ ;  /* 0x0000000214107210 */ /* 0x000fc40007fde0ff */
[----:B------:R1:W-:Y:S01]  /*15400*/  @P3 STG.E.U8 desc[UR8][R18.64], R3 ;  /* 0x0000000312003986 */ /* 0x0003e2000c101108 */
[----:B------:R-:W-:Y:S01]  /*15410*/  ISETP.LT.AND P3, PT, R17, UR12, !P0 ;  /* 0x0000000c11007c0c */ /* 0x000fe2000c761270 */
[----:B------:R-:W0:Y:S01]  /*15420*/  LDCU UR12, c[0x0][0x39c] ;  /* 0x00007380ff0c77ac */ /* 0x000e220008000800 */
[----:B------:R-:W-:Y:S02]  /*15430*/  LEA.HI.X.SX32 R17, R20, R0, 0x1, P6 ;  /* 0x0000000014117211 */ /* 0x000fe400030f0eff */
[----:B-1----:R-:W-:Y:S01]  /*15440*/  PRMT R19, R12, 0x7772, RZ ;  /* 0x000077720c137816 */ /* 0x002fe200000000ff */
[----:B------:R-:W-:Y:S01]  /*15450*/  VIADD R3, R20, UR5 ;  /* 0x0000000514037c36 */ /* 0x000fe20008000000 */
[----:B------:R-:W1:Y:S01]  /*15460*/  LDCU UR5, c[0x0][0x3b8] ;  /* 0x00007700ff0577ac */ /* 0x000e620008000800 */
[----:B------:R-:W-:Y:S02]  /*15470*/  VIADD R18, R26, 0x6f ;  /* 0x0000006f1a127836 */ /* 0x000fe40000000000 */
[----:B------:R0:W-:Y:S01]  /*15480*/  @P2 STG.E.U8 desc[UR8][R16.64], R19 ;  /* 0x0000001310002986 */ /* 0x0001e2000c101108 */
[C---:B------:R-:W-:Y:S01]  /*15490*/  VIADD R20, R3.reuse, UR10 ;  /* 0x0000000a03147c36 */ /* 0x040fe20008000000 */
[----:B------:R-:W1:Y:S01]  /*154a0*/  LDCU UR10, c[0x0][0x3b8] ;  /* 0x00007700ff0a77ac */ /* 0x000e620008000800 */
[----:B---3--:R-:W-:Y:S01]  /*154b0*/  ISETP.LT.AND P2, PT, R18, UR11, !P0 ;  /* 0x0000000b12007c0c */ /* 0x008fe2000c741270 */
[----:B------:R-:W3:Y:S01]  /*154c0*/  LDCU UR11, c[0x0][0x39c] ;  /* 0x00007380ff0b77ac */ /* 0x000ee20008000800 */
[----:B0-----:R-:W-:-:S04]  /*154d0*/  IADD3 R16, P6, PT, R3, R2, RZ ;  /* 0x0000000203107210 */ /* 0x001fc80007fde0ff */
[----:B------:R-:W-:Y:S02]  /*154e0*/  LEA.HI.X.SX32 R17, R3, R0, 0x1, P6 ;  /* 0x0000000003117211 */ /* 0x000fe400030f0eff */
[----:B------:R-:W-:Y:S02]  /*154f0*/  PRMT R3, R12, 0x7773, RZ ;  /* 0x000077730c037816 */ /* 0x000fe400000000ff */
[----:B------:R-:W2:Y:S01]  /*15500*/  LDL.LU R12, [R1+0x680] ;  /* 0x00068000010c7983 */ /* 0x000ea20000300800 */
[----:B------:R-:W-:Y:S01]  /*15510*/  VIADD R19, R26, 0x70 ;  /* 0x000000701a137836 */ /* 0x000fe20000000000 */
[C---:B------:R-:W-:Y:S02]  /*15520*/  IADD3 R18, P6, PT, R20.reuse, R2, RZ ;  /* 0x0000000214127210 */ /* 0x040fe40007fde0ff */
[----:B------:R0:W-:Y:S02]  /*15530*/  @P5 STG.E.U8 desc[UR8][R16.64], R3 ;  /* 0x0000000310005986 */ /* 0x0001e4000c101108 */
[----:B----4-:R-:W-:Y:S01]  /*15540*/  ISETP.LT.AND P5, PT, R19, UR13, !P0 ;  /* 0x0000000d13007c0c */ /* 0x010fe2000c7a1270 */
[----:B------:R-:W4:Y:S01]  /*15550*/  LDCU UR13, c[0x0][0x39c] ;  /* 0x00007380ff0d77ac */ /* 0x000f220008000800 */
[----:B------:R-:W-:-:S02]  /*15560*/  LEA.HI.X.SX32 R19, R20, R0, 0x1, P6 ;  /* 0x0000000014137211 */ /* 0x000fc400030f0eff */
[----:B0-----:R-:W-:Y:S01]  /*15570*/  PRMT R16, R13, 0x7772, RZ ;  /* 0x000077720d107816 */ /* 0x001fe200000000ff */
[----:B------:R-:W-:Y:S01]  /*15580*/  VIADD R17, R20, UR4 ;  /* 0x0000000414117c36 */ /* 0x000fe20008000000 */
[----:B------:R-:W0:Y:S01]  /*15590*/  LDCU UR4, c[0x0][0x3b8] ;  /* 0x00007700ff0477ac */ /* 0x000e220008000800 */
[----:B------:R-:W-:Y:S02]  /*155a0*/  VIADD R3, R26, 0x71 ;  /* 0x000000711a037836 */ /* 0x000fe40000000000 */
[----:B------:R1:W-:Y:S03]  /*155b0*/  @P4 STG.E.U8 desc[UR8][R18.64], R16 ;  /* 0x0000001012004986 */ /* 0x0003e6000c101108 */
[----:B---3--:R-:W-:Y:S01]  /*155c0*/  ISETP.LT.AND P4, PT, R3, UR11, !P0 ;  /* 0x0000000b03007c0c */ /* 0x008fe2000c781270 */
[----:B------:R-:W3:Y:S01]  /*155d0*/  LDCU UR11, c[0x0][0x39c] ;  /* 0x00007380ff0b77ac */ /* 0x000ee20008000800 */
[C---:B------:R-:W-:Y:S01]  /*155e0*/  VIADD R3, R17.reuse, UR6 ;  /* 0x0000000611037c36 */ /* 0x040fe20008000000 */
[----:B------:R-:W0:Y:S01]  /*155f0*/  LDCU UR6, c[0x0][0x3b8] ;  /* 0x00007700ff0677ac */ /* 0x000e220008000800 */
[----:B-1----:R-:W-:-:S02]  /*15600*/  IADD3 R16, P6, PT, R17, R2, RZ ;  /* 0x0000000211107210 */ /* 0x002fc40007fde0ff */
[----:B------:R-:W-:Y:S02]  /*15610*/  PRMT R19, R13, 0x7773, RZ ;  /* 0x000077730d137816 */ /* 0x000fe400000000ff */
[----:B------:R-:W2:Y:S01]  /*15620*/  LDL.LU R13, [R1+0x67c] ;  /* 0x00067c00010d7983 */ /* 0x000ea20000300800 */
[----:B------:R-:W-:Y:S02]  /*15630*/  LEA.HI.X.SX32 R17, R17, R0, 0x1, P6 ;  /* 0x0000000011117211 */ /* 0x000fe400030f0eff */
[----:B------:R-:W-:-:S03]  /*15640*/  IADD3 R18, P6, PT, R3, R2, RZ ;  /* 0x0000000203127210 */ /* 0x000fc60007fde0ff */
[----:B------:R1:W-:Y:S02]  /*15650*/  @P1 STG.E.U8 desc[UR8][R16.64], R19 ;  /* 0x0000001310001986 */ /* 0x0003e4000c101108 */
[C---:B-1----:R-:W-:Y:S01]  /*15660*/  LEA.HI.X.SX32 R19, R3.reuse, R0, 0x1, P6 ;  /* 0x0000000003137211 */ /* 0x042fe200030f0eff */
[----:B------:R-:W-:Y:S01]  /*15670*/  VIADD R3, R3, UR5 ;  /* 0x0000000503037c36 */ /* 0x000fe20008000000 */
[----:B------:R-:W-:Y:S01]  /*15680*/  PRMT R16, R14, 0x7772, RZ ;  /* 0x000077720e107816 */ /* 0x000fe200000000ff */
[C---:B------:R-:W-:Y:S01]  /*15690*/  VIADD R17, R26.reuse, 0x73 ;  /* 0x000000731a117836 */ /* 0x040fe20000000000 */
[----:B------:R-:W1:Y:S03]  /*156a0*/  LDCU UR5, c[0x0][0x3b8] ;  /* 0x00007700ff0577ac */ /* 0x000e660008000800 */
[----:B------:R0:W-:Y:S01]  /*156b0*/  @P3 STG.E.U8 desc[UR8][R18.64], R16 ;  /* 0x0000001012003986 */ /* 0x0001e2000c101108 */
[----:B---3--:R-:W-:Y:S01]  /*156c0*/  ISETP.LT.AND P3, PT, R17, UR11, !P0 ;  /* 0x0000000b11007c0c */ /* 0x008fe2000c761270 */
[----:B------:R-:W-:Y:S01]  /*156d0*/  VIADD R20, R26, 0x72 ;  /* 0x000000721a147836 */ /* 0x000fe20000000000 */
[----:B------:R-:W3:Y:S01]  /*156e0*/  LDCU UR11, c[0x0][0x39c] ;  /* 0x00007380ff0b77ac */ /* 0x000ee20008000800 */
[C---:B0-----:R-:W-:Y:S01]  /*156f0*/  IADD3 R16, P6, PT, R3.reuse, R2, RZ ;  /* 0x0000000203107210 */ /* 0x041fe20007fde0ff */
[----:B------:R-:W-:-:S02]  /*15700*/  VIADD R18, R3, UR10 ;  /* 0x0000000a03127c36 */ /* 0x000fc40008000000 */
[----:B------:R-:W-:Y:S01]  /*15710*/  ISETP.LT.AND P1, PT, R20, UR12, !P0 ;  /* 0x0000000c14007c0c */ /* 0x000fe2000c721270 */
[----:B------:R-:W-:Y:S01]  /*15720*/  VIADD R19, R26, 0x74 ;  /* 0x000000741a137836 */ /* 0x000fe20000000000 */
[----:B------:R-:W-:Y:S01]  /*15730*/  LEA.HI.X.SX32 R17, R3, R0, 0x1, P6 ;  /* 0x0000000003117211 */ /* 0x000fe200030f0eff */
[----:B------:R-:W0:Y:S01]  /*15740*/  LDCU UR12, c[0x0][0x39c] ;  /* 0x00007380ff0c77ac */ /* 0x000e220008000800 */
[----:B------:R-:W-:Y:S02]  /*15750*/  PRMT R3, R14, 0x7773, RZ ;  /* 0x000077730e037816 */ /* 0x000fe400000000ff */
[----:B------:R-:W2:Y:S01]  /*15760*/  LDL.LU R14, [R1+0x678] ;  /* 0x00067800010e7983 */ /* 0x000ea20000300800 */
[C---:B------:R-:W-:Y:S01]  /*15770*/  IADD3 R20, P6, PT, R18.reuse, R2, RZ ;  /* 0x0000000212147210 */ /* 0x040fe20007fde0ff */
[----:B------:R-:W0:Y:S02]  /*15780*/  LDCU UR10, c[0x0][0x3b8] ;  /* 0x00007700ff0a77ac */ /* 0x000e240008000800 */
[----:B------:R1:W-:Y:S01]  /*15790*/  @P2 STG.E.U8 desc[UR8][R16.64], R3 ;  /* 0x0000000310002986 */ /* 0x0003e2000c101108 */
[----:B------:R-:W-:-:S02]  /*157a0*/  LEA.HI.X.SX32 R21, R18, R0, 0x1, P6 ;  /* 0x0000000012157211 */ /* 0x000fc400030f0eff */
[----:B----4-:R-:W-:Y:S01]  /*157b0*/  ISETP.LT.AND P2, PT, R19, UR13, !P0 ;  /* 0x0000000d13007c0c */ /* 0x010fe2000c741270 */
[----:B------:R-:W4:Y:S01]  /*157c0*/  LDCU UR13, c[0x0][0x39c] ;  /* 0x00007380ff0d77ac */ /* 0x000f220008000800 */
[----:B-1----:R-:W-:Y:S01]  /*157d0*/  VIADD R3, R18, UR4 ;  /* 0x0000000412037c36 */ /* 0x002fe20008000000 */
[----:B------:R-:W-:Y:S01]  /*157e0*/  PRMT R17, R15, 0x7772, RZ ;  /* 0x000077720f117816 */ /* 0x000fe200000000ff */
[C---:B------:R-:W-:Y:S01]  /*157f0*/  VIADD R16, R26.reuse, 0x75 ;  /* 0x000000751a107836 */ /* 0x040fe20000000000 */
[----:B------:R-:W1:Y:S02]  /*15800*/  LDCU UR4, c[0x0][0x3b8] ;  /* 0x00007700ff0477ac */ /* 0x000e640008000800 */
[C---:B------:R-:W-:Y:S01]  /*15810*/  IADD3 R18, P6, PT, R3.reuse, R2, RZ ;  /* 0x0000000203127210 */ /* 0x040fe20007fde0ff */
[----:B------:R0:W-:Y:S03]  /*15820*/  @P5 STG.E.U8 desc[UR8][R20.64], R17 ;  /* 0x0000001114005986 */ /* 0x0001e6000c101108 */
[C---:B------:R-:W-:Y:S01]  /*15830*/  LEA.HI.X.SX32 R19, R3.reuse, R0, 0x1, P6 ;  /* 0x0000000003137211 */ /* 0x040fe200030f0eff */
[----:B0-----:R-:W-:Y:S01]  /*15840*/  VIADD R20, R3, UR6 ;  /* 0x0000000603147c36 */ /* 0x001fe20008000000 */
[----:B------:R-:W-:Y:S01]  /*15850*/  PRMT R3, R15, 0x7773, RZ ;  /* 0x000077730f037816 */ /* 0x000fe200000000ff */
[----:B------:R-:W-:Y:S01]  /*15860*/  VIADD R17, R26, 0x76 ;  /* 0x000000761a117836 */ /* 0x000fe20000000000 */
[----:B------:R-:W2:Y:S01]  /*15870*/  LDL.LU R15, [R1+0x674] ;  /* 0x00067400010f7983 */ /* 0x000ea20000300800 */
[----:B---3--:R-:W-:Y:S01]  /*15880*/  ISETP.LT.AND P5, PT, R16, UR11, !P0 ;  /* 0x0000000b10007c0c */ /* 0x008fe2000c7a1270 */
[----:B------:R-:W0:Y:S01]  /*15890*/  LDCU UR11, c[0x0][0x39c] ;  /* 0x00007380ff0b77ac */ /* 0x000e220008000800 */
[C---:B------:R-:W-:Y:S01]  /*158a0*/  IADD3 R16, P6, PT, R20.reuse, R2, RZ ;  /* 0x0000000214107210 */ /* 0x040fe20007fde0ff */
[----:B------:R3:W-:Y:S01]  /*158b0*/  @P4 STG.E.U8 desc[UR8][R18.64], R3 ;  /* 0x0000000312004986 */ /* 0x0007e2000c101108 */
[----:B------:R-:W-:Y:S01]  /*158c0*/  ISETP.LT.AND P4, PT, R17, UR12, !P0 ;  /* 0x0000000c11007c0c */ /* 0x000fe2000c781270 */
[----:B------:R-:W1:Y:S01]  /*158d0*/  LDCU UR6, c[0x0][0x3b8] ;  /* 0x00007700ff0677ac */ /* 0x000e620008000800 */
[----:B------:R-:W-:Y:S01]  /*158e0*/  LEA.HI.X.SX32 R17, R20, R0, 0x1, P6 ;  /* 0x0000000014117211 */ /* 0x000fe200030f0eff */
[----:B------:R-:W1:Y:S01]  /*158f0*/  LDCU UR12, c[0x0][0x39c] ;  /* 0x00007380ff0c77ac */ /* 0x000e620008000800 */
[----:B---3--:R-:W-:Y:S01]  /*15900*/  PRMT R19, R22, 0x7772, RZ ;  /* 0x0000777216137816 */ /* 0x008fe200000000ff */
[----:B------:R-:W-:-:S02]  /*15910*/  VIADD R18, R26, 0x77 ;  /* 0x000000771a127836 */ /* 0x000fc40000000000 */
[----:B------:R-:W-:Y:S01]  /*15920*/  VIADD R3, R20, UR5 ;  /* 0x0000000514037c36 */ /* 0x000fe20008000000 */
[----:B------:R-:W3:Y:S01]  /*15930*/  LDCU UR5, c[0x0][0x3b8] ;  /* 0x00007700ff0577ac */ /* 0x000ee20008000800 */
[----:B------:R1:W-:Y:S01]  /*15940*/  @P1 STG.E.U8 desc[UR8][R16.64], R19 ;  /* 0x0000001310001986 */ /* 0x0003e2000c101108 */
[----:B0-----:R-:W-:Y:S01]  /*15950*/  ISETP.LT.AND P1, PT, R18, UR11, !P0 ;  /* 0x0000000b12007c0c */ /* 0x001fe2000c721270 */
[----:B------:R-:W0:Y:S01]  /*15960*/  LDCU UR11, c[0x0][0x39c] ;  /* 0x00007380ff0b77ac */ /* 0x000e220008000800 */
[C---:B------:R-:W-:Y:S01]  /*15970*/  VIADD R20, R3.reuse, UR10 ;  /* 0x0000000a03147c36 */ /* 0x040fe20008000000 */
[----:B------:R-:W0:Y:S01]  /*15980*/  LDCU UR10, c[0x0][0x3b8] ;  /* 0x00007700ff0a77ac */ /* 0x000e220008000800 */
[----:B-1----:R-:W-:Y:S01]  /*15990*/  IADD3 R16, P6, PT, R3, R2, RZ ;  /* 0x0000000203107210 */ /* 0x002fe20007fde0ff */
[----:B------:R-:W-:-:S03]  /*159a0*/  VIADD R19, R26, 0x78 ;  /* 0x000000781a137836 */ /* 0x000fc60000000000 */
[----:B------:R-:W-:Y:S02]  /*159b0*/  LEA.HI.X.SX32 R17, R3, R0, 0x1, P6 ;  /* 0x0000000003117211 */ /* 0x000fe400030f0eff */
[----:B------:R-:W-:Y:S02]  /*159c0*/  PRMT R3, R22, 0x7773, RZ ;  /* 0x0000777316037816 */ /* 0x000fe400000000ff */
[----:B------:R-:W-:-:S03]  /*159d0*/  IADD3 R18, P6, PT, R20, R2, RZ ;  /* 0x0000000214127210 */ /* 0x000fc60007fde0ff */
[----:B------:R1:W-:Y:S01]  /*159e0*/  @P3 STG.E.U8 desc[UR8][R16.64], R3 ;  /* 0x0000000310003986 */ /* 0x0003e2000c101108 */
[----:B----4-:R-:W-:Y:S01]  /*159f0*/  ISETP.LT.AND P3, PT, R19, UR13, !P0 ;  /* 0x0000000d13007c0c */ /* 0x010fe2000c761270 */
[----:B------:R-:W4:Y:S01]  /*15a00*/  LDCU UR13, c[0x0][0x39c] ;  /* 0x00007380ff0d77ac */ /* 0x000f220008000800 */
[----:B------:R-:W-:Y:S02]  /*15a10*/  LEA.HI.X.SX32 R19, R20, R0, 0x1, P6 ;  /* 0x0000000014137211 */ /* 0x000fe400030f0eff */
[----:B-1----:R-:W-:Y:S01]  /*15a20*/  PRMT R16, R23, 0x7772, RZ ;  /* 0x0000777217107816 */ /* 0x002fe200000000ff */
[----:B------:R-:W-:Y:S02]  /*15a30*/  VIADD R3, R26, 0x79 ;  /* 0x000000791a037836 */ /* 0x000fe40000000000 */
[----:B------:R-:W-:Y:S01]  /*15a40*/  VIADD R17, R20, UR4 ;  /* 0x0000000414117c36 */ /* 0x000fe20008000000 */
[----:B------:R-:W1:Y:S01]  /*15a50*/  LDCU UR4, c[0x0][0x3b8] ;  /* 0x00007700ff0477ac */ /* 0x000e620008000800 */
[----:B------:R3:W-:Y:S01]  /*15a60*/  @P2 STG.E.U8 desc[UR8][R18.64], R16 ;  /* 0x0000001012002986 */ /* 0x0007e2000c101108 */
[----:B0-----:R-:W-:Y:S01]  /*15a70*/  ISETP.LT.AND P2, PT, R3, UR11, !P0 ;  /* 0x0000000b03007c0c */ /* 0x001fe2000c741270 */
[----:B------:R-:W0:Y:S01]  /*15a80*/  LDCU UR11, c[0x0][0x39c] ;  /* 0x00007380ff0b77ac */ /* 0x000e220008000800 */
[----:B------:R-:W-:-:S02]  /*15a90*/  VIADD R3, R17, UR6 ;  /* 0x0000000611037c36 */ /* 0x000fc40008000000 */
[----:B------:R-:W-:Y:S01]  /*15aa0*/  VIADD R20, R26, 0x7a ;  /* 0x0000007a1a147836 */ /* 0x000fe20000000000 */
[----:B------:R-:W0:Y:S01]  /*15ab0*/  LDCU UR6, c[0x0][0x3b8] ;  /* 0x00007700ff0677ac */ /* 0x000e220008000800 */
[----:B---3--:R-:W-:Y:S02]  /*15ac0*/  IADD3 R16, P6, PT, R17, R2, RZ ;  /* 0x0000000211107210 */ /* 0x008fe40007fde0ff */
[----:B------:R-:W-:Y:S02]  /*15ad0*/  PRMT R19, R23, 0x7773, RZ ;  /* 0x0000777317137816 */ /* 0x000fe400000000ff */
[----:B------:R-:W-:Y:S02]  /*15ae0*/  LEA.HI.X.SX32 R17, R17, R0, 0x1, P6 ;  /* 0x0000000011117211 */ /* 0x000fe400030f0eff */
[----:B------:R-:W-:-:S03]  /*15af0*/  IADD3 R18, P6, PT, R3, R2, RZ ;  /* 0x0000000203127210 */ /* 0x000fc60007fde0ff */
[----:B------:R3:W-:Y:S02]  /*15b00*/  @P5 STG.E.U8 desc[UR8][R16.64], R19 ;  /* 0x0000001310005986 */ /* 0x0007e4000c101108 */
[C---:B---3--:R-:W-:Y:S01]  /*15b10*/  LEA.HI.X.SX32 R19, R3.reuse, R0, 0x1, P6 ;  /* 0x0000000003137211 */ /* 0x048fe200030f0eff */
[----:B------:R-:W-:Y:S01]  /*15b20*/  VIADD R17, R26, 0x7b ;  /* 0x0000007b1a117836 */ /* 0x000fe20000000000 */
[----:B------:R-:W-:Y:S01]  /*15b30*/  PRMT R16, R24, 0x7772, RZ ;  /* 0x0000777218107816 */ /* 0x000fe200000000ff */
[----:B------:R-:W-:Y:S01]  /*15b40*/  VIADD R3, R3, UR5 ;  /* 0x0000000503037c36 */ /* 0x000fe20008000000 */
[----:B------:R-:W-:Y:S01]  /*15b50*/  ISETP.LT.AND P5, PT, R20, UR12, !P0 ;  /* 0x0000000c14007c0c */ /* 0x000fe2000c7a1270 */
[----:B------:R-:W3:Y:S02]  /*15b60*/  LDCU UR12, c[0x0][0x39c] ;  /* 0x00007380ff0c77ac */ /* 0x000ee40008000800 */
[----:B------:R1:W-:Y:S01]  /*15b70*/  @P4 STG.E.U8 desc[UR8][R18.64], R16 ;  /* 0x0000001012004986 */ /* 0x0003e2000c101108 */
[----:B0-----:R-:W-:Y:S01]  /*15b80*/  ISETP.LT.AND P4, PT, R17, UR11, !P0 ;  /* 0x0000000b11007c0c */ /* 0x001fe2000c781270 */
[----:B------:R-:W0:Y:S01]  /*15b90*/  LDCU UR11, c[0x0][0x39c] ;  /* 0x00007380ff0b77ac */ /* 0x000e220008000800 */
[----:B------:R-:W0:Y:S01]  /*15ba0*/  LDCU UR5, c[0x0][0x3b8] ;  /* 0x00007700ff0577ac */ /* 0x000e220008000800 */
[C---:B-1----:R-:W-:Y:S01]  /*15bb0*/  IADD3 R16, P6, PT, R3.reuse, R2, RZ ;  /* 0x0000000203107210 */ /* 0x042fe20007fde0ff */
[C---:B------:R-:W-:Y:S01]  /*15bc0*/  VIADD R18, R3.reuse, UR10 ;  /* 0x0000000a03127c36 */ /* 0x040fe20008000000 */
[----:B------:R-:W1:Y:S02]  /*15bd0*/  LDCU UR10, c[0x0][0x3b8] ;  /* 0x00007700ff0a77ac */ /* 0x000e640008000800 */
[----:B------:R-:W-:-:S02]  /*15be0*/  LEA.HI.X.SX32 R17, R3, R0, 0x1, P6 ;  /* 0x0000000003117211 */ /* 0x000fc400030f0eff */
[----:B------:R-:W-:Y:S02]  /*15bf0*/  PRMT R3, R24, 0x7773, RZ ;  /* 0x0000777318037816 */ /* 0x000fe400000000ff */
[----:B------:R-:W-:-:S03]  /*15c00*/  IADD3 R20, P6, PT, R18, R2, RZ ;  /* 0x0000000212147210 */ /* 0x000fc60007fde0ff */
[----:B------:R0:W-:Y:S01]  /*15c10*/  @P1 STG.E.U8 desc[UR8][R16.64], R3 ;  /* 0x0000000310001986 */ /* 0x0001e2000c101108 */
[----:B------:R-:W-:Y:S01]  /*15c20*/  LEA.HI.X.SX32 R21, R18, R0, 0x1, P6 ;  /* 0x0000000012157211 */ /* 0x000fe200030f0eff */
[C---:B------:R-:W-:Y:S01]  /*15c30*/  VIADD R19, R26.reuse, 0x7c ;  /* 0x0000007c1a137836 */ /* 0x040fe20000000000 */
[----:B0-----:R-:W-:Y:S01]  /*15c40*/  PRMT R17, R25, 0x7772, RZ ;  /* 0x0000777219117816 */ /* 0x001fe200000000ff */
[----:B------:R-:W-:Y:S02]  /*15c50*/  VIADD R16, R26, 0x7d ;  /* 0x0000007d1a107836 */ /* 0x000fe40000000000 */
[----:B------:R-:W-:Y:S01]  /*15c60*/  VIADD R3, R18, UR4 ;  /* 0x0000000412037c36 */ /* 0x000fe20008000000 */
[----:B----4-:R-:W-:Y:S01]  /*15c70*/  ISETP.LT.AND P1, PT, R19, UR13, !P0 ;  /* 0x0000000d13007c0c */ /* 0x010fe2000c721270 */
[----:B------:R0:W-:Y:S01]  /*15c80*/  @P3 STG.E.U8 desc[UR8][R20.64], R17 ;  /* 0x0000001114003986 */ /* 0x0001e2000c101108 */
[----:B------:R-:W-:Y:S01]  /*15c90*/  ISETP.LT.AND P3, PT, R16, UR11, !P0 ;  /* 0x0000000b10007c0c */ /* 0x000fe2000c761270 */
[----:B------:R-:W4:Y:S01]  /*15ca0*/  LDCU UR11, c[0x0][0x39c] ;  /* 0x00007380ff0b77ac */ /* 0x000f220008000800 */
[C---:B------:R-:W-:Y:S01]  /*15cb0*/  IADD3 R18, P6, PT, R3.reuse, R2, RZ ;  /* 0x0000000203127210 */ /* 0x040fe20007fde0ff */
[----:B------:R-:W1:Y:S03]  /*15cc0*/  LDCU UR13, c[0x0][0x39c] ;  /* 0x00007380ff0d77ac */ /* 0x000e660008000800 */
        /* <DEDUP_REMOVED lines=8> */
[----:B---3--:R-:W-:Y:S01]  /*15d50*/  ISETP.LT.AND P2, PT, R17, UR12, !P0 ;  /* 0x0000000c11007c0c */ /* 0x008fe2000c741270 */
[C---:B------:R-:W-:Y:S01]  /*15d60*/  VIADD R21, R20.reuse, UR5 ;  /* 0x0000000514157c36 */ /* 0x040fe20008000000 */
[----:B------:R-:W-:Y:S01]  /*15d70*/  LEA.HI.X.SX32 R17, R20, R0, 0x1, P6 ;  /* 0x0000000014117211 */ /* 0x000fe200030f0eff */
[----:B------:R-:W-:Y:S01]  /*15d80*/  VIADD R20, R26, 0x7f ;  /* 0x0000007f1a147836 */ /* 0x000fe20000000000 */
[----:B------:R-:W-:Y:S01]  /*15d90*/  PRMT R25, R27, 0x7772, RZ ;  /* 0x000077721b197816 */ /* 0x000fe200000000ff */
[----:B------:R-:W3:Y:S04]  /*15da0*/  LDCU UR5, c[0x0][0x3b8] ;  /* 0x00007700ff0577ac */ /* 0x000ee80008000800 */
[----:B------:R0:W-:Y:S01]  /*15db0*/  @P5 STG.E.U8 desc[UR8][R16.64], R25 ;  /* 0x0000001910005986 */ /* 0x0001e2000c101108 */
[----:B----4-:R-:W-:Y:S01]  /*15dc0*/  ISETP.LT.AND P5, PT, R20, UR11, !P0 ;  /* 0x0000000b14007c0c */ /* 0x010fe2000c7a1270 */
[----:B------:R-:W4:Y:S01]  /*15dd0*/  LDCU UR11, c[0x0][0x39c] ;  /* 0x00007380ff0b77ac */ /* 0x000f220008000800 */
[----:B-1----:R-:W-:Y:S01]  /*15de0*/  VIADD R3, R21, UR10 ;  /* 0x0000000a15037c36 */ /* 0x002fe20008000000 */
[----:B------:R-:W-:Y:S01]  /*15df0*/  PRMT R23, R27, 0x7773, RZ ;  /* 0x000077731b177816 */ /* 0x000fe200000000ff */
[----:B------:R-:W-:Y:S01]  /*15e00*/  VIADD R19, R26, 0x80 ;  /* 0x000000801a137836 */ /* 0x000fe20000000000 */
[----:B------:R-:W1:Y:S01]  /*15e10*/  LDCU UR12, c[0x0][0x39c] ;  /* 0x00007380ff0c77ac */ /* 0x000e620008000800 */
[----:B------:R-:W1:Y:S01]  /*15e20*/  LDCU UR10, c[0x0][0x3b8] ;  /* 0x00007700ff0a77ac */ /* 0x000e620008000800 */
[----:B0-----:R-:W-:-:S04]  /*15e30*/  IADD3 R16, P6, PT, R21, R2, RZ ;  /* 0x0000000215107210 */ /* 0x001fc80007fde0ff */
[----:B------:R-:W-:Y:S02]  /*15e40*/  LEA.HI.X.SX32 R17, R21, R0, 0x1, P6 ;  /* 0x0000000015117211 */ /* 0x000fe400030f0eff */
[C---:B------:R-:W-:Y:S01]  /*15e50*/  IADD3 R18, P6, PT, R3.reuse, R2, RZ ;  /* 0x0000000203127210 */ /* 0x040fe20007fde0ff */
[----:B------:R-:W-:Y:S01]  /*15e60*/  VIADD R21, R3, UR4 ;  /* 0x0000000403157c36 */ /* 0x000fe20008000000 */
[----:B------:R-:W-:Y:S01]  /*15e70*/  PRMT R25, R28, 0x7772, RZ ;  /* 0x000077721c197816 */ /* 0x000fe200000000ff */
[----:B------:R0:W-:Y:S01]  /*15e80*/  @P4 STG.E.U8 desc[UR8][R16.64], R23 ;  /* 0x0000001710004986 */ /* 0x0001e2000c101108 */
[----:B------:R-:W-:Y:S01]  /*15e90*/  ISETP.LT.AND P4, PT, R19, UR13, !P0 ;  /* 0x0000000d13007c0c */ /* 0x000fe2000c781270 */
[----:B------:R-:W1:Y:S01]  /*15ea0*/  LDCU UR13, c[0x0][0x39c] ;  /* 0x00007380ff0d77ac */ /* 0x000e620008000800 */
[----:B------:R-:W-:Y:S01]  /*15eb0*/  LEA.HI.X.SX32 R19, R3, R0, 0x1, P6 ;  /* 0x0000000003137211 */ /* 0x000fe200030f0eff */
[----:B------:R-:W-:Y:S01]  /*15ec0*/  VIADD R3, R26, 0x81 ;  /* 0x000000811a037836 */ /* 0x000fe20000000000 */
[----:B------:R-:W1:Y:S03]  /*15ed0*/  LDCU UR4, c[0x0][0x3b8] ;  /* 0x00007700ff0477ac */ /* 0x000e660008000800 */
[----:B------:R3:W-:Y:S01]  /*15ee0*/  @P1 STG.E.U8 desc[UR8][R18.64], R25 ;  /* 0x0000001912001986 */ /* 0x0007e2000c101108 */
[----:B----4-:R-:W-:Y:S01]  /*15ef0*/  ISETP.LT.AND P1, PT, R3, UR11, !P0 ;  /* 0x0000000b03007c0c */ /* 0x010fe2000c721270 */
[----:B------:R-:W4:Y:S01]  /*15f00*/  LDCU UR11, c[0x0][0x39c] ;  /* 0x00007380ff0b77ac */ /* 0x000f220008000800 */
[C---:B------:R-:W-:Y:S01]  /*15f10*/  VIADD R3, R21.reuse, UR6 ;  /* 0x0000000615037c36 */ /* 0x040fe20008000000 */
[----:B0-----:R-:W-:-:S02]  /*15f20*/  IADD3 R16, P6, PT, R21, R2, RZ ;  /* 0x0000000215107210 */ /* 0x001fc40007fde0ff */
[----:B------:R-:W-:Y:S01]  /*15f30*/  PRMT R23, R28, 0x7773, RZ ;  /* 0x000077731c177816 */ /* 0x000fe200000000ff */
[C---:B------:R-:W-:Y:S01]  /*15f40*/  VIADD R20, R26.reuse, 0x82 ;  /* 0x000000821a147836 */ /* 0x040fe20000000000 */
[----:B------:R-:W-:Y:S01]  /*15f50*/  LEA.HI.X.SX32 R17, R21, R0, 0x1, P6 ;  /* 0x0000000015117211 */ /* 0x000fe200030f0eff */
[----:B------:R-:W0:Y:S01]  /*15f60*/  LDCU UR6, c[0x0][0x3b8] ;  /* 0x00007700ff0677ac */ /* 0x000e220008000800 */
[C---:B---3--:R-:W-:Y:S01]  /*15f70*/  IADD3 R18, P6, PT, R3.reuse, R2, RZ ;  /* 0x0000000203127210 */ /* 0x048fe20007fde0ff */
[----:B------:R-:W-:Y:S01]  /*15f80*/  VIADD R21, R3, UR5 ;  /* 0x0000000503157c36 */ /* 0x000fe20008000000 */
[----:B------:R-:W-:Y:S01]  /*15f90*/  PRMT R25, R29, 0x7772, RZ ;  /* 0x000077721d197816 */ /* 0x000fe200000000ff */
[----:B------:R3:W-:Y:S01]  /*15fa0*/  @P3 STG.E.U8 desc[UR8][R16.64], R23 ;  /* 0x0000001710003986 */ /* 0x0007e2000c101108 */
[----:B------:R-:W-:Y:S01]  /*15fb0*/  LEA.HI.X.SX32 R19, R3, R0, 0x1, P6 ;  /* 0x0000000003137211 */ /* 0x000fe200030f0eff */
[----:B------:R-:W-:Y:S01]  /*15fc0*/  VIADD R3, R26, 0x83 ;  /* 0x000000831a037836 */ /* 0x000fe20000000000 */
[----:B-1----:R-:W-:Y:S01]  /*15fd0*/  ISETP.LT.AND P3, PT, R20, UR12, !P0 ;  /* 0x0000000c14007c0c */ /* 0x002fe2000c761270 */
[----:B------:R-:W1:Y:S02]  /*15fe0*/  LDCU UR12, c[0x0][0x39c] ;  /* 0x00007380ff0c77ac */ /* 0x000e640008000800 */
[----:B------:R0:W-:Y:S01]  /*15ff0*/  @P2 STG.E.U8 desc[UR8][R18.64], R25 ;  /* 0x0000001912002986 */ /* 0x0001e2000c101108 */
[----:B----4-:R-:W-:Y:S01]  /*16000*/  ISETP.LT.AND P2, PT, R3, UR11, !P0 ;  /* 0x0000000b03007c0c */ /* 0x010fe2000c741270 */
[----:B------:R-:W4:Y:S01]  /*16010*/  LDCU UR11, c[0x0][0x39c] ;  /* 0x00007380ff0b77ac */ /* 0x000f220008000800 */
[C---:B------:R-:W-:Y:S01]  /*16020*/  IADD3 R20, P6, PT, R21.reuse, R2, RZ ;  /* 0x0000000215147210 */ /* 0x040fe20007fde0ff */
[----:B------:R-:W-:Y:S01]  /*16030*/  VIADD R3, R21, UR10 ;  /* 0x0000000a15037c36 */ /* 0x000fe20008000000 */
[----:B---3--:R-:W-:Y:S01]  /*16040*/  PRMT R23, R29, 0x7773, RZ ;  /* 0x000077731d177816 */ /* 0x008fe200000000ff */
[----:B------:R-:W-:Y:S01]  /*16050*/  VIADD R17, R26, 0x84 ;  /* 0x000000841a117836 */ /* 0x000fe20000000000 */
[----:B------:R-:W-:Y:S01]  /*16060*/  LEA.HI.X.SX32 R21, R21, R0, 0x1, P6 ;  /* 0x0000000015157211 */ /* 0x000fe200030f0eff */
[----:B------:R-:W3:Y:S01]  /*16070*/  LDCU UR5, c[0x0][0x3b8] ;  /* 0x00007700ff0577ac */ /* 0x000ee20008000800 */
[C---:B------:R-:W-:Y:S01]  /*16080*/  IADD3 R16, P6, PT, R3.reuse, R2, RZ ;  /* 0x0000000203107210 */ /* 0x040fe20007fde0ff */
[----:B------:R-:W2:Y:S02]  /*16090*/  LDL R29, [R1+0x24] ;  /* 0x00002400011d7983 */ /* 0x000ea40000100800 */
[----:B--2---:R-:W-:Y:S01]  /*160a0*/  PRMT R27, R12, 0x7770, RZ ;  /* 0x000077700c1b7816 */ /* 0x004fe200000000ff */
[----:B0-----:R-:W-:Y:S01]  /*160b0*/  VIADD R19, R3, UR4 ;  /* 0x0000000403137c36 */ /* 0x001fe20008000000 */
[----:B------:R-:W0:Y:S01]  /*160c0*/  LDCU UR10, c[0x0][0x3b8] ;  /* 0x00007700ff0a77ac */ /* 0x000e220008000800 */
[----:B------:R2:W-:Y:S01]  /*160d0*/  @P5 STG.E.U8 desc[UR8][R20.64], R23 ;  /* 0x0000001714005986 */ /* 0x0005e2000c101108 */
[----:B------:R-:W-:-:S02]  /*160e0*/  ISETP.LT.AND P5, PT, R17, UR13, !P0 ;  /* 0x0000000d11007c0c */ /* 0x000fc4000c7a1270 */
[----:B------:R-:W-:Y:S01]  /*160f0*/  LEA.HI.X.SX32 R17, R3, R0, 0x1, P6 ;  /* 0x0000000003117211 */ /* 0x000fe200030f0eff */
[----:B------:R-:W-:Y:S01]  /*16100*/  VIADD R3, R26, 0x85 ;  /* 0x000000851a037836 */ /* 0x000fe20000000000 */
[----:B------:R-:W-:Y:S01]  /*16110*/  PRMT R25, R12, 0x7771, RZ ;  /* 0x000077710c197816 */ /* 0x000fe200000000ff */
[----:B------:R-:W0:Y:S01]  /*16120*/  LDCU UR13, c[0x0][0x39c] ;  /* 0x00007380ff0d77ac */ /* 0x000e220008000800 */
[----:B------:R-:W2:Y:S01]  /*16130*/  LDL.LU R24, [R1+0x2c] ;  /* 0x00002c0001187983 */ /* 0x000ea20000300800 */
[----:B------:R-:W0:Y:S03]  /*16140*/  LDCU UR4, c[0x0][0x3b8] ;  /* 0x00007700ff0477ac */ /* 0x000e260008000800 */
[----:B------:R1:W-:Y:S01]  /*16150*/  @P4 STG.E.U8 desc[UR8][R16.64], R27 ;  /* 0x0000001b10004986 */ /* 0x0003e2000c101108 */
[----:B----4-:R-:W-:Y:S01]  /*16160*/  ISETP.LT.AND P4, PT, R3, UR11, !P0 ;  /* 0x0000000b03007c0c */ /* 0x010fe2000c781270 */
[----:B------:R-:W4:Y:S01]  /*16170*/  LDCU UR11, c[0x0][0x39c] ;  /* 0x00007380ff0b77ac */ /* 0x000f220008000800 */
[C---:B------:R-:W-:Y:S01]  /*16180*/  IADD3 R18, P6, PT, R19.reuse, R2, RZ ;  /* 0x0000000213127210 */ /* 0x040fe20007fde0ff */
[C---:B--2---:R-:W-:Y:S01]  /*16190*/  VIADD R21, R19.reuse, UR6 ;  /* 0x0000000613157c36 */ /* 0x044fe20008000000 */
[----:B------:R-:W2:Y:S01]  /*161a0*/  LDL.LU R28, [R1+0xa0] ;  /* 0x0000a000011c7983 */ /* 0x000ea20000300800 */
[----:B------:R-:W-:Y:S01]  /*161b0*/  VIADD R3, R26, 0x86 ;  /* 0x000000861a037836 */ /* 0x000fe20000000000 */
[----:B------:R-:W-:Y:S01]  /*161c0*/  LEA.HI.X.SX32 R19, R19, R0, 0x1, P6 ;  /* 0x0000000013137211 */ /* 0x000fe200030f0eff */
[----:B------:R-:W0:Y:S01]  /*161d0*/  LDCU UR6, c[0x0][0x3b8] ;  /* 0x00007700ff0677ac */ /* 0x000e220008000800 */
[----:B------:R-:W-:-:S02]  /*161e0*/  IADD3 R22, P6, PT, R21, R2, RZ ;  /* 0x0000000215167210 */ /* 0x000fc40007fde0ff */
[----:B-1----:R-:W-:Y:S01]  /*161f0*/  PRMT R27, R13, 0x7770, RZ ;  /* 0x000077700d1b7816 */ /* 0x002fe200000000ff */
[----:B------:R1:W-:Y:S01]  /*16200*/  @P1 STG.E.U8 desc[UR8][R18.64], R25 ;  /* 0x0000001912001986 */ /* 0x0003e2000c101108 */
[----:B------:R-:W-:Y:S01]  /*16210*/  ISETP.LT.AND P1, PT, R3, UR12, !P0 ;  /* 0x0000000c03007c0c */ /* 0x000fe2000c721270 */
[C---:B------:R-:W-:Y:S01]  /*16220*/  VIADD R3, R26.reuse, 0x87 ;  /* 0x000000871a037836 */ /* 0x040fe20000000000 */
[C---:B------:R-:W-:Y:S01]  /*16230*/  LEA.HI.X.SX32 R23, R21.reuse, R0, 0x1, P6 ;  /* 0x0000000015177211 */ /* 0x040fe200030f0eff */
[----:B---3--:R-:W-:Y:S01]  /*16240*/  VIADD R21, R21, UR5 ;  /* 0x0000000515157c36 */ /* 0x008fe20008000000 */
[----:B------:R-:W3:Y:S03]  /*16250*/  LDCU UR5, c[0x0][0x3b8] ;  /* 0x00007700ff0577ac */ /* 0x000ee60008000800 */
[----:B------:R3:W-:Y:S01]  /*16260*/  @P3 STG.E.U8 desc[UR8][R22.64], R27 ;  /* 0x0000001b16003986 */ /* 0x0007e2000c101108 */
[----:B----4-:R-:W-:Y:S01]  /*16270*/  ISETP.LT.AND P3, PT, R3, UR11, !P0 ;  /* 0x0000000b03007c0c */ /* 0x010fe2000c761270 */
[----:B------:R-:W4:Y:S01]  /*16280*/  LDCU UR11, c[0x0][0x39c] ;  /* 0x00007380ff0b77ac */ /* 0x000f220008000800 */
[C---:B------:R-:W-:Y:S01]  /*16290*/  IADD3 R20, P6, PT, R21.reuse, R2, RZ ;  /* 0x0000000215147210 */ /* 0x040fe20007fde0ff */
[----:B0-----:R-:W-:Y:S01]  /*162a0*/  VIADD R17, R21, UR10 ;  /* 0x0000000a15117c36 */ /* 0x001fe20008000000 */
[----:B-1----:R-:W-:Y:S01]  /*162b0*/  PRMT R25, R13, 0x7771, RZ ;  /* 0x000077710d197816 */ /* 0x002fe200000000ff */
[----:B------:R-:W-:Y:S01]  /*162c0*/  VIADD R3, R26, 0x88 ;  /* 0x000000881a037836 */ /* 0x000fe20000000000 */
[----:B------:R-:W-:Y:S01]  /*162d0*/  LEA.HI.X.SX32 R21, R21, R0, 0x1, P6 ;  /* 0x0000000015157211 */ /* 0x000fe200030f0eff */
[----:B------:R-:W0:Y:S01]  /*162e0*/  LDCU UR12, c[0x0][0x39c] ;  /* 0x00007380ff0c77ac */ /* 0x000e220008000800 */
[----:B------:R-:W-:-:S03]  /*162f0*/  IADD3 R18, P6, PT, R17, R2, RZ ;  /* 0x0000000211127210 */ /* 0x000fc60007fde0ff */
[----:B------:R1:W-:Y:S01]  /*16300*/  @P2 STG.E.U8 desc[UR8][R20.64], R25 ;  /* 0x0000001914002986 */ /* 0x0003e2000c101108 */
[----:B------:R-:W-:Y:S01]  /*16310*/  ISETP.LT.AND P2, PT, R3, UR13, !P0 ;  /* 0x0000000d03007c0c */ /* 0x000fe2000c741270 */
[----:B------:R-:W-:Y:S01]  /*16320*/  VIADD R3, R26, 0x89 ;  /* 0x000000891a037836 */ /* 0x000fe20000000000 */
[C---:B------:R-:W-:Y:S02]  /*16330*/  LEA.HI.X.SX32 R19, R17.reuse, R0, 0x1, P6 ;  /* 0x0000000011137211 */ /* 0x040fe400030f0eff */
[----:B---3--:R-:W-:Y:S01]  /*16340*/  PRMT R27, R14, 0x7770, RZ ;  /* 0x000077700e1b7816 */ /* 0x008fe200000000ff */
[----:B------:R-:W-:Y:S01]  /*16350*/  VIADD R17, R17, UR4 ;  /* 0x0000000411117c36 */ /* 0x000fe20008000000 */
[----:B------:R-:W3:Y:S01]  /*16360*/  LDCU UR10, c[0x0][0x3b8] ;  /* 0x00007700ff0a77ac */ /* 0x000ee20008000800 */
[----:B------:R-:W2:Y:S02]  /*16370*/  LDL.LU R22, [R1+0x28] ;  /* 0x0000280001167983 */ /* 0x000ea40000300800 */
[----:B------:R-:W-:Y:S01]  /*16380*/  VIADD R23, R17, UR6 ;  /* 0x0000000611177c36 */ /* 0x000fe20008000000 */
[----:B------:R-:W3:Y:S01]  /*16390*/  LDCU UR13, c[0x0][0x39c] ;  /* 0x00007380ff0d77ac */ /* 0x000ee20008000800 */
[----:B------:R0:W-:Y:S01]  /*163a0*/  @P5 STG.E.U8 desc[UR8][R18.64], R27 ;  /* 0x0000001b12005986 */ /* 0x0001e2000c101108 */
[----:B----4-:R-:W-:-:S02]  /*163b0*/  ISETP.LT.AND P5, PT, R3, UR11, !P0 ;  /* 0x0000000b03007c0c */ /* 0x010fc4000c7a1270 */
[C---:B------:R-:W-:Y:S01]  /*163c0*/  IADD3 R16, P6, PT, R17.reuse, R2, RZ ;  /* 0x0000000211107210 */ /* 0x040fe20007fde0ff */
[----:B------:R-:W4:Y:S01]  /*163d0*/  LDCU UR11, c[0x0][0x39c] ;  /* 0x00007380ff0b77ac */ /* 0x000f220008000800 */
[----:B-1----:R-:W-:Y:S02]  /*163e0*/  PRMT R25, R14, 0x7771, RZ ;  /* 0x000077710e197816 */ /* 0x002fe400000000ff */
[----:B------:R-:W-:Y:S01]  /*163f0*/  LEA.HI.X.SX32 R17, R17, R0, 0x1, P6 ;  /* 0x0000000011117211 */ /* 0x000fe200030f0eff */
[----:B------:R-:W1:Y:S01]  /*16400*/  LDCU UR4, c[0x0][0x3b8] ;  /* 0x00007700ff0477ac */ /* 0x000e620008000800 */
[C---:B------:R-:W-:Y:S01]  /*16410*/  IADD3 R20, P6, PT, R23.reuse, R2, RZ ;  /* 0x0000000217147210 */ /* 0x040fe20007fde0ff */
[C---:B------:R-:W-:Y:S01]  /*16420*/  VIADD R3, R26.reuse, 0x8a ;  /* 0x0000008a1a037836 */ /* 0x040fe20000000000 */
[----:B------:R-:W1:Y:S02]  /*16430*/  LDCU UR6, c[0x0][0x3b8] ;  /* 0x00007700ff0677ac */ /* 0x000e640008000800 */
[C---:B------:R-:W-:Y:S01]  /*16440*/  LEA.HI.X.SX32 R21, R23.reuse, R0, 0x1, P6 ;  /* 0x0000000017157211 */ /* 0x040fe200030f0eff */
[----:B------:R-:W-:Y:S01]  /*16450*/  VIADD R23, R23, UR5 ;  /* 0x0000000517177c36 */ /* 0x000fe20008000000 */
[----:B------:R3:W-:Y:S01]  /*16460*/  @P4 STG.E.U8 desc[UR8][R16.64], R25 ;  /* 0x0000001910004986 */ /* 0x0007e2000c101108 */
[----:B0-----:R-:W-:Y:S01]  /*16470*/  ISETP.LT.AND P4, PT, R3, UR12, !P0 ;  /* 0x0000000c03007c0c */ /* 0x001fe2000c781270 */
[----:B------:R-:W-:Y:S01]  /*16480*/  VIADD R3, R26, 0x8b ;  /* 0x0000008b1a037836 */ /* 0x000fe20000000000 */
[----:B------:R-:W-:Y:S01]  /*16490*/  PRMT R27, R15, 0x7770, RZ ;  /* 0x000077700f1b7816 */ /* 0x000fe200000000ff */
[----:B------:R-:W0:Y:S01]  /*164a0*/  LDCU UR5, c[0x0][0x3b8] ;  /* 0x00007700ff0577ac */ /* 0x000e220008000800 */
[----:B------:R-:W-:-:S03]  /*164b0*/  IADD3 R18, P6, PT, R23, R2, RZ ;  /* 0x0000000217127210 */ /* 0x000fc60007fde0ff */
[----:B------:R0:W-:Y:S01]  /*164c0*/  @P1 STG.E.U8 desc[UR8][R20.64], R27 ;  /* 0x0000001b14001986 */ /* 0x0001e2000c101108 */
[----:B----4-:R-:W-:Y:S01]  /*164d0*/  ISETP.LT.AND P1, PT, R3, UR11, !P0 ;  /* 0x0000000b03007c0c */ /* 0x010fe2000c721270 */
[----:B------:R-:W4:Y:S01]  /*164e0*/  LDCU UR11, c[0x0][0x39c] ;  /* 0x00007380ff0b77ac */ /* 0x000f220008000800 */
[C---:B---3--:R-:W-:Y:S01]  /*164f0*/  VIADD R25, R23.reuse, UR10 ;  /* 0x0000000a17197c36 */ /* 0x048fe20008000000 */
[----:B------:R-:W-:Y:S01]  /*16500*/  LEA.HI.X.SX32 R19, R23, R0, 0x1, P6 ;  /* 0x0000000017137211 */ /* 0x000fe200030f0eff */
[----:B------:R-:W-:Y:S01]  /*16510*/  VIADD R3, R26, 0x8c ;  /* 0x0000008c1a037836 */ /* 0x000fe20000000000 */
[----:B------:R-:W3:Y:S02]  /*16520*/  LDCU UR10, c[0x0][0x3b8] ;  /* 0x00007700ff0a77ac */ /* 0x000ee40008000800 */
[----:B------:R-:W-:Y:S02]  /*16530*/  IADD3 R16, P6, PT, R25, R2, RZ ;  /* 0x0000000219107210 */ /* 0x000fe40007fde0ff */
[----:B------:R-:W-:Y:S01]  /*16540*/  PRMT R23, R15, 0x7771, RZ ;  /* 0x000077710f177816 */ /* 0x000fe200000000ff */
[----:B------:R-:W3:Y:S01]  /*16550*/  LDCU UR12, c[0x0][0x39c] ;  /* 0x00007380ff0c77ac */ /* 0x000ee20008000800 */
[C---:B------:R-:W-:Y:S01]  /*16560*/  LEA.HI.X.SX32 R17, R25.reuse, R0, 0x1, P6 ;  /* 0x0000000019117211 */ /* 0x040fe200030f0eff */
[----:B-1----:R-:W-:-:S02]  /*16570*/  VIADD R25, R25, UR4 ;  /* 0x0000000419197c36 */ /* 0x002fc40008000000 */
[----:B------:R1:W-:Y:S01]  /*16580*/  @P3 STG.E.U8 desc[UR8][R18.64], R23 ;  /* 0x0000001712003986 */ /* 0x0003e2000c101108 */
[----:B------:R-:W-:Y:S01]  /*16590*/  ISETP.LT.AND P3, PT, R3, UR13, !P0 ;  /* 0x0000000d03007c0c */ /* 0x000fe2000c761270 */
[----:B------:R-:W3:Y:S01]  /*165a0*/  LDCU UR4, c[0x0][0x3b8] ;  /* 0x00007700ff0477ac */ /* 0x000ee20008000800 */
[C---:B0-----:R-:W-:Y:S01]  /*165b0*/  IADD3 R20, P6, PT, R25.reuse, R2, RZ ;  /* 0x0000000219147210 */ /* 0x041fe20007fde0ff */
[----:B------:R-:W-:Y:S01]  /*165c0*/  VIADD R3, R26, 0x8d ;  /* 0x0000008d1a037836 */ /* 0x000fe20000000000 */
[----:B------:R-:W-:Y:S01]  /*165d0*/  PRMT R27, R8, 0x7770, RZ ;  /* 0x00007770081b7816 */ /* 0x000fe200000000ff */
[----:B------:R-:W0:Y:S01]  /*165e0*/  LDCU UR13, c[0x0][0x39c] ;  /* 0x00007380ff0d77ac */ /* 0x000e220008000800 */
[C---:B------:R-:W-:Y:S01]  /*165f0*/  LEA.HI.X.SX32 R21, R25.reuse, R0, 0x1, P6 ;  /* 0x0000000019157211 */ /* 0x040fe200030f0eff */
[----:B-1----:R-:W-:Y:S02]  /*16600*/  VIADD R23, R25, UR6 ;  /* 0x0000000619177c36 */ /* 0x002fe40008000000 */
[----:B------:R1:W-:Y:S01]  /*16610*/  @P2 STG.E.U8 desc[UR8][R16.64], R27 ;  /* 0x0000001b10002986 */ /* 0x0003e2000c101108 */
[----:B----4-:R-:W-:Y:S01]  /*16620*/  ISETP.LT.AND P2, PT, R3, UR11, !P0 ;  /* 0x0000000b03007c0c */ /* 0x010fe2000c741270 */
[----:B------:R-:W4:Y:S01]  /*16630*/  LDCU UR11, c[0x0][0x39c] ;  /* 0x00007380ff0b77ac */ /* 0x000f220008000800 */
[----:B------:R-:W-:-:S02]  /*16640*/  IADD3 R18, P6, PT, R23, R2, RZ ;  /* 0x0000000217127210 */ /* 0x000fc40007fde0ff */
[----:B------:R-:W-:Y:S01]  /*16650*/  PRMT R25, R8, 0x7771, RZ ;  /* 0x0000777108197816 */ /* 0x000fe200000000ff */
[----:B------:R-:W0:Y:S01]  /*16660*/  LDCU UR6, c[0x0][0x3b8] ;  /* 0x00007700ff0677ac */ /* 0x000e220008000800 */
[C---:B------:R-:W-:Y:S01]  /*16670*/  LEA.HI.X.SX32 R19, R23.reuse, R0, 0x1, P6 ;  /* 0x0000000017137211 */ /* 0x040fe200030f0eff */
[----:B------:R-:W-:Y:S02]  /*16680*/  VIADD R23, R23, UR5 ;  /* 0x0000000517177c36 */ /* 0x000fe40008000000 */
[----:B------:R4:W-:Y:S01]  /*16690*/  @P5 STG.E.U8 desc[UR8][R20.64], R25 ;  /* 0x0000001914005986 */ /* 0x0009e2000c101108 */
[----:B------:R-:W-:Y:S01]  /*166a0*/  VIADD R3, R26, 0x8e ;  /* 0x0000008e1a037836 */ /* 0x000fe20000000000 */
[----:B-1----:R-:W-:Y:S01]  /*166b0*/  PRMT R27, R9, 0x7770, RZ ;  /* 0x00007770091b7816 */ /* 0x002fe200000000ff */
[----:B------:R-:W1:Y:S01]  /*166c0*/  LDCU UR5, c[0x0][0x3b8] ;  /* 0x00007700ff0577ac */ /* 0x000e620008000800 */
[----:B------:R-:W-:Y:S02]  /*166d0*/  IADD3 R16, P6, PT, R23, R2, RZ ;  /* 0x0000000217107210 */ /* 0x000fe40007fde0ff */
[----:B---3--:R-:W-:-:S02]  /*166e0*/  ISETP.LT.AND P5, PT, R3, UR12, !P0 ;  /* 0x0000000c03007c0c */ /* 0x008fc4000c7a1270 */
[C---:B------:R-:W-:Y:S01]  /*166f0*/  LEA.HI.X.SX32 R17, R23.reuse, R0, 0x1, P6 ;  /* 0x0000000017117211 */ /* 0x040fe200030f0eff */
[----:B----4-:R-:W-:Y:S02]  /*16700*/  VIADD R25, R23, UR10 ;  /* 0x0000000a17197c36 */ /* 0x010fe40008000000 */
[C---:B------:R-:W-:Y:S01]  /*16710*/  VIADD R3, R26.reuse, 0x8f ;  /* 0x0000008f1a037836 */ /* 0x040fe20000000000 */
[----:B------:R-:W-:Y:S01]  /*16720*/  PRMT R23, R9, 0x7771, RZ ;  /* 0x0000777109177816 */ /* 0x000fe200000000ff */
[----:B------:R3:W-:Y:S01]  /*16730*/  @P4 STG.E.U8 desc[UR8][R18.64], R27 ;  /* 0x0000001b12004986 */ /* 0x0007e2000c101108 */
[----:B------:R-:W-:Y:S01]  /*16740*/  IADD3 R20, P6, PT, R25, R2, RZ ;  /* 0x0000000219147210 */ /* 0x000fe20007fde0ff */
[----:B------:R-:W4:Y:S01]  /*16750*/  LDCU UR10, c[0x0][0x3b8] ;  /* 0x00007700ff0a77ac */ /* 0x000f220008000800 */
[----:B------:R-:W-:Y:S02]  /*16760*/  ISETP.LT.AND P4, PT, R3, UR11, !P0 ;  /* 0x0000000b03007c0c */ /* 0x000fe4000c781270 */
[C---:B------:R-:W-:Y:S01]  /*16770*/  LEA.HI.X.SX32 R21, R25.reuse, R0, 0x1, P6 ;  /* 0x0000000019157211 */ /* 0x040fe200030f0eff */
[----:B------:R-:W-:Y:S01]  /*16780*/  VIADD R25, R25, UR4 ;  /* 0x0000000419197c36 */ /* 0x000fe20008000000 */
[----:B------:R-:W1:Y:S01]  /*16790*/  LDCU UR11, c[0x0][0x39c] ;  /* 0x00007380ff0b77ac */ /* 0x000e620008000800 */
[----:B------:R0:W-:Y:S01]  /*167a0*/  @P1 STG.E.U8 desc[UR8][R16.64], R23 ;  /* 0x0000001710001986 */ /* 0x0001e2000c101108 */
[----:B------:R-:W-:Y:S01]  /*167b0*/  VIADD R3, R26, 0x90 ;  /* 0x000000901a037836 */ /* 0x000fe20000000000 */
[----:B------:R-:W1:Y:S01]  /*167c0*/  LDCU UR4, c[0x0][0x3b8] ;  /* 0x00007700ff0477ac */ /* 0x000e620008000800 */
[C---:B---3--:R-:W-:Y:S01]  /*167d0*/  IADD3 R18, P6, PT, R25.reuse, R2, RZ ;  /* 0x0000000219127210 */ /* 0x048fe20007fde0ff */
[----:B------:R-:W3:Y:S03]  /*167e0*/  LDCU UR12, c[0x0][0x39c] ;  /* 0x00007380ff0c77ac */ /* 0x000ee60008000800 */
[C---:B------:R-:W-:Y:S01]  /*167f0*/  LEA.HI.X.SX32 R19, R25.reuse, R0, 0x1, P6 ;  /* 0x0000000019137211 */ /* 0x040fe200030f0eff */
[----:B0-----:R-:W-:Y:S01]  /*16800*/  VIADD R23, R25, UR6 ;  /* 0x0000000619177c36 */ /* 0x001fe20008000000 */
[----:B------:R-:W-:Y:S01]  /*16810*/  PRMT R27, R10, 0x7770, RZ ;  /* 0x000077700a1b7816 */ /* 0x000fe200000000ff */
[----:B------:R-:W0:Y:S03]  /*16820*/  LDCU UR6, c[0x0][0x3b8] ;  /* 0x00007700ff0677ac */ /* 0x000e260008000800 */
[----:B------:R-:W-:-:S02]  /*16830*/  IADD3 R16, P6, PT, R23, R2, RZ ;  /* 0x0000000217107210 */ /* 0x000fc40007fde0ff */
[----:B------:R-:W-:Y:S01]  /*16840*/  ISETP.LT.AND P1, PT, R3, UR13, !P0 ;  /* 0x0000000d03007c0c */ /* 0x000fe2000c721270 */
[----:B------:R-:W-:Y:S01]  /*16850*/  VIADD R3, R26, 0x91 ;  /* 0x000000911a037836 */ /* 0x000fe20000000000 */
[----:B------:R-:W-:Y:S01]  /*16860*/  PRMT R25, R10, 0x7771, RZ ;  /* 0x000077710a197816 */ /* 0x000fe200000000ff */
[----:B------:R0:W-:Y:S01]  /*16870*/  @P3 STG.E.U8 desc[UR8][R20.64], R27 ;  /* 0x0000001b14003986 */ /* 0x0001e2000c101108 */
[C---:B------:R-:W-:Y:S01]  /*16880*/  LEA.HI.X.SX32 R17, R23.reuse, R0, 0x1, P6 ;  /* 0x0000000017117211 */ /* 0x040fe200030f0eff */
[----:B-1----:R-:W-:Y:S01]  /*16890*/  VIADD R23, R23, UR5 ;  /* 0x0000000517177c36 */ /* 0x002fe20008000000 */
[----:B------:R-:W-:Y:S01]  /*168a0*/  ISETP.LT.AND P3, PT, R3, UR11, !P0 ;  /* 0x0000000b03007c0c */ /* 0x000fe2000c761270 */
[----:B------:R4:W-:Y:S01]  /*168b0*/  @P2 STG.E.U8 desc[UR8][R18.64], R25 ;  /* 0x0000001912002986 */ /* 0x0009e2000c101108 */
[----:B------:R-:W1:Y:S01]  /*168c0*/  LDCU UR11, c[0x0][0x39c] ;  /* 0x00007380ff0b77ac */ /* 0x000e620008000800 */
[----:B------:R-:W1:Y:S01]  /*168d0*/  LDCU UR5, c[0x0][0x3b8] ;  /* 0x00007700ff0577ac */ /* 0x000e620008000800 */
[C---:B0-----:R-:W-:Y:S01]  /*168e0*/  IADD3 R20, P6, PT, R23.reuse, R2, RZ ;  /* 0x0000000217147210 */ /* 0x041fe20007fde0ff */
[----:B------:R-:W0:Y:S01]  /*168f0*/  LDCU UR13, c[0x0][0x39c] ;  /* 0x00007380ff0d77ac */ /* 0x000e220008000800 */
[----:B----4-:R-:W-:-:S02]  /*16900*/  VIADD R25, R23, UR10 ;  /* 0x0000000a17197c36 */ /* 0x010fc40008000000 */
[----:B------:R-:W-:Y:S01]  /*16910*/  LEA.HI.X.SX32 R21, R23, R0, 0x1, P6 ;  /* 0x0000000017157211 */ /* 0x000fe200030f0eff */
[C---:B------:R-:W-:Y:S01]  /*16920*/  VIADD R3, R26.reuse, 0x92 ;  /* 0x000000921a037836 */ /* 0x040fe20000000000 */
[----:B------:R-:W-:Y:S01]  /*16930*/  PRMT R27, R11, 0x7770, RZ ;  /* 0x000077700b1b7816 */ /* 0x000fe200000000ff */
[----:B------:R-:W4:Y:S01]  /*16940*/  LDCU UR10, c[0x0][0x3b8] ;  /* 0x00007700ff0a77ac */ /* 0x000f220008000800 */
[----:B------:R-:W-:Y:S02]  /*16950*/  IADD3 R18, P6, PT, R25, R2, RZ ;  /* 0x0000000219127210 */ /* 0x000fe40007fde0ff */
[----:B------:R-:W-:Y:S02]  /*16960*/  PRMT R23, R11, 0x7771, RZ ;  /* 0x000077710b177816 */ /* 0x000fe400000000ff */
[C---:B------:R-:W-:Y:S01]  /*16970*/  LEA.HI.X.SX32 R19, R25.reuse, R0, 0x1, P6 ;  /* 0x0000000019137211 */ /* 0x040fe200030f0eff */
[----:B------:R-:W-:Y:S01]  /*16980*/  VIADD R25, R25, UR4 ;  /* 0x0000000419197c36 */ /* 0x000fe20008000000 */
[----:B---3--:R-:W-:Y:S01]  /*16990*/  ISETP.LT.AND P2, PT, R3, UR12, !P0 ;  /* 0x0000000c03007c0c */ /* 0x008fe2000c741270 */
[----:B------:R3:W-:Y:S01]  /*169a0*/  @P5 STG.E.U8 desc[UR8][R16.64], R27 ;  /* 0x0000001b10005986 */ /* 0x0007e2000c101108 */
[----:B------:R-:W-:Y:S01]  /*169b0*/  VIADD R3, R26, 0x93 ;  /* 0x000000931a037836 */ /* 0x000fe20000000000 */
[----:B------:R-:W0:Y:S02]  /*169c0*/  LDCU UR4, c[0x0][0x3b8] ;  /* 0x00007700ff0477ac */ /* 0x000e240008000800 */
[----:B------:R4:W-:Y:S02]  /*169d0*/  @P4 STG.E.U8 desc[UR8][R20.64], R23 ;  /* 0x0000001714004986 */ /* 0x0009e4000c101108 */
[----:B-1----:R-:W-:Y:S01]  /*169e0*/  ISETP.LT.AND P5, PT, R3, UR11, !P0 ;  /* 0x0000000b03007c0c */ /* 0x002fe2000c7a1270 */
[----:B------:R-:W1:Y:S01]  /*169f0*/  LDCU UR11, c[0x0][0x39c] ;  /* 0x00007380ff0b77ac */ /* 0x000e620008000800 */
[----:B------:R-:W0:Y:S01]  /*16a00*/  LDCU UR12, c[0x0][0x39c] ;  /* 0x00007380ff0c77ac */ /* 0x000e220008000800 */
[C---:B---3--:R-:W-:Y:S01]  /*16a10*/  IADD3 R16, P6, PT, R25.reuse, R2, RZ ;  /* 0x0000000219107210 */ /* 0x048fe20007fde0ff */
[----:B----4-:R-:W-:-:S03]  /*16a20*/  VIADD R23, R25, UR6 ;  /* 0x0000000619177c36 */ /* 0x010fc60008000000 */
[----:B------:R-:W-:Y:S02]  /*16a30*/  LEA.HI.X.SX32 R17, R25, R0, 0x1, P6 ;  /* 0x0000000019117211 */ /* 0x000fe400030f0eff */
[----:B------:R-:W-:Y:S01]  /*16a40*/  PRMT R27, R4, 0x7770, RZ ;  /* 0x00007770041b7816 */ /* 0x000fe200000000ff */
[----:B------:R-:W-:Y:S01]  /*16a50*/  VIADD R3, R26, 0x94 ;  /* 0x000000941a037836 */ /* 0x000fe20000000000 */
[C---:B------:R-:W-:Y:S01]  /*16a60*/  IADD3 R20, P6, PT, R23.reuse, R2, RZ ;  /* 0x0000000217147210 */ /* 0x040fe20007fde0ff */
[----:B------:R-:W3:Y:S01]  /*16a70*/  LDCU UR6, c[0x0][0x3b8] ;  /* 0x00007700ff0677ac */ /* 0x000ee20008000800 */
[----:B------:R-:W-:Y:S02]  /*16a80*/  PRMT R25, R4, 0x7771, RZ ;  /* 0x0000777104197816 */ /* 0x000fe400000000ff */
[C---:B------:R-:W-:Y:S01]  /*16a90*/  LEA.HI.X.SX32 R21, R23.reuse, R0, 0x1, P6 ;  /* 0x0000000017157211 */ /* 0x040fe200030f0eff */
[----:B------:R-:W-:Y:S01]  /*16aa0*/  VIADD R23, R23, UR5 ;  /* 0x0000000517177c36 */ /* 0x000fe20008000000 */
[----:B------:R4:W-:Y:S01]  /*16ab0*/  @P1 STG.E.U8 desc[UR8][R18.64], R27 ;  /* 0x0000001b12001986 */ /* 0x0009e2000c101108 */
[----:B0-----:R-:W-:Y:S01]  /*16ac0*/  ISETP.LT.AND P4, PT, R3, UR13, !P0 ;  /* 0x0000000d03007c0c */ /* 0x001fe2000c781270 */
[----:B------:R-:W0:Y:S02]  /*16ad0*/  LDCU UR5, c[0x0][0x3b8] ;  /* 0x00007700ff0577ac */ /* 0x000e240008000800 */
[----:B------:R1:W-:Y:S01]  /*16ae0*/  @P3 STG.E.U8 desc[UR8][R16.64], R25 ;  /* 0x0000001910003986 */ /* 0x0003e2000c101108 */
[----:B------:R-:W-:Y:S01]  /*16af0*/  VIADD R3, R26, 0x95 ;  /* 0x000000951a037836 */ /* 0x000fe20000000000 */
[----:B------:R-:W0:Y:S01]  /*16b00*/  LDCU UR13, c[0x0][0x39c] ;  /* 0x00007380ff0d77ac */ /* 0x000e220008000800 */
[C---:B----4-:R-:W-:Y:S01]  /*16b10*/  IADD3 R18, P6, PT, R23.reuse, R2, RZ ;  /* 0x0000000217127210 */ /* 0x050fe20007fde0ff */
[----:B-1----:R-:W-:-:S03]  /*16b20*/  VIADD R25, R23, UR10 ;  /* 0x0000000a17197c36 */ /* 0x002fc60008000000 */
[----:B------:R-:W-:Y:S01]  /*16b30*/  LEA.HI.X.SX32 R19, R23, R0, 0x1, P6 ;  /* 0x0000000017137211 */ /* 0x000fe200030f0eff */
[----:B------:R-:W1:Y:S01]  /*16b40*/  LDCU UR10, c[0x0][0x3b8] ;  /* 0x00007700ff0a77ac */ /* 0x000e620008000800 */
[----:B------:R-:W-:Y:S02]  /*16b50*/  IADD3 R16, P6, PT, R25, R2, RZ ;  /* 0x0000000219107210 */ /* 0x000fe40007fde0ff */
[----:B------:R-:W-:Y:S01]  /*16b60*/  ISETP.LT.AND P1, PT, R3, UR11, !P0 ;  /* 0x0000000b03007c0c */ /* 0x000fe2000c721270 */
[----:B------:R-:W4:Y:S01]  /*16b70*/  LDCU UR11, c[0x0][0x39c] ;  /* 0x00007380ff0b77ac */ /* 0x000f220008000800 */
[C---:B------:R-:W-:Y:S02]  /*16b80*/  PRMT R27, R5.reuse, 0x7770, RZ ;  /* 0x00007770051b7816 */ /* 0x040fe400000000ff */
[----:B------:R-:W-:Y:S02]  /*16b90*/  PRMT R23, R5, 0x7771, RZ ;  /* 0x0000777105177816 */ /* 0x000fe400000000ff */
[C---:B------:R-:W-:Y:S01]  /*16ba0*/  LEA.HI.X.SX32 R17, R25.reuse, R0, 0x1, P6 ;  /* 0x0000000019117211 */ /* 0x040fe200030f0eff */
[----:B------:R-:W-:Y:S01]  /*16bb0*/  VIADD R25, R25, UR4 ;  /* 0x0000000419197c36 */ /* 0x000fe20008000000 */
[----:B------:R0:W-:Y:S01]  /*16bc0*/  @P2 STG.E.U8 desc[UR8][R20.64], R27 ;  /* 0x0000001b14002986 */ /* 0x0001e2000c101108 */
[----:B------:R-:W-:Y:S01]  /*16bd0*/  VIADD R3, R26, 0x96 ;  /* 0x000000961a037836 */ /* 0x000fe20000000000 */
[----:B------:R-:W1:Y:S02]  /*16be0*/  LDCU UR4, c[0x0][0x3b8] ;  /* 0x00007700ff0477ac */ /* 0x000e640008000800 */
[----:B------:R3:W-:Y:S02]  /*16bf0*/  @P5 STG.E.U8 desc[UR8][R18.64], R23 ;  /* 0x0000001712005986 */ /* 0x0007e4000c101108 */
[----:B------:R-:W-:-:S02]  /*16c00*/  ISETP.LT.AND P3, PT, R3, UR12, !P0 ;  /* 0x0000000c03007c0c */ /* 0x000fc4000c761270 */
[C---:B0-----:R-:W-:Y:S01]  /*16c10*/  IADD3 R20, P6, PT, R25.reuse, R2, RZ ;  /* 0x0000000219147210 */ /* 0x041fe20007fde0ff */
[----:B---3--:R-:W-:-:S03]  /*16c20*/  VIADD R23, R25, UR6 ;  /* 0x0000000619177c36 */ /* 0x008fc60008000000 */
[----:B------:R-:W-:Y:S01]  /*16c30*/  LEA.HI.X.SX32 R21, R25, R0, 0x1, P6 ;  /* 0x0000000019157211 */ /* 0x000fe200030f0eff */
[----:B------:R-:W-:Y:S01]  /*16c40*/  VIADD R3, R26, 0x97 ;  /* 0x000000971a037836 */ /* 0x000fe20000000000 */
[C---:B------:R-:W-:Y:S01]  /*16c50*/  PRMT R27, R6.reuse, 0x7770, RZ ;  /* 0x00007770061b7816 */ /* 0x040fe200000000ff */
[----:B------:R-:W0:Y:S01]  /*16c60*/  LDCU UR12, c[0x0][0x39c] ;  /* 0x00007380ff0c77ac */ /* 0x000e220008000800 */
[C---:B------:R-:W-:Y:S01]  /*16c70*/  IADD3 R18, P6, PT, R23.reuse, R2, RZ ;  /* 0x0000000217127210 */ /* 0x040fe20007fde0ff */
[----:B------:R-:W3:Y:S03]  /*16c80*/  LDCU UR6, c[0x0][0x3b8] ;  /* 0x00007700ff0677ac */ /* 0x000ee60008000800 */
[C---:B------:R-:W-:Y:S01]  /*16c90*/  LEA.HI.X.SX32 R19, R23.reuse, R0, 0x1, P6 ;  /* 0x0000000017137211 */ /* 0x040fe200030f0eff */
[----:B------:R-:W-:Y:S01]  /*16ca0*/  VIADD R23, R23, UR5 ;  /* 0x0000000517177c36 */ /* 0x000fe20008000000 */
[----:B----4-:R-:W-:Y:S01]  /*16cb0*/  ISETP.LT.AND P2, PT, R3, UR11, !P0 ;  /* 0x0000000b03007c0c */ /* 0x010fe2000c741270 */
[----:B------:R4:W-:Y:S01]  /*16cc0*/  @P4 STG.E.U8 desc[UR8][R16.64], R27 ;  /* 0x0000001b10004986 */ /* 0x0009e2000c101108 */
[----:B------:R-:W-:Y:S01]  /*16cd0*/  PRMT R25, R6, 0x7771, RZ ;  /* 0x0000777106197816 */ /* 0x000fe200000000ff */
[----:B------:R-:W0:Y:S04]  /*16ce0*/  LDCU UR11, c[0x0][0x39c] ;  /* 0x00007380ff0b77ac */ /* 0x000e280008000800 */
[----:B------:R1:W-:Y:S01]  /*16cf0*/  @P1 STG.E.U8 desc[UR8][R20.64], R25 ;  /* 0x0000001914001986 */ /* 0x0003e2000c101108 */
[----:B------:R-:W0:Y:S01]  /*16d00*/  LDCU UR5, c[0x0][0x3b8] ;  /* 0x00007700ff0577ac */ /* 0x000e220008000800 */
[----:B----4-:R-:W-:-:S02]  /*16d10*/  IADD3 R16, P6, PT, R23, R2, RZ ;  /* 0x0000000217107210 */ /* 0x010fc40007fde0ff */
[----:B------:R-:W-:Y:S02]  /*16d20*/  PRMT R27, R7, 0x7770, RZ ;  /* 0x00007770071b7816 */ /* 0x000fe400000000ff */
[C---:B------:R-:W-:Y:S01]  /*16d30*/  LEA.HI.X.SX32 R17, R23.reuse, R0, 0x1, P6 ;  /* 0x0000000017117211 */ /* 0x040fe200030f0eff */
[----:B-1----:R-:W-:Y:S01]  /*16d40*/  VIADD R25, R23, UR10 ;  /* 0x0000000a17197c36 */ /* 0x002fe20008000000 */
[----:B------:R-:W-:Y:S01]  /*16d50*/  PRMT R23, R7, 0x7771, RZ ;  /* 0x0000777107177816 */ /* 0x000fe200000000ff */
[----:B------:R-:W-:Y:S01]  /*16d60*/  @P3 STG.E.U8 desc[UR8][R18.64], R27 ;  /* 0x0000001b12003986 */ /* 0x000fe2000c101108 */
[C---:B------:R-:W-:Y:S01]  /*16d70*/  VIADD R3, R26.reuse, 0x98 ;  /* 0x000000981a037836 */ /* 0x040fe20000000000 */
[----:B------:R-:W1:Y:S02]  /*16d80*/  LDCU UR10, c[0x0][0x3b8] ;  /* 0x00007700ff0a77ac */ /* 0x000e640008000800 */
[----:B------:R4:W-:Y:S04]  /*16d90*/  @P2 STG.E.U8 desc[UR8][R16.64], R23 ;  /* 0x0000001710002986 */ /* 0x0009e8000c101108 */
[----:B----4-:R-:W4:Y:S01]  /*16da0*/  LDL R17, [R1+0x20] ;  /* 0x0000200001117983 */ /* 0x010f220000100800 */
[----:B------:R-:W-:Y:S01]  /*16db0*/  ISETP.LT.AND P5, PT, R3, UR13, !P0 ;  /* 0x0000000d03007c0c */ /* 0x000fe2000c7a1270 */
[C---:B------:R-:W-:Y:S01]  /*16dc0*/  VIADD R3, R26.reuse, 0x99 ;  /* 0x000000991a037836 */ /* 0x040fe20000000000 */
[----:B------:R-:W-:Y:S01]  /*16dd0*/  IADD3 R20, P6, PT, R25, R2, RZ ;  /* 0x0000000219147210 */ /* 0x000fe20007fde0ff */
[----:B------:R-:W1:Y:S03]  /*16de0*/  LDCU UR13, c[0x0][0x39c] ;  /* 0x00007380ff0d77ac */ /* 0x000e660008000800 */
[----:B0-----:R-:W-:Y:S01]  /*16df0*/  ISETP.LT.AND P4, PT, R3, UR11, !P0 ;  /* 0x0000000b03007c0c */ /* 0x001fe2000c781270 */
[----:B------:R-:W0:Y:S01]  /*16e00*/  LDCU UR11, c[0x0][0x39c] ;  /* 0x00007380ff0b77ac */ /* 0x000e220008000800 */
[C---:B------:R-:W-:Y:S01]  /*16e10*/  VIADD R3, R26.reuse, 0x9a ;  /* 0x0000009a1a037836 */ /* 0x040fe20000000000 */
[C---:B------:R-:W-:Y:S01]  /*16e20*/  LEA.HI.X.SX32 R21, R25.reuse, R0, 0x1, P6 ;  /* 0x0000000019157211 */ /* 0x040fe200030f0eff */
[----:B------:R-:W-:Y:S01]  /*16e30*/  VIADD R25, R25, UR4 ;  /* 0x0000000419197c36 */ /* 0x000fe20008000000 */
[----:B------:R-:W1:Y:S02]  /*16e40*/  LDCU UR4, c[0x0][0x3b8] ;  /* 0x00007700ff0477ac */ /* 0x000e640008000800 */
[----:B------:R-:W-:Y:S01]  /*16e50*/  ISETP.LT.AND P1, PT, R3, UR12, !P0 ;  /* 0x0000000c03007c0c */ /* 0x000fe2000c721270 */
[C---:B------:R-:W-:Y:S01]  /*16e60*/  VIADD R3, R26.reuse, 0x9b ;  /* 0x0000009b1a037836 */ /* 0x040fe20000000000 */
[C---:B------:R-:W-:Y:S01]  /*16e70*/  IADD3 R18, P6, PT, R25.reuse, R2, RZ ;  /* 0x0000000219127210 */ /* 0x040fe20007fde0ff */
[C---:B---3--:R-:W-:Y:S01]  /*16e80*/  VIADD R23, R25.reuse, UR6 ;  /* 0x0000000619177c36 */ /* 0x048fe20008000000 */
[----:B------:R-:W3:Y:S02]  /*16e90*/  LDCU UR6, c[0x0][0x3b8] ;  /* 0x00007700ff0677ac */ /* 0x000ee40008000800 */
[----:B------:R-:W-:Y:S01]  /*16ea0*/  LEA.HI.X.SX32 R19, R25, R0, 0x1, P6 ;  /* 0x0000000019137211 */ /* 0x000fe200030f0eff */
[----:B------:R-:W2:Y:S01]  /*16eb0*/  LDCU UR12, c[0x0][0x39c] ;  /* 0x00007380ff0c77ac */ /* 0x000ea20008000800 */
[----:B0-----:R-:W-:Y:S01]  /*16ec0*/  ISETP.LT.AND P3, PT, R3, UR11, !P0 ;  /* 0x0000000b03007c0c */ /* 0x001fe2000c761270 */
[----:B------:R-:W0:Y:S01]  /*16ed0*/  LDCU UR11, c[0x0][0x39c] ;  /* 0x00007380ff0b77ac */ /* 0x000e220008000800 */
[----:B------:R-:W-:Y:S01]  /*16ee0*/  IADD3 R16, P6, PT, R23, R2, RZ ;  /* 0x0000000217107210 */ /* 0x000fe20007fde0ff */
[----:B------:R-:W-:-:S05]  /*16ef0*/  VIADD R3, R26, 0x9c ;  /* 0x0000009c1a037836 */ /* 0x000fca0000000000 */
[----:B-1----:R-:W-:Y:S01]  /*16f00*/  ISETP.LT.AND P2, PT, R3, UR13, !P0 ;  /* 0x0000000d03007c0c */ /* 0x002fe2000c741270 */
[----:B------:R-:W-:Y:S01]  /*16f10*/  VIADD R3, R26, 0x9d ;  /* 0x0000009d1a037836 */ /* 0x000fe20000000000 */
[----:B------:R-:W1:Y:S01]  /*16f20*/  LDCU UR13, c[0x0][0x39c] ;  /* 0x00007380ff0d77ac */ /* 0x000e620008000800 */
[C---:B----4-:R-:W-:Y:S02]  /*16f30*/  PRMT R27, R17.reuse, 0x7770, RZ ;  /* 0x00007770111b7816 */ /* 0x050fe400000000ff */
[----:B------:R-:W-:Y:S02]  /*16f40*/  PRMT R25, R17, 0x7771, RZ ;  /* 0x0000777111197816 */ /* 0x000fe400000000ff */
[C---:B------:R-:W-:Y:S01]  /*16f50*/  LEA.HI.X.SX32 R17, R23.reuse, R0, 0x1, P6 ;  /* 0x0000000017117211 */ /* 0x040fe200030f0eff */
[----:B------:R-:W-:Y:S01]  /*16f60*/  VIADD R23, R23, UR5 ;  /* 0x0000000517177c36 */ /* 0x000fe20008000000 */
[----:B------:R4:W-:Y:S01]  /*16f70*/  @P5 STG.E.U8 desc[UR8][R20.64], R27 ;  /* 0x0000001b14005986 */ /* 0x0009e2000c101108 */
[----:B------:R-:W1:Y:S03]  /*16f80*/  LDCU UR5, c[0x0][0x3b8] ;  /* 0x00007700ff0577ac */ /* 0x000e660008000800 */
[----:B------:R2:W-:Y:S01]  /*16f90*/  @P4 STG.E.U8 desc[UR8][R18.64], R25 ;  /* 0x0000001912004986 */ /* 0x0005e2000c101108 */
[----:B0-----:R-:W-:Y:S01]  /*16fa0*/  ISETP.LT.AND P5, PT, R3, UR11, !P0 ;  /* 0x0000000b03007c0c */ /* 0x001fe2000c7a1270 */
[----:B------:R-:W0:Y:S01]  /*16fb0*/  LDCU UR11, c[0x0][0x39c] ;  /* 0x00007380ff0b77ac */ /* 0x000e220008000800 */
[C---:B----4-:R-:W-:Y:S01]  /*16fc0*/  IADD3 R20, P6, PT, R23.reuse, R2, RZ ;  /* 0x0000000217147210 */ /* 0x050fe20007fde0ff */
[----:B--2---:R-:W-:-:S03]  /*16fd0*/  VIADD R25, R23, UR10 ;  /* 0x0000000a17197c36 */ /* 0x004fc60008000000 */
[----:B------:R-:W-:Y:S02]  /*16fe0*/  LEA.HI.X.SX32 R21, R23, R0, 0x1, P6 ;  /* 0x0000000017157211 */ /* 0x000fe400030f0eff */
[----:B------:R-:W-:Y:S01]  /*16ff0*/  PRMT R27, R29, 0x7770, RZ ;  /* 0x000077701d1b7816 */ /* 0x000fe200000000ff */
[C---:B------:R-:W-:Y:S01]  /*17000*/  VIADD R3, R26.reuse, 0x9e ;  /* 0x0000009e1a037836 */ /* 0x040fe20000000000 */
[----:B------:R-:W-:Y:S01]  /*17010*/  IADD3 R18, P6, PT, R25, R2, RZ ;  /* 0x0000000219127210 */ /* 0x000fe20007fde0ff */
[----:B------:R-:W2:Y:S01]  /*17020*/  LDCU UR10, c[0x0][0x3b8] ;  /* 0x00007700ff0a77ac */ /* 0x000ea20008000800 */
[----:B------:R-:W-:Y:S02]  /*17030*/  PRMT R23, R29, 0x7771, RZ ;  /* 0x000077711d177816 */ /* 0x000fe400000000ff */
[C---:B------:R-:W-:Y:S01]  /*17040*/  LEA.HI.X.SX32 R19, R25.reuse, R0, 0x1, P6 ;  /* 0x0000000019137211 */ /* 0x040fe200030f0eff */
[----:B------:R-:W-:Y:S01]  /*17050*/  VIADD R25, R25, UR4 ;  /* 0x0000000419197c36 */ /* 0x000fe20008000000 */
[----:B------:R4:W-:Y:S01]  /*17060*/  @P1 STG.E.U8 desc[UR8][R16.64], R27 ;  /* 0x0000001b10001986 */ /* 0x0009e2000c101108 */
[----:B------:R-:W-:Y:S01]  /*17070*/  ISETP.LT.AND P4, PT, R3, UR12, !P0 ;  /* 0x0000000c03007c0c */ /* 0x000fe2000c781270 */
[----:B------:R-:W1:Y:S02]  /*17080*/  LDCU UR4, c[0x0][0x3b8] ;  /* 0x00007700ff0477ac */ /* 0x000e640008000800 */
[----:B------:R3:W-:Y:S01]  /*17090*/  @P3 STG.E.U8 desc[UR8][R20.64], R23 ;  /* 0x0000001714003986 */ /* 0x0007e2000c101108 */
[----:B------:R-:W-:Y:S01]  /*170a0*/  VIADD R3, R26, 0x9f ;  /* 0x0000009f1a037836 */ /* 0x000fe20000000000 */
[----:B------:R-:W-:Y:S01]  /*170b0*/  PRMT R29, R12, 0x7772, RZ ;  /* 0x000077720c1d7816 */ /* 0x000fe200000000ff */
[----:B------:R-:W1:Y:S01]  /*170c0*/  LDCU UR12, c[0x0][0x39c] ;  /* 0x00007380ff0c77ac */ /* 0x000e620008000800 */
[C---:B----4-:R-:W-:Y:S01]  /*170d0*/  IADD3 R16, P6, PT, R25.reuse, R2, RZ ;  /* 0x0000000219107210 */ /* 0x050fe20007fde0ff */
[----:B---3--:R-:W-:-:S03]  /*170e0*/  VIADD R23, R25, UR6 ;  /* 0x0000000619177c36 */ /* 0x008fc60008000000 */
[----:B------:R-:W-:Y:S01]  /*170f0*/  LEA.HI.X.SX32 R17, R25, R0, 0x1, P6 ;  /* 0x0000000019117211 */ /* 0x000fe200030f0eff */
[----:B------:R-:W3:Y:S01]  /*17100*/  LDCU UR6, c[0x0][0x3b8] ;  /* 0x00007700ff0677ac */ /* 0x000ee20008000800 */
[----:B0-----:R-:W-:Y:S02]  /*17110*/  ISETP.LT.AND P1, PT, R3, UR11, !P0 ;  /* 0x0000000b03007c0c */ /* 0x001fe4000c721270 */
[C---:B------:R-:W-:Y:S01]  /*17120*/  IADD3 R20, P6, PT, R23.reuse, R2, RZ ;  /* 0x0000000217147210 */ /* 0x040fe20007fde0ff */
[----:B------:R-:W0:Y:S01]  /*17130*/  LDCU UR11, c[0x0][0x39c] ;  /* 0x00007380ff0b77ac */ /* 0x000e220008000800 */
[C---:B------:R-:W-:Y:S02]  /*17140*/  PRMT R27, R22.reuse, 0x7770, RZ ;  /* 0x00007770161b7816 */ /* 0x040fe400000000ff */
[----:B------:R-:W-:Y:S02]  /*17150*/  PRMT R25, R22, 0x7771, RZ ;  /* 0x0000777116197816 */ /* 0x000fe400000000ff */
[C---:B------:R-:W-:Y:S01]  /*17160*/  LEA.HI.X.SX32 R21, R23.reuse, R0, 0x1, P6 ;  /* 0x0000000017157211 */ /* 0x040fe200030f0eff */
[----:B-1----:R-:W-:Y:S01]  /*17170*/  VIADD R23, R23, UR5 ;  /* 0x0000000517177c36 */ /* 0x002fe20008000000 */
[----:B------:R1:W-:Y:S01]  /*17180*/  @P2 STG.E.U8 desc[UR8][R18.64], R27 ;  /* 0x0000001b12002986 */ /* 0x0003e2000c101108 */
[----:B------:R-:W-:Y:S01]  /*17190*/  VIADD R3, R26, 0xa0 ;  /* 0x000000a01a037836 */ /* 0x000fe20000000000 */
[----:B------:R-:W4:Y:S02]  /*171a0*/  LDCU UR5, c[0x0][0x3b8] ;  /* 0x00007700ff0577ac */ /* 0x000f240008000800 */
[----:B------:R2:W-:Y:S02]  /*171b0*/  @P5 STG.E.U8 desc[UR8][R16.64], R25 ;  /* 0x0000001910005986 */ /* 0x0005e4000c101108 */
[----:B------:R-:W-:-:S02]  /*171c0*/  ISETP.LT.AND P3, PT, R3, UR13, !P0 ;  /* 0x0000000d03007c0c */ /* 0x000fc4000c761270 */
[C---:B-1----:R-:W-:Y:S01]  /*171d0*/  IADD3 R18, P6, PT, R23.reuse, R2, RZ ;  /* 0x0000000217127210 */ /* 0x042fe20007fde0ff */
[----:B--2---:R-:W-:-:S03]  /*171e0*/  VIADD R25, R23, UR10 ;  /* 0x0000000a17197c36 */ /* 0x004fc60008000000 */
[----:B------:R-:W-:Y:S01]  /*171f0*/  LEA.HI.X.SX32 R19, R23, R0, 0x1, P6 ;  /* 0x0000000017137211 */ /* 0x000fe200030f0eff */
[----:B------:R-:W-:Y:S01]  /*17200*/  VIADD R3, R26, 0xa1 ;  /* 0x000000a11a037836 */ /* 0x000fe20000000000 */
[C---:B------:R-:W-:Y:S01]  /*17210*/  PRMT R27, R24.reuse, 0x7770, RZ ;  /* 0x00007770181b7816 */ /* 0x040fe200000000ff */
[----:B------:R-:W1:Y:S01]  /*17220*/  LDCU UR13, c[0x0][0x39c] ;  /* 0x00007380ff0d77ac */ /* 0x000e620008000800 */
[----:B------:R-:W-:Y:S02]  /*17230*/  IADD3 R16, P6, PT, R25, R2, RZ ;  /* 0x0000000219107210 */ /* 0x000fe40007fde0ff */
[----:B0-----:R-:W-:Y:S01]  /*17240*/  ISETP.LT.AND P2, PT, R3, UR11, !P0 ;  /* 0x0000000b03007c0c */ /* 0x001fe2000c741270 */
[----:B------:R0:W-:Y:S01]  /*17250*/  @P4 STG.E.U8 desc[UR8][R20.64], R27 ;  /* 0x0000001b14004986 */ /* 0x0001e2000c101108 */
[C---:B------:R-:W-:Y:S01]  /*17260*/  LEA.HI.X.SX32 R17, R25.reuse, R0, 0x1, P6 ;  /* 0x0000000019117211 */ /* 0x040fe200030f0eff */
[----:B------:R-:W-:Y:S01]  /*17270*/  VIADD R25, R25, UR4 ;  /* 0x0000000419197c36 */ /* 0x000fe20008000000 */
[----:B------:R-:W-:Y:S01]  /*17280*/  PRMT R23, R24, 0x7771, RZ ;  /* 0x0000777118177816 */ /* 0x000fe200000000ff */
[----:B------:R-:W2:Y:S01]  /*17290*/  LDCU UR11, c[0x0][0x39c] ;  /* 0x00007380ff0b77ac */ /* 0x000ea20008000800 */
[----:B------:R-:W-:Y:S01]  /*172a0*/  VIADD R3, R26, 0xa2 ;  /* 0x000000a21a037836 */ /* 0x000fe20000000000 */
[----:B------:R-:W1:Y:S01]  /*172b0*/  LDCU UR10, c[0x0][0x3b8] ;  /* 0x00007700ff0a77ac */ /* 0x000e620008000800 */
[----:B0-----:R-:W-:-:S02]  /*172c0*/  IADD3 R20, P6, PT, R25, R2, RZ ;  /* 0x0000000219147210 */ /* 0x001fc40007fde0ff */
[----:B------:R-:W-:Y:S01]  /*172d0*/  PRMT R27, R12, 0x7773, RZ ;  /* 0x000077730c1b7816 */ /* 0x000fe200000000ff */
[----:B------:R-:W0:Y:S01]  /*172e0*/  LDCU UR4, c[0x0][0x3b8] ;  /* 0x00007700ff0477ac */ /* 0x000e220008000800 */
[----:B------:R-:W-:Y:S01]  /*172f0*/  LEA.HI.X.SX32 R21, R25, R0, 0x1, P6 ;  /* 0x0000000019157211 */ /* 0x000fe200030f0eff */
[----:B------:R-:W-:Y:S04]  /*17300*/  @P1 STG.E.U8 desc[UR8][R18.64], R23 ;  /* 0x0000001712001986 */ /* 0x000fe8000c101108 */
[----:B------:R0:W-:Y:S04]  /*17310*/  @P3 STG.E.U8 desc[UR8][R16.64], R29 ;  /* 0x0000001d10003986 */ /* 0x0001e8000c101108 */
[----:B------:R1:W-:Y:S04]  /*17320*/  @P2 STG.E.U8 desc[UR8][R20.64], R27 ;  /* 0x0000001b14002986 */ /* 0x0003e8000c101108 */
[----:B0-----:R-:W4:Y:S04]  /*17330*/  LDL.LU R29, [R1+0x24] ;  /* 0x00002400011d7983 */ /* 0x001f280000300800 */
[----:B-1----:R-:W4:Y:S01]  /*17340*/  LDL.LU R20, [R1+0x20] ;  /* 0x0000200001147983 */ /* 0x002f220000300800 */
[----:B------:R-:W-:Y:S01]  /*17350*/  ISETP.LT.AND P5, PT, R3, UR12, !P0 ;  /* 0x0000000c03007c0c */ /* 0x000fe2000c7a1270 */
[C---:B------:R-:W-:Y:S01]  /*17360*/  VIADD R3, R26.reuse, 0xa3 ;  /* 0x000000a31a037836 */ /* 0x040fe20000000000 */
[----:B------:R-:W0:Y:S04]  /*17370*/  LDCU UR12, c[0x0][0x39c] ;  /* 0x00007380ff0c77ac */ /* 0x000e280008000800 */
[----:B--2---:R-:W-:Y:S01]  /*17380*/  ISETP.LT.AND P4, PT, R3, UR11, !P0 ;  /* 0x0000000b03007c0c */ /* 0x004fe2000c781270 */
[----:B------:R-:W1:Y:S01]  /*17390*/  LDCU UR11, c[0x0][0x39c] ;  /* 0x00007380ff0b77ac */ /* 0x000e620008000800 */
[----:B------:R-:W-:-:S05]  /*173a0*/  VIADD R3, R26, 0xa4 ;  /* 0x000000a41a037836 */ /* 0x000fca0000000000 */
[----:B------:R-:W-:Y:S01]  /*173b0*/  ISETP.LT.AND P1, PT, R3, UR13, !P0 ;  /* 0x0000000d03007c0c */ /* 0x000fe2000c721270 */
[----:B------:R-:W-:Y:S01]  /*173c0*/  VIADD R3, R26, 0xa5 ;  /* 0x000000a51a037836 */ /* 0x000fe20000000000 */
[----:B------:R-:W2:Y:S01]  /*173d0*/  LDCU UR13, c[0x0][0x39c] ;  /* 0x00007380ff0d77ac */ /* 0x000ea20008000800 */
[----:B---3--:R-:W-:-:S03]  /*173e0*/  VIADD R23, R25, UR6 ;  /* 0x0000000619177c36 */ /* 0x008fc60008000000 */
[----:B-1----:R-:W-:Y:S01]  /*173f0*/  ISETP.LT.AND P3, PT, R3, UR11, !P0 ;  /* 0x0000000b03007c0c */ /* 0x002fe2000c761270 */
[----:B------:R-:W1:Y:S01]  /*17400*/  LDCU UR11, c[0x0][0x39c] ;  /* 0x00007380ff0b77ac */ /* 0x000e620008000800 */
[C---:B------:R-:W-:Y:S01]  /*17410*/  VIADD R3, R26.reuse, 0xa6 ;  /* 0x000000a61a037836 */ /* 0x040fe20000000000 */
[----:B------:R-:W-:Y:S02]  /*17420*/  IADD3 R18, P6, PT, R23, R2, RZ ;  /* 0x0000000217127210 */ /* 0x000fe40007fde0ff */
[----:B------:R-:W-:Y:S01]  /*17430*/  PRMT R25, R13, 0x7772, RZ ;  /* 0x000077720d197816 */ /* 0x000fe200000000ff */
[----:B------:R-:W3:Y:S01]  /*17440*/  LDCU UR6, c[0x0][0x3b8] ;  /* 0x00007700ff0677ac */ /* 0x000ee20008000800 */
[----:B0-----:R-:W-:Y:S01]  /*17450*/  ISETP.LT.AND P2, PT, R3, UR12, !P0 ;  /* 0x0000000c03007c0c */ /* 0x001fe2000c741270 */
[C---:B------:R-:W-:Y:S01]  /*17460*/  VIADD R3, R26.reuse, 0xa7 ;  /* 0x000000a71a037836 */ /* 0x040fe20000000000 */
[C---:B------:R-:W-:Y:S01]  /*17470*/  LEA.HI.X.SX32 R19, R23.reuse, R0, 0x1, P6 ;  /* 0x0000000017137211 */ /* 0x040fe200030f0eff */
[----:B----4-:R-:W-:Y:S01]  /*17480*/  VIADD R23, R23, UR5 ;  /* 0x0000000517177c36 */ /* 0x010fe20008000000 */
[----:B------:R-:W0:Y:S03]  /*17490*/  LDCU UR12, c[0x0][0x39c] ;  /* 0x00007380ff0c77ac */ /* 0x000e260008000800 */
[----:B------:R4:W-:Y:S01]  /*174a0*/  @P5 STG.E.U8 desc[UR8][R18.64], R25 ;  /* 0x0000001912005986 */ /* 0x0009e2000c101108 */
[----:B------:R-:W-:Y:S01]  /*174b0*/  IADD3 R16, P6, PT, R23, R2, RZ ;  /* 0x0000000217107210 */ /* 0x000fe20007fde0ff */
[----:B------:R-:W0:Y:S01]  /*174c0*/  LDCU UR5, c[0x0][0x3b8] ;  /* 0x00007700ff0577ac */ /* 0x000e220008000800 */
[----:B-1----:R-:W-:Y:S01]  /*174d0*/  ISETP.LT.AND P5, PT, R3, UR11, !P0 ;  /* 0x0000000b03007c0c */ /* 0x002fe2000c7a1270 */
[----:B------:R-:W1:Y:S01]  /*174e0*/  LDCU UR11, c[0x0][0x39c] ;  /* 0x00007380ff0b77ac */ /* 0x000e620008000800 */
[C---:B------:R-:W-:Y:S01]  /*174f0*/  VIADD R21, R23.reuse, UR10 ;  /* 0x0000000a17157c36 */ /* 0x040fe20008000000 */
[----:B------:R-:W-:Y:S01]  /*17500*/  LEA.HI.X.SX32 R17, R23, R0, 0x1, P6 ;  /* 0x0000000017117211 */ /* 0x000fe200030f0eff */
[----:B------:R-:W-:Y:S01]  /*17510*/  VIADD R3, R26, 0xa8 ;  /* 0x000000a81a037836 */ /* 0x000fe20000000000 */
[----:B------:R-:W-:Y:S01]  /*17520*/  PRMT R23, R13, 0x7773, RZ ;  /* 0x000077730d177816 */ /* 0x000fe200000000ff */
[----:B------:R-:W0:Y:S01]  /*17530*/  LDCU UR10, c[0x0][0x3b8] ;  /* 0x00007700ff0a77ac */ /* 0x000e220008000800 */
[----:B------:R-:W-:-:S02]  /*17540*/  IADD3 R12, P6, PT, R21, R2, RZ ;  /* 0x00000002150c7210 */ /* 0x000fc40007fde0ff */
[----:B----4-:R-:W-:Y:S01]  /*17550*/  PRMT R25, R14, 0x7772, RZ ;  /* 0x000077720e197816 */ /* 0x010fe200000000ff */
[----:B------:R3:W-:Y:S01]  /*17560*/  @P4 STG.E.U8 desc[UR8][R16.64], R23 ;  /* 0x0000001710004986 */ /* 0x0007e2000c101108 */
[----:B--2---:R-:W-:Y:S01]  /*17570*/  ISETP.LT.AND P4, PT, R3, UR13, !P0 ;  /* 0x0000000d03007c0c */ /* 0x004fe2000c781270 */
[----:B------:R-:W-:Y:S01]  /*17580*/  VIADD R3, R26, 0xa9 ;  /* 0x000000a91a037836 */ /* 0x000fe20000000000 */
[C---:B------:R-:W-:Y:S01]  /*17590*/  LEA.HI.X.SX32 R13, R21.reuse, R0, 0x1, P6 ;  /* 0x00000000150d7211 */ /* 0x040fe200030f0eff */
[----:B------:R-:W-:Y:S01]  /*175a0*/  VIADD R21, R21, UR4 ;  /* 0x0000000415157c36 */ /* 0x000fe20008000000 */
[----:B------:R-:W2:Y:S03]  /*175b0*/  LDCU UR13, c[0x0][0x39c] ;  /* 0x00007380ff0d77ac */ /* 0x000ea60008000800 */
[----:B------:R4:W-:Y:S01]  /*175c0*/  @P1 STG.E.U8 desc[UR8][R12.64], R25 ;  /* 0x000000190c001986 */ /* 0x0009e2000c101108 */
[----:B-1----:R-:W-:Y:S01]  /*175d0*/  ISETP.LT.AND P1, PT, R3, UR11, !P0 ;  /* 0x0000000b03007c0c */ /* 0x002fe2000c721270 */
[----:B------:R-:W1:Y:S01]  /*175e0*/  LDCU UR11, c[0x0][0x39c] ;  /* 0x00007380ff0b77ac */ /* 0x000e620008000800 */
[C---:B------:R-:W-:Y:S01]  /*175f0*/  IADD3 R18, P6, PT, R21.reuse, R2, RZ ;  /* 0x0000000215127210 */ /* 0x040fe20007fde0ff */
[----:B---3--:R-:W-:-:S02]  /*17600*/  VIADD R23, R21, UR6 ;  /* 0x0000000615177c36 */ /* 0x008fc40008000000 */
[----:B------:R-:W-:Y:S01]  /*17610*/  VIADD R3, R26, 0xaa ;  /* 0x000000aa1a037836 */ /* 0x000fe20000000000 */
[----:B------:R-:W-:Y:S01]  /*17620*/  LEA.HI.X.SX32 R19, R21, R0, 0x1, P6 ;  /* 0x0000000015137211 */ /* 0x000fe200030f0eff */
[----:B------:R-:W3:Y:S01]  /*17630*/  LDCU UR4, c[0x0][0x3b8] ;  /* 0x00007700ff0477ac */ /* 0x000ee20008000800 */
[----:B------:R-:W-:Y:S02]  /*17640*/  PRMT R21, R14, 0x7773, RZ ;  /* 0x000077730e157816 */ /* 0x000fe400000000ff */
[----:B------:R-:W-:Y:S01]  /*17650*/  IADD3 R16, P6, PT, R23, R2, RZ ;  /* 0x0000000217107210 */ /* 0x000fe20007fde0ff */
[----:B------:R-:W2:Y:S01]  /*17660*/  LDCU UR6, c[0x0][0x3b8] ;  /* 0x00007700ff0677ac */ /* 0x000ea20008000800 */
[----:B----4-:R-:W-:Y:S01]  /*17670*/  PRMT R25, R15, 0x7772, RZ ;  /* 0x000077720f197816 */ /* 0x010fe200000000ff */
[----:B------:R4:W-:Y:S01]  /*17680*/  @P3 STG.E.U8 desc[UR8][R18.64], R21 ;  /* 0x0000001512003986 */ /* 0x0009e2000c101108 */
[----:B0-----:R-:W-:Y:S01]  /*17690*/  ISETP.LT.AND P3, PT, R3, UR12, !P0 ;  /* 0x0000000c03007c0c */ /* 0x001fe2000c761270 */
[C---:B------:R-:W-:Y:S01]  /*176a0*/  VIADD R3, R26.reuse, 0xab ;  /* 0x000000ab1a037836 */ /* 0x040fe20000000000 */
[C---:B------:R-:W-:Y:S01]  /*176b0*/  LEA.HI.X.SX32 R17, R23.reuse, R0, 0x1, P6 ;  /* 0x0000000017117211 */ /* 0x040fe200030f0eff */
[----:B------:R-:W-:Y:S01]  /*176c0*/  VIADD R23, R23, UR5 ;  /* 0x0000000517177c36 */ /* 0x000fe20008000000 */
[----:B------:R-:W0:Y:S03]  /*176d0*/  LDCU UR12, c[0x0][0x39c] ;  /* 0x00007380ff0c77ac */ /* 0x000e260008000800 */
[----:B------:R0:W-:Y:S01]  /*176e0*/  @P2 STG.E.U8 desc[UR8][R16.64], R25 ;  /* 0x0000001910002986 */ /* 0x0001e2000c101108 */
[----:B-1----:R-:W-:Y:S01]  /*176f0*/  ISETP.LT.AND P2, PT, R3, UR11, !P0 ;  /* 0x0000000b03007c0c */ /* 0x002fe2000c741270 */
[----:B------:R-:W1:Y:S01]  /*17700*/  LDCU UR11, c[0x0][0x39c] ;  /* 0x00007380ff0b77ac */ /* 0x000e620008000800 */
[C---:B------:R-:W-:Y:S01]  /*17710*/  IADD3 R12, P6, PT, R23.reuse, R2, RZ ;  /* 0x00000002170c7210 */ /* 0x040fe20007fde0ff */
[----:B----4-:R-:W-:Y:S01]  /*17720*/  VIADD R19, R23, UR10 ;  /* 0x0000000a17137c36 */ /* 0x010fe20008000000 */
[----:B------:R-:W-:Y:S01]  /*17730*/  PRMT R21, R15, 0x7773, RZ ;  /* 0x000077730f157816 */ /* 0x000fe200000000ff */
[----:B------:R-:W-:Y:S01]  /*17740*/  VIADD R3, R26, 0xac ;  /* 0x000000ac1a037836 */ /* 0x000fe20000000000 */
[----:B------:R-:W-:Y:S01]  /*17750*/  LEA.HI.X.SX32 R13, R23, R0, 0x1, P6 ;  /* 0x00000000170d7211 */ /* 0x000fe200030f0eff */
[----:B------:R-:W4:Y:S01]  /*17760*/  LDCU UR5, c[0x0][0x3b8] ;  /* 0x00007700ff0577ac */ /* 0x000f220008000800 */
[----:B------:R-:W-:-:S02]  /*17770*/  IADD3 R14, P6, PT, R19, R2, RZ ;  /* 0x00000002130e7210 */ /* 0x000fc40007fde0ff */
[----:B------:R-:W-:Y:S01]  /*17780*/  PRMT R23, R8, 0x7772, RZ ;  /* 0x0000777208177816 */ /* 0x000fe200000000ff */
[----:B------:R0:W-:Y:S01]  /*17790*/  @P5 STG.E.U8 desc[UR8][R12.64], R21 ;  /* 0x000000150c005986 */ /* 0x0001e2000c101108 */
[----:B--2---:R-:W-:Y:S01]  /*177a0*/  ISETP.LT.AND P5, PT, R3, UR13, !P0 ;  /* 0x0000000d03007c0c */ /* 0x004fe2000c7a1270 */
[----:B------:R-:W-:Y:S01]  /*177b0*/  VIADD R3, R26, 0xad ;  /* 0x000000ad1a037836 */ /* 0x000fe20000000000 */
[C---:B------:R-:W-:Y:S01]  /*177c0*/  LEA.HI.X.SX32 R15, R19.reuse, R0, 0x1, P6 ;  /* 0x00000000130f7211 */ /* 0x040fe200030f0eff */
[----:B---3--:R-:W-:Y:S01]  /*177d0*/  VIADD R19, R19, UR4 ;  /* 0x0000000413137c36 */ /* 0x008fe20008000000 */
[----:B------:R-:W2:Y:S03]  /*177e0*/  LDCU UR10, c[0x0][0x3b8] ;  /* 0x00007700ff0a77ac */ /* 0x000ea60008000800 */
[----:B------:R3:W-:Y:S01]  /*177f0*/  @P4 STG.E.U8 desc[UR8][R14.64], R23 ;  /* 0x000000170e004986 */ /* 0x0007e2000c101108 */
[----:B-1----:R-:W-:Y:S01]  /*17800*/  ISETP.LT.AND P4, PT, R3, UR11, !P0 ;  /* 0x0000000b03007c0c */ /* 0x002fe2000c781270 */
[----:B------:R-:W1:Y:S01]  /*17810*/  LDCU UR11, c[0x0][0x39c] ;  /* 0x00007380ff0b77ac */ /* 0x000e620008000800 */
[C---:B0-----:R-:W-:Y:S01]  /*17820*/  IADD3 R16, P6, PT, R19.reuse, R2, RZ ;  /* 0x0000000213107210 */ /* 0x041fe20007fde0ff */
[----:B------:R-:W-:-:S02]  /*17830*/  VIADD R21, R19, UR6 ;  /* 0x0000000613157c36 */ /* 0x000fc40008000000 */
[----:B------:R-:W-:Y:S01]  /*17840*/  VIADD R3, R26, 0xae ;  /* 0x000000ae1a037836 */ /* 0x000fe20000000000 */
[----:B------:R-:W-:Y:S01]  /*17850*/  LEA.HI.X.SX32 R17, R19, R0, 0x1, P6 ;  /* 0x0000000013117211 */ /* 0x000fe200030f0eff */
[----:B------:R-:W0:Y:S01]  /*17860*/  LDCU UR13, c[0x0][0x39c] ;  /* 0x00007380ff0d77ac */ /* 0x000e220008000800 */
[----:B------:R-:W-:Y:S02]  /*17870*/  PRMT R19, R8, 0x7773, RZ ;  /* 0x0000777308137816 */ /* 0x000fe400000000ff */
[----:B------:R-:W-:Y:S01]  /*17880*/  IADD3 R12, P6, PT, R21, R2, RZ ;  /* 0x00000002150c7210 */ /* 0x000fe20007fde0ff */
[----:B------:R-:W0:Y:S01]  /*17890*/  LDCU UR4, c[0x0][0x3b8] ;  /* 0x00007700ff0477ac */ /* 0x000e220008000800 */
[----:B---3--:R-:W-:Y:S01]  /*178a0*/  PRMT R23, R9, 0x7772, RZ ;  /* 0x0000777209177816 */ /* 0x008fe200000000ff */
[----:B------:R2:W-:Y:S01]  /*178b0*/  @P1 STG.E.U8 desc[UR8][R16.64], R19 ;  /* 0x0000001310001986 */ /* 0x0005e2000c101108 */
[----:B------:R-:W-:Y:S01]  /*178c0*/  ISETP.LT.AND P1, PT, R3, UR12, !P0 ;  /* 0x0000000c03007c0c */ /* 0x000fe2000c721270 */
[C---:B------:R-:W-:Y:S01]  /*178d0*/  VIADD R3, R26.reuse, 0xaf ;  /* 0x000000af1a037836 */ /* 0x040fe20000000000 */
[C---:B------:R-:W-:Y:S01]  /*178e0*/  LEA.HI.X.SX32 R13, R21.reuse, R0, 0x1, P6 ;  /* 0x00000000150d7211 */ /* 0x040fe200030f0eff */
[----:B----4-:R-:W-:Y:S01]  /*178f0*/  VIADD R21, R21, UR5 ;  /* 0x0000000515157c36 */ /* 0x010fe20008000000 */
[----:B------:R-:W3:Y:S03]  /*17900*/  LDCU UR6, c[0x0][0x3b8] ;  /* 0x00007700ff0677ac */ /* 0x000ee60008000800 */
[----:B------:R4:W-:Y:S01]  /*17910*/  @P3 STG.E.U8 desc[UR8][R12.64], R23 ;  /* 0x000000170c003986 */ /* 0x0009e2000c101108 */
[----:B-1----:R-:W-:Y:S01]  /*17920*/  ISETP.LT.AND P3, PT, R3, UR11, !P0 ;  /* 0x0000000b03007c0c */ /* 0x002fe2000c761270 */
[----:B------:R-:W1:Y:S01]  /*17930*/  LDCU UR11, c[0x0][0x39c] ;  /* 0x00007380ff0b77ac */ /* 0x000e620008000800 */
[C---:B------:R-:W-:Y:S01]  /*17940*/  IADD3 R14, P6, PT, R21.reuse, R2, RZ ;  /* 0x00000002150e7210 */ /* 0x040fe20007fde0ff */
[----:B--2---:R-:W-:Y:S01]  /*17950*/  VIADD R17, R21, UR10 ;  /* 0x0000000a15117c36 */ /* 0x004fe20008000000 */
[----:B------:R-:W-:Y:S01]  /*17960*/  PRMT R19, R9, 0x7773, RZ ;  /* 0x0000777309137816 */ /* 0x000fe200000000ff */
[----:B------:R-:W-:Y:S01]  /*17970*/  VIADD R3, R26, 0xb0 ;  /* 0x000000b01a037836 */ /* 0x000fe20000000000 */
[----:B------:R-:W-:Y:S01]  /*17980*/  LEA.HI.X.SX32 R15, R21, R0, 0x1, P6 ;  /* 0x00000000150f7211 */ /* 0x000fe200030f0eff */
[----:B------:R-:W2:Y:S01]  /*17990*/  LDCU UR12, c[0x0][0x39c] ;  /* 0x00007380ff0c77ac */ /* 0x000ea20008000800 */
[----:B------:R-:W-:-:S02]  /*179a0*/  IADD3 R8, P6, PT, R17, R2, RZ ;  /* 0x0000000211087210 */ /* 0x000fc40007fde0ff */
[----:B------:R-:W-:Y:S01]  /*179b0*/  PRMT R21, R10, 0x7772, RZ ;  /* 0x000077720a157816 */ /* 0x000fe200000000ff */
        /* <DEDUP_REMOVED lines=9> */
[C---:B----4-:R-:W-:Y:S01]  /*17a50*/  IADD3 R12, P6, PT, R17.reuse, R2, RZ ;  /* 0x00000002110c7210 */ /* 0x050fe20007fde0ff */
[C---:B---3--:R-:W-:Y:S01]  /*17a60*/  VIADD R19, R17.reuse, UR6 ;  /* 0x0000000611137c36 */ /* 0x048fe20008000000 */
[----:B------:R-:W3:Y:S02]  /*17a70*/  LDCU UR10, c[0x0][0x3b8] ;  /* 0x00007700ff0a77ac */ /* 0x000ee40008000800 */
[----:B------:R-:W-:Y:S01]  /*17a80*/  LEA.HI.X.SX32 R13, R17, R0, 0x1, P6 ;  /* 0x00000000110d7211 */ /* 0x000fe200030f0eff */
[----:B------:R-:W-:Y:S01]  /*17a90*/  VIADD R3, R26, 0xb2 ;  /* 0x000000b21a037836 */ /* 0x000fe20000000000 */
[----:B------:R-:W-:Y:S01]  /*17aa0*/  PRMT R17, R10, 0x7773, RZ ;  /* 0x000077730a117816 */ /* 0x000fe200000000ff */
[----:B------:R-:W4:Y:S01]  /*17ab0*/  LDCU UR13, c[0x0][0x39c] ;  /* 0x00007380ff0d77ac */ /* 0x000f220008000800 */
[----:B------:R-:W-:-:S02]  /*17ac0*/  IADD3 R14, P6, PT, R19, R2, RZ ;  /* 0x00000002130e7210 */ /* 0x000fc40007fde0ff */
[----:B--2---:R-:W-:Y:S01]  /*17ad0*/  PRMT R21, R11, 0x7772, RZ ;  /* 0x000077720b157816 */ /* 0x004fe200000000ff */
[----:B------:R3:W-:Y:S01]  /*17ae0*/  @P4 STG.E.U8 desc[UR8][R12.64], R17 ;  /* 0x000000110c004986 */ /* 0x0007e2000c101108 */
[----:B------:R-:W-:Y:S01]  /*17af0*/  ISETP.LT.AND P4, PT, R3, UR12, !P0 ;  /* 0x0000000c03007c0c */ /* 0x000fe2000c781270 */
[C---:B------:R-:W-:Y:S01]  /*17b00*/  VIADD R3, R26.reuse, 0xb3 ;  /* 0x000000b31a037836 */ /* 0x040fe20000000000 */
[C---:B------:R-:W-:Y:S01]  /*17b10*/  LEA.HI.X.SX32 R15, R19.reuse, R0, 0x1, P6 ;  /* 0x00000000130f7211 */ /* 0x040fe200030f0eff */
[----:B0-----:R-:W-:Y:S01]  /*17b20*/  VIADD R19, R19, UR5 ;  /* 0x0000000513137c36 */ /* 0x001fe20008000000 */
[----:B------:R-:W0:Y:S03]  /*17b30*/  LDCU UR4, c[0x0][0x3b8] ;  /* 0x00007700ff0477ac */ /* 0x000e260008000800 */
[----:B------:R2:W-:Y:S01]  /*17b40*/  @P1 STG.E.U8 desc[UR8][R14.64], R21 ;  /* 0x000000150e001986 */ /* 0x0005e2000c101108 */
[----:B-1----:R-:W-:Y:S01]  /*17b50*/  ISETP.LT.AND P1, PT, R3, UR11, !P0 ;  /* 0x0000000b03007c0c */ /* 0x002fe2000c721270 */
[----:B------:R-:W1:Y:S01]  /*17b60*/  LDCU UR11, c[0x0][0x39c] ;  /* 0x00007380ff0b77ac */ /* 0x000e620008000800 */
[C---:B------:R-:W-:Y:S01]  /*17b70*/  IADD3 R8, P6, PT, R19.reuse, R2, RZ ;  /* 0x0000000213087210 */ /* 0x040fe20007fde0ff */
        /* <DEDUP_REMOVED lines=9> */
[----:B----4-:R-:W-:Y:S01]  /*17c10*/  ISETP.LT.AND P3, PT, R3, UR13, !P0 ;  /* 0x0000000d03007c0c */ /* 0x010fe2000c761270 */
[C---:B------:R-:W-:Y:S01]  /*17c20*/  VIADD R3, R26.reuse, 0xb5 ;  /* 0x000000b51a037836 */ /* 0x040fe20000000000 */
[C---:B------:R-:W-:Y:S01]  /*17c30*/  LEA.HI.X.SX32 R11, R13.reuse, R0, 0x1, P6 ;  /* 0x000000000d0b7211 */ /* 0x040fe200030f0eff */
[----:B0-----:R-:W-:Y:S01]  /*17c40*/  VIADD R13, R13, UR4 ;  /* 0x000000040d0d7c36 */ /* 0x001fe20008000000 */
[----:B------:R-:W0:Y:S03]  /*17c50*/  LDCU UR5, c[0x0][0x3b8] ;  /* 0x00007700ff0577ac */ /* 0x000e260008000800 */
[----:B------:R-:W-:Y:S01]  /*17c60*/  @P2 STG.E.U8 desc[UR8][R10.64], R21 ;  /* 0x000000150a002986 */ /* 0x000fe2000c101108 */
[----:B-1----:R-:W-:Y:S01]  /*17c70*/  ISETP.LT.AND P2, PT, R3, UR11, !P0 ;  /* 0x0000000b03007c0c */ /* 0x002fe2000c741270 */
[----:B------:R-:W1:Y:S01]  /*17c80*/  LDCU UR11, c[0x0][0x39c] ;  /* 0x00007380ff0b77ac */ /* 0x000e620008000800 */
[C---:B------:R-:W-:Y:S01]  /*17c90*/  IADD3 R14, P6, PT, R13.reuse, R2, RZ ;  /* 0x000000020d0e7210 */ /* 0x040fe20007fde0ff */
[C---:B---3--:R-:W-:Y:S01]  /*17ca0*/  VIADD R9, R13.reuse, UR6 ;  /* 0x000000060d097c36 */ /* 0x048fe20008000000 */
[----:B------:R-:W2:Y:S02]  /*17cb0*/  LDCU UR10, c[0x0][0x3b8] ;  /* 0x00007700ff0a77ac */ /* 0x000ea40008000800 */
[----:B------:R-:W-:Y:S01]  /*17cc0*/  LEA.HI.X.SX32 R15, R13, R0, 0x1, P6 ;  /* 0x000000000d0f7211 */ /* 0x000fe200030f0eff */
[----:B------:R-:W-:Y:S01]  /*17cd0*/  VIADD R3, R26, 0xb6 ;  /* 0x000000b61a037836 */ /* 0x000fe20000000000 */
[----:B------:R-:W-:Y:S01]  /*17ce0*/  PRMT R19, R4, 0x7773, RZ ;  /* 0x0000777304137816 */ /* 0x000fe200000000ff */
[----:B------:R-:W3:Y:S01]  /*17cf0*/  LDCU UR13, c[0x0][0x39c] ;  /* 0x00007380ff0d77ac */ /* 0x000ee20008000800 */
[----:B------:R-:W-:-:S02]  /*17d00*/  IADD3 R12, P6, PT, R9, R2, RZ ;  /* 0x00000002090c7210 */ /* 0x000fc40007fde0ff */
[----:B------:R-:W-:Y:S01]  /*17d10*/  PRMT R17, R5, 0x7772, RZ ;  /* 0x0000777205117816 */ /* 0x000fe200000000ff */
        /* <DEDUP_REMOVED lines=10> */
[C---:B--2---:R-:W-:Y:S01]  /*17dc0*/  VIADD R15, R9.reuse, UR10 ;  /* 0x0000000a090f7c36 */ /* 0x044fe20008000000 */
[----:B------:R-:W2:Y:S02]  /*17dd0*/  LDCU UR6, c[0x0][0x3b8] ;  /* 0x00007700ff0677ac */ /* 0x000ea40008000800 */
[----:B------:R-:W-:Y:S01]  /*17de0*/  LEA.HI.X.SX32 R9, R9, R0, 0x1, P6 ;  /* 0x0000000009097211 */ /* 0x000fe200030f0eff */
[----:B------:R-:W-:Y:S01]  /*17df0*/  VIADD R3, R26, 0xb8 ;  /* 0x000000b81a037836 */ /* 0x000fe20000000000 */
[----:B------:R-:W-:Y:S01]  /*17e00*/  PRMT R5, R5, 0x7773, RZ ;  /* 0x0000777305057816 */ /* 0x000fe200000000ff */
[----:B------:R-:W4:Y:S01]  /*17e10*/  LDCU UR12, c[0x0][0x39c] ;  /* 0x00007380ff0c77ac */ /* 0x000f220008000800 */
[----:B------:R-:W-:-:S02]  /*17e20*/  IADD3 R10, P6, PT, R15, R2, RZ ;  /* 0x000000020f0a7210 */ /* 0x000fc40007fde0ff */
[----:B------:R-:W-:Y:S01]  /*17e30*/  PRMT R19, R6, 0x7772, RZ ;  /* 0x0000777206137816 */ /* 0x000fe200000000ff */
[----:B------:R2:W-:Y:S01]  /*17e40*/  @P1 STG.E.U8 desc[UR8][R8.64], R5 ;  /* 0x0000000508001986 */ /* 0x0005e2000c101108 */
[----:B---3--:R-:W-:Y:S01]  /*17e50*/  ISETP.LT.AND P1, PT, R3, UR13, !P0 ;  /* 0x0000000d03007c0c */ /* 0x008fe2000c721270 */
[----:B------:R-:W-:Y:S01]  /*17e60*/  VIADD R3, R26, 0xb9 ;  /* 0x000000b91a037836 */ /* 0x000fe20000000000 */
[C---:B------:R-:W-:Y:S01]  /*17e70*/  LEA.HI.X.SX32 R11, R15.reuse, R0, 0x1, P6 ;  /* 0x000000000f0b7211 */ /* 0x040fe200030f0eff */
[----:B------:R-:W3:Y:S01]  /*17e80*/  LDCU UR5, c[0x0][0x3b8] ;  /* 0x00007700ff0577ac */ /* 0x000ee20008000800 */
[----:B0-----:R-:W-:-:S03]  /*17e90*/  VIADD R15, R15, UR4 ;  /* 0x000000040f0f7c36 */ /* 0x001fc60008000000 */
[----:B------:R0:W-:Y:S01]  /*17ea0*/  @P3 STG.E.U8 desc[UR8][R10.64], R19 ;  /* 0x000000130a003986 */ /* 0x0001e2000c101108 */
[----:B-1----:R-:W-:Y:S01]  /*17eb0*/  ISETP.LT.AND P3, PT, R3, UR11, !P0 ;  /* 0x0000000b03007c0c */ /* 0x002fe2000c761270 */
[----:B------:R-:W0:Y:S01]  /*17ec0*/  LDCU UR10, c[0x0][0x3b8] ;  /* 0x00007700ff0a77ac */ /* 0x000e220008000800 */
[C---:B----4-:R-:W-:Y:S01]  /*17ed0*/  IADD3 R12, P6, PT, R15.reuse, R2, RZ ;  /* 0x000000020f0c7210 */ /* 0x050fe20007fde0ff */
[----:B------:R-:W1:Y:S01]  /*17ee0*/  LDCU UR11, c[0x0][0x39c] ;  /* 0x00007380ff0b77ac */ /* 0x000e620008000800 */
[C---:B--2---:R-:W-:Y:S02]  /*17ef0*/  VIADD R9, R15.reuse, UR6 ;  /* 0x000000060f097c36 */ /* 0x044fe40008000000 */
[----:B------:R-:W-:Y:S01]  /*17f00*/  LEA.HI.X.SX32 R13, R15, R0, 0x1, P6 ;  /* 0x000000000f0d7211 */ /* 0x000fe200030f0eff */
[----:B------:R-:W-:Y:S01]  /*17f10*/  VIADD R3, R26, 0xba ;  /* 0x000000ba1a037836 */ /* 0x000fe20000000000 */
[----:B------:R-:W-:Y:S01]  /*17f20*/  PRMT R17, R6, 0x7773, RZ ;  /* 0x0000777306117816 */ /* 0x000fe200000000ff */
[----:B------:R-:W2:Y:S01]  /*17f30*/  LDCU UR4, c[0x0][0x3b8] ;  /* 0x00007700ff0477ac */ /* 0x000ea20008000800 */
[----:B------:R-:W-:-:S02]  /*17f40*/  IADD3 R4, P6, PT, R9, R2, RZ ;  /* 0x0000000209047210 */ /* 0x000fc40007fde0ff */
[----:B------:R-:W-:Y:S01]  /*17f50*/  PRMT R15, R7, 0x7772, RZ ;  /* 0x00007772070f7816 */ /* 0x000fe200000000ff */
[----:B------:R4:W-:Y:S01]  /*17f60*/  @P2 STG.E.U8 desc[UR8][R12.64], R17 ;  /* 0x000000110c002986 */ /* 0x0009e2000c101108 */
[----:B------:R-:W-:Y:S01]  /*17f70*/  ISETP.LT.AND P2, PT, R3, UR12, !P0 ;  /* 0x0000000c03007c0c */ /* 0x000fe2000c741270 */
[----:B------:R-:W2:Y:S01]  /*17f80*/  LDCU UR13, c[0x0][0x39c] ;  /* 0x00007380ff0d77ac */ /* 0x000ea20008000800 */
[C---:B------:R-:W-:Y:S01]  /*17f90*/  LEA.HI.X.SX32 R5, R9.reuse, R0, 0x1, P6 ;  /* 0x0000000009057211 */ /* 0x040fe200030f0eff */
[----:B---3--:R-:W-:Y:S02]  /*17fa0*/  VIADD R9, R9, UR5 ;  /* 0x0000000509097c36 */ /* 0x008fe40008000000 */
[----:B------:R-:W-:Y:S01]  /*17fb0*/  VIADD R3, R26, 0xbb ;  /* 0x000000bb1a037836 */ /* 0x000fe20000000000 */
[----:B------:R-:W3:Y:S01]  /*17fc0*/  LDCU UR6, c[0x0][0x3b8] ;  /* 0x00007700ff0677ac */ /* 0x000ee20008000800 */
[----:B------:R2:W-:Y:S01]  /*17fd0*/  @P5 STG.E.U8 desc[UR8][R4.64], R15 ;  /* 0x0000000f04005986 */ /* 0x0005e2000c101108 */
[C---:B------:R-:W-:Y:S01]  /*17fe0*/  IADD3 R8, P5, PT, R9.reuse, R2, RZ ;  /* 0x0000000209087210 */ /* 0x040fe20007fbe0ff */
[----:B0-----:R-:W-:Y:S01]  /*17ff0*/  VIADD R11, R9, UR10 ;  /* 0x0000000a090b7c36 */ /* 0x001fe20008000000 */
[----:B-1----:R-:W-:Y:S01]  /*18000*/  ISETP.LT.AND P6, PT, R3, UR11, !P0 ;  /* 0x0000000b03007c0c */ /* 0x002fe2000c7c1270 */
[----:B------:R-:W0:Y:S01]  /*18010*/  LDCU UR11, c[0x0][0x39c] ;  /* 0x00007380ff0b77ac */ /* 0x000e220008000800 */
[----:B------:R-:W-:-:S02]  /*18020*/  LEA.HI.X.SX32 R9, R9, R0, 0x1, P5 ;  /* 0x0000000009097211 */ /* 0x000fc400028f0eff */
[----:B------:R-:W-:Y:S01]  /*18030*/  IADD3 R6, P5, PT, R11, R2, RZ ;  /* 0x000000020b067210 */ /* 0x000fe20007fbe0ff */
[----:B------:R-:W1:Y:S01]  /*18040*/  LDCU UR5, c[0x0][0x3b8] ;  /* 0x00007700ff0577ac */ /* 0x000e620008000800 */
[----:B----4-:R-:W-:Y:S01]  /*18050*/  PRMT R13, R7, 0x7773, RZ ;  /* 0x00007773070d7816 */ /* 0x010fe200000000ff */
[C---:B------:R-:W-:Y:S01]  /*18060*/  VIADD R3, R26.reuse, 0xbc ;  /* 0x000000bc1a037836 */ /* 0x040fe20000000000 */
[C---:B------:R-:W-:Y:S01]  /*18070*/  LEA.HI.X.SX32 R7, R11.reuse, R0, 0x1, P5 ;  /* 0x000000000b077211 */ /* 0x040fe200028f0eff */
[----:B--2---:R-:W-:Y:S01]  /*18080*/  VIADD R11, R11, UR4 ;  /* 0x000000040b0b7c36 */ /* 0x004fe20008000000 */
[----:B------:R-:W2:Y:S01]  /*18090*/  LDCU UR12, c[0x0][0x39c] ;  /* 0x00007380ff0c77ac */ /* 0x000ea20008000800 */
[----:B------:R3:W-:Y:S01]  /*180a0*/  @P4 STG.E.U8 desc[UR8][R8.64], R13 ;  /* 0x0000000d08004986 */ /* 0x0007e2000c101108 */
[----:B------:R-:W-:Y:S01]  /*180b0*/  ISETP.LT.AND P4, PT, R3, UR13, !P0 ;  /* 0x0000000d03007c0c */ /* 0x000fe2000c781270 */
[----:B------:R-:W-:Y:S01]  /*180c0*/  VIADD R3, R26, 0xbd ;  /* 0x000000bd1a037836 */ /* 0x000fe20000000000 */
[C---:B------:R-:W-:Y:S01]  /*180d0*/  IADD3 R4, P5, PT, R11.reuse, R2, RZ ;  /* 0x000000020b047210 */ /* 0x040fe20007fbe0ff */
[----:B------:R-:W4:Y:S03]  /*180e0*/  LDCU UR10, c[0x0][0x3b8] ;  /* 0x00007700ff0a77ac */ /* 0x000f260008000800 */
[C---:B------:R-:W-:Y:S01]  /*180f0*/  LEA.HI.X.SX32 R5, R11.reuse, R0, 0x1, P5 ;  /* 0x000000000b057211 */ /* 0x040fe200028f0eff */
[----:B------:R-:W0:Y:S01]  /*18100*/  LDCU UR4, c[0x0][0x3b8] ;  /* 0x00007700ff0477ac */ /* 0x000e220008000800 */
[----:B---3--:R-:W-:Y:S01]  /*18110*/  VIADD R13, R11, UR6 ;  /* 0x000000060b0d7c36 */ /* 0x008fe20008000000 */
[----:B------:R-:W3:Y:S04]  /*18120*/  LDCU UR6, c[0x0][0x39c] ;  /* 0x00007380ff0677ac */ /* 0x000ee80008000800 */
[----:B------:R-:W-:Y:S01]  /*18130*/  IADD3 R8, P5, PT, R13, R2, RZ ;  /* 0x000000020d087210 */ /* 0x000fe20007fbe0ff */
[----:B------:R-:W1:Y:S01]  /*18140*/  LDCU UR13, c[0x0][0x39c] ;  /* 0x00007380ff0d77ac */ /* 0x000e620008000800 */
[----:B------:R-:W-:-:S05]  /*18150*/  PRMT R17, R20, 0x7772, RZ ;  /* 0x0000777214117816 */ /* 0x000fca00000000ff */
[----:B------:R1:W-:Y:S01]  /*18160*/  @P1 STG.E.U8 desc[UR8][R6.64], R17 ;  /* 0x0000001106001986 */ /* 0x0003e2000c101108 */
[----:B0-----:R-:W-:Y:S01]  /*18170*/  ISETP.LT.AND P1, PT, R3, UR11, !P0 ;  /* 0x0000000b03007c0c */ /* 0x001fe2000c721270 */
[----:B------:R-:W0:Y:S01]  /*18180*/  LDCU UR11, c[0x0][0x39c] ;  /* 0x00007380ff0b77ac */ /* 0x000e220008000800 */
[----:B------:R-:W-:Y:S02]  /*18190*/  PRMT R15, R20, 0x7773, RZ ;  /* 0x00007773140f7816 */ /* 0x000fe400000000ff */
[----:B------:R-:W-:Y:S02]  /*181a0*/  LEA.HI.X.SX32 R9, R13, R0, 0x1, P5 ;  /* 0x000000000d097211 */ /* 0x000fe400028f0eff */
[----:B------:R-:W-:Y:S01]  /*181b0*/  PRMT R11, R29, 0x7772, RZ ;  /* 0x000077721d0b7816 */ /* 0x000fe200000000ff */
[----:B------:R-:W-:Y:S01]  /*181c0*/  VIADD R3, R26, 0xbe ;  /* 0x000000be1a037836 */ /* 0x000fe20000000000 */
[----:B------:R-:W-:Y:S01]  /*181d0*/  @P3 STG.E.U8 desc[UR8][R4.64], R15 ;  /* 0x0000000f04003986 */ /* 0x000fe2000c101108 */
[----:B-1----:R-:W-:-:S03]  /*181e0*/  VIADD R7, R13, UR5 ;  /* 0x000000050d077c36 */ /* 0x002fc60008000000 */
[----:B------:R1:W-:Y:S01]  /*181f0*/  @P2 STG.E.U8 desc[UR8][R8.64], R11 ;  /* 0x0000000b08002986 */ /* 0x0003e2000c101108 */
[----:B--2---:R-:W-:Y:S01]  /*18200*/  ISETP.LT.AND P3, PT, R3, UR12, !P0 ;  /* 0x0000000c03007c0c */ /* 0x004fe2000c761270 */
[----:B------:R-:W2:Y:S01]  /*18210*/  LDCU UR5, c[0x0][0x3b8] ;  /* 0x00007700ff0577ac */ /* 0x000ea20008000800 */
[----:B------:R-:W-:Y:S01]  /*18220*/  IADD3 R12, P2, PT, R7, R2, RZ ;  /* 0x00000002070c7210 */ /* 0x000fe20007f5e0ff */
[C---:B------:R-:W-:Y:S01]  /*18230*/  VIADD R3, R26.reuse, 0xbf ;  /* 0x000000bf1a037836 */ /* 0x040fe20000000000 */
[----:B------:R-:W-:Y:S01]  /*18240*/  PRMT R19, R29, 0x7773, RZ ;  /* 0x000077731d137816 */ /* 0x000fe200000000ff */
[----:B------:R-:W2:Y:S01]  /*18250*/  LDCU UR12, c[0x0][0x39c] ;  /* 0x00007380ff0c77ac */ /* 0x000ea20008000800 */
[C---:B------:R-:W-:Y:S01]  /*18260*/  LEA.HI.X.SX32 R13, R7.reuse, R0, 0x1, P2 ;  /* 0x00000000070d7211 */ /* 0x040fe200010f0eff */
[----:B----4-:R-:W-:Y:S01]  /*18270*/  VIADD R7, R7, UR10 ;  /* 0x0000000a07077c36 */ /* 0x010fe20008000000 */
[----:B0-----:R-:W-:Y:S01]  /*18280*/  ISETP.LT.AND P5, PT, R3, UR11, !P0 ;  /* 0x0000000b03007c0c */ /* 0x001fe2000c7a1270 */
[----:B------:R-:W-:Y:S01]  /*18290*/  VIADD R3, R26, 0xc0 ;  /* 0x000000c01a037836 */ /* 0x000fe20000000000 */
[----:B------:R-:W0:Y:S01]  /*182a0*/  LDCU UR11, c[0x0][0x39c] ;  /* 0x00007380ff0b77ac */ /* 0x000e220008000800 */
[----:B------:R4:W-:Y:S01]  /*182b0*/  @P6 STG.E.U8 desc[UR8][R12.64], R19 ;  /* 0x000000130c006986 */ /* 0x0009e2000c101108 */
[C---:B-1----:R-:W-:Y:S01]  /*182c0*/  IADD3 R8, P6, PT, R7.reuse, R2, RZ ;  /* 0x0000000207087210 */ /* 0x042fe20007fde0ff */
[----:B------:R-:W-:Y:S01]  /*182d0*/  VIADD R15, R7, UR4 ;  /* 0x00000004070f7c36 */ /* 0x000fe20008000000 */
[----:B---3--:R-:W-:Y:S01]  /*182e0*/  ISETP.LT.AND P2, PT, R3, UR6, !P0 ;  /* 0x0000000603007c0c */ /* 0x008fe2000c741270 */
[----:B------:R-:W1:Y:S01]  /*182f0*/  LDCU UR6, c[0x0][0x3b8] ;  /* 0x00007700ff0677ac */ /* 0x000e620008000800 */
[----:B------:R-:W-:-:S02]  /*18300*/  LEA.HI.X.SX32 R9, R7, R0, 0x1, P6 ;  /* 0x0000000007097211 */ /* 0x000fc400030f0eff */
[----:B------:R-:W3:Y:S01]  /*18310*/  LDS.128 R4, [R28] ;  /* 0x000000001c047984 */ /* 0x000ee20000000c00 */
[C---:B------:R-:W-:Y:S01]  /*18320*/  IADD3 R10, P6, PT, R15.reuse, R2, RZ ;  /* 0x000000020f0a7210 */ /* 0x040fe20007fde0ff */
[----:B------:R-:W-:Y:S01]  /*18330*/  VIADD R3, R26, 0xc1 ;  /* 0x000000c11a037836 */ /* 0x000fe20000000000 */
[C---:B------:R-:W-:Y:S01]  /*18340*/  PRMT R17, R22.reuse, 0x7772, RZ ;  /* 0x0000777216117816 */ /* 0x040fe200000000ff */
[----:B------:R-:W1:Y:S01]  /*18350*/  LDCU UR4, c[0x0][0x3b8] ;  /* 0x00007700ff0477ac */ /* 0x000e620008000800 */
[C---:B------:R-:W-:Y:S01]  /*18360*/  LEA.HI.X.SX32 R11, R15.reuse, R0, 0x1, P6 ;  /* 0x000000000f0b7211 */ /* 0x040fe200030f0eff */
[----:B--2---:R-:W-:Y:S02]  /*18370*/  VIADD R15, R15, UR5 ;  /* 0x000000050f0f7c36 */ /* 0x004fe40008000000 */
[----:B------:R1:W-:Y:S01]  /*18380*/  @P4 STG.E.U8 desc[UR8][R8.64], R17 ;  /* 0x0000001108004986 */ /* 0x0003e2000c101108 */
[----:B----4-:R-:W-:Y:S01]  /*18390*/  PRMT R19, R22, 0x7773, RZ ;  /* 0x0000777316137816 */ /* 0x010fe200000000ff */
[----:B------:R-:W2:Y:S01]  /*183a0*/  LDCU UR10, c[0x0][0x3b8] ;  /* 0x00007700ff0a77ac */ /* 0x000ea20008000800 */
[----:B0-----:R-:W-:Y:S01]  /*183b0*/  ISETP.LT.AND P4, PT, R3, UR11, !P0 ;  /* 0x0000000b03007c0c */ /* 0x001fe2000c781270 */
[C---:B------:R-:W-:Y:S01]  /*183c0*/  VIADD R3, R26.reuse, 0xc2 ;  /* 0x000000c21a037836 */ /* 0x040fe20000000000 */
[C---:B------:R-:W-:Y:S01]  /*183d0*/  IADD3 R12, P6, PT, R15.reuse, R2, RZ ;  /* 0x000000020f0c7210 */ /* 0x040fe20007fde0ff */
[----:B------:R-:W0:Y:S01]  /*183e0*/  LDCU UR11, c[0x0][0x39c] ;  /* 0x00007380ff0b77ac */ /* 0x000e220008000800 */
[----:B------:R4:W-:Y:S02]  /*183f0*/  @P1 STG.E.U8 desc[UR8][R10.64], R19 ;  /* 0x000000130a001986 */ /* 0x0009e4000c101108 */
[C---:B------:R-:W-:Y:S01]  /*18400*/  LEA.HI.X.SX32 R13, R15.reuse, R0, 0x1, P6 ;  /* 0x000000000f0d7211 */ /* 0x040fe200030f0eff */
[----:B------:R-:W0:Y:S01]  /*18410*/  LDCU UR5, c[0x0][0x3b8] ;  /* 0x00007700ff0577ac */ /* 0x000e220008000800 */
[----:B-1----:R-:W-:Y:S01]  /*18420*/  VIADD R17, R15, UR6 ;  /* 0x000000060f117c36 */ /* 0x002fe20008000000 */
[----:B------:R-:W-:Y:S01]  /*18430*/  ISETP.LT.AND P1, PT, R3, UR12, !P0 ;  /* 0x0000000c03007c0c */ /* 0x000fe2000c721270 */
[----:B------:R-:W-:Y:S01]  /*18440*/  VIADD R3, R26, 0xc3 ;  /* 0x000000c31a037836 */ /* 0x000fe20000000000 */
[----:B------:R-:W-:Y:S01]  /*18450*/  PRMT R15, R24, 0x7772, RZ ;  /* 0x00007772180f7816 */ /* 0x000fe200000000ff */
[----:B------:R-:W1:Y:S01]  /*18460*/  LDCU UR12, c[0x0][0x39c] ;  /* 0x00007380ff0c77ac */ /* 0x000e620008000800 */
[----:B------:R-:W-:-:S02]  /*18470*/  IADD3 R8, P6, PT, R17, R2, RZ ;  /* 0x0000000211087210 */ /* 0x000fc40007fde0ff */
[----:B----4-:R-:W-:Y:S01]  /*18480*/  PRMT R19, R24, 0x7773, RZ ;  /* 0x0000777318137816 */ /* 0x010fe200000000ff */
[----:B------:R2:W-:Y:S01]  /*18490*/  @P3 STG.E.U8 desc[UR8][R12.64], R15 ;  /* 0x0000000f0c003986 */ /* 0x0005e2000c101108 */
[----:B------:R-:W-:Y:S01]  /*184a0*/  ISETP.LT.AND P3, PT, R3, UR13, !P0 ;  /* 0x0000000d03007c0c */ /* 0x000fe2000c761270 */
[----:B------:R-:W-:Y:S01]  /*184b0*/  VIADD R3, R26, 0xc4 ;  /* 0x000000c41a037836 */ /* 0x000fe20000000000 */
[C---:B------:R-:W-:Y:S01]  /*184c0*/  LEA.HI.X.SX32 R9, R17.reuse, R0, 0x1, P6 ;  /* 0x0000000011097211 */ /* 0x040fe200030f0eff */
[----:B------:R-:W-:Y:S01]  /*184d0*/  VIADD R17, R17, UR4 ;  /* 0x0000000411117c36 */ /* 0x000fe20008000000 */
[----:B------:R-:W4:Y:S03]  /*184e0*/  LDCU UR6, c[0x0][0x3b8] ;  /* 0x00007700ff0677ac */ /* 0x000f260008000800 */
[----:B------:R1:W-:Y:S01]  /*184f0*/  @P5 STG.E.U8 desc[UR8][R8.64], R19 ;  /* 0x0000001308005986 */ /* 0x0003e2000c101108 */
[----:B0-----:R-:W-:Y:S01]  /*18500*/  ISETP.LT.AND P5, PT, R3, UR11, !P0 ;  /* 0x0000000b03007c0c */ /* 0x001fe2000c7a1270 */
[----:B------:R-:W0:Y:S01]  /*18510*/  LDCU UR11, c[0x0][0x39c] ;  /* 0x00007380ff0b77ac */ /* 0x000e220008000800 */
[C---:B------:R-:W-:Y:S01]  /*18520*/  IADD3 R10, P6, PT, R17.reuse, R2, RZ ;  /* 0x00000002110a7210 */ /* 0x040fe20007fde0ff */
[C---:B--2---:R-:W-:Y:S01]  /*18530*/  VIADD R15, R17.reuse, UR10 ;  /* 0x0000000a110f7c36 */ /* 0x044fe20008000000 */
[----:B---3--:R-:W-:Y:S01]  /*18540*/  PRMT R21, R4, 0x7770, RZ ;  /* 0x0000777004157816 */ /* 0x008fe200000000ff */
[----:B------:R-:W-:Y:S01]  /*18550*/  VIADD R3, R26, 0xc5 ;  /* 0x000000c51a037836 */ /* 0x000fe20000000000 */
[----:B------:R-:W-:Y:S01]  /*18560*/  LEA.HI.X.SX32 R11, R17, R0, 0x1, P6 ;  /* 0x00000000110b7211 */ /* 0x000fe200030f0eff */
[----:B------:R-:W2:Y:S01]  /*18570*/  LDCU UR4, c[0x0][0x3b8] ;  /* 0x00007700ff0477ac */ /* 0x000ea20008000800 */
[----:B------:R-:W-:-:S02]  /*18580*/  IADD3 R12, P6, PT, R15, R2, RZ ;  /* 0x000000020f0c7210 */ /* 0x000fc40007fde0ff */
[----:B------:R-:W-:Y:S01]  /*18590*/  PRMT R17, R4, 0x7771, RZ ;  /* 0x0000777104117816 */ /* 0x000fe200000000ff */
[----:B------:R4:W-:Y:S01]  /*185a0*/  @P2 STG.E.U8 desc[UR8][R10.64], R21 ;  /* 0x000000150a002986 */ /* 0x0009e2000c101108 */
[----:B-1----:R-:W-:Y:S01]  /*185b0*/  ISETP.LT.AND P2, PT, R3, UR12, !P0 ;  /* 0x0000000c03007c0c */ /* 0x002fe2000c741270 */
[----:B------:R-:W1:Y:S01]  /*185c0*/  LDCU UR13, c[0x0][0x39c] ;  /* 0x00007380ff0d77ac */ /* 0x000e620008000800 */
[C---:B------:R-:W-:Y:S01]  /*185d0*/  LEA.HI.X.SX32 R13, R15.reuse, R0, 0x1, P6 ;  /* 0x000000000f0d7211 */ /* 0x040fe200030f0eff */
[C---:B------:R-:W-:Y:S02]  /*185e0*/  VIADD R3, R26.reuse, 0xc6 ;  /* 0x000000c61a037836 */ /* 0x040fe40000000000 */
[----:B------:R-:W-:Y:S01]  /*185f0*/  VIADD R15, R15, UR5 ;  /* 0x000000050f0f7c36 */ /* 0x000fe20008000000 */
[----:B------:R-:W3:Y:S01]  /*18600*/  LDCU UR10, c[0x0][0x3b8] ;  /* 0x00007700ff0a77ac */ /* 0x000ee20008000800 */
[----:B------:R2:W-:Y:S01]  /*18610*/  @P4 STG.E.U8 desc[UR8][R12.64], R17 ;  /* 0x000000110c004986 */ /* 0x0005e2000c101108 */
[----:B0-----:R-:W-:Y:S01]  /*18620*/  ISETP.LT.AND P4, PT, R3, UR11, !P0 ;  /* 0x0000000b03007c0c */ /* 0x001fe2000c781270 */
[----:B------:R-:W0:Y:S01]  /*18630*/  LDCU UR11, c[0x0][0x39c] ;  /* 0x00007380ff0b77ac */ /* 0x000e220008000800 */
[C---:B------:R-:W-:Y:S01]  /*18640*/  IADD3 R8, P6, PT, R15.reuse, R2, RZ ;  /* 0x000000020f087210 */ /* 0x040fe20007fde0ff */
[----:B----4-:R-:W-:Y:S01]  /*18650*/  VIADD R11, R15, UR6 ;  /* 0x000000060f0b7c36 */ /* 0x010fe20008000000 */
[----:B------:R-:W-:Y:S01]  /*18660*/  PRMT R21, R5, 0x7770, RZ ;  /* 0x0000777005157816 */ /* 0x000fe200000000ff */
[----:B------:R-:W4:Y:S01]  /*18670*/  LDCU UR5, c[0x0][0x3b8] ;  /* 0x00007700ff0577ac */ /* 0x000f220008000800 */
[----:B------:R-:W-:Y:S01]  /*18680*/  LEA.HI.X.SX32 R9, R15, R0, 0x1, P6 ;  /* 0x000000000f097211 */ /* 0x000fe200030f0eff */
[C---:B------:R-:W-:Y:S01]  /*18690*/  VIADD R3, R26.reuse, 0xc7 ;  /* 0x000000c71a037836 */ /* 0x040fe20000000000 */
[C---:B------:R-:W-:Y:S01]  /*186a0*/  IADD3 R14, P6, PT, R11.reuse, R2, RZ ;  /* 0x000000020b0e7210 */ /* 0x040fe20007fde0ff */
[----:B------:R-:W4:Y:S01]  /*186b0*/  LDCU UR12, c[0x0][0x39c] ;  /* 0x00007380ff0c77ac */ /* 0x000f220008000800 */
[----:B--2---:R-:W-:Y:S01]  /*186c0*/  VIADD R17, R11, UR4 ;  /* 0x000000040b117c36 */ /* 0x004fe20008000000 */
[----:B------:R2:W-:Y:S01]  /*186d0*/  @P1 STG.E.U8 desc[UR8][R8.64], R21 ;  /* 0x0000001508001986 */ /* 0x0005e2000c101108 */
[----:B-1----:R-:W-:Y:S01]  /*186e0*/  ISETP.LT.AND P1, PT, R3, UR13, !P0 ;  /* 0x0000000d03007c0c */ /* 0x002fe2000c721270 */
[----:B------:R-:W-:Y:S01]  /*186f0*/  VIADD R3, R26, 0xc8 ;  /* 0x000000c81a037836 */ /* 0x000fe20000000000 */
[----:B------:R-:W-:Y:S01]  /*18700*/  LEA.HI.X.SX32 R15, R11, R0, 0x1, P6 ;  /* 0x000000000b0f7211 */ /* 0x000fe200030f0eff */
[----:B------:R-:W1:Y:S01]  /*18710*/  LDCU UR6, c[0x0][0x3b8] ;  /* 0x00007700ff0677ac */ /* 0x000e620008000800 */
[----:B------:R-:W-:Y:S01]  /*18720*/  PRMT R19, R5, 0x7771, RZ ;  /* 0x0000777105137816 */ /* 0x000fe200000000ff */
[----:B------:R-:W1:Y:S01]  /*18730*/  LDS.128 R8, [R28+0x2000] ;  /* 0x002000001c087984 */ /* 0x000e620000000c00 */
[----:B------:R-:W-:Y:S01]  /*18740*/  IADD3 R12, P6, PT, R17, R2, RZ ;  /* 0x00000002110c7210 */ /* 0x000fe20007fde0ff */
[----:B------:R-:W1:Y:S02]  /*18750*/  LDCU UR4, c[0x0][0x3b8] ;  /* 0x00007700ff0477ac */ /* 0x000e640008000800 */
[----:B------:R4:W-:Y:S01]  /*18760*/  @P3 STG.E.U8 desc[UR8][R14.64], R19 ;  /* 0x000000130e003986 */ /* 0x0009e2000c101108 */
[----:B0-----:R-:W-:Y:S01]  /*18770*/  ISETP.LT.AND P3, PT, R3, UR11, !P0 ;  /* 0x0000000b03007c0c */ /* 0x001fe2000c761270 */
[----:B------:R-:W0:Y:S01]  /*18780*/  LDCU UR11, c[0x0][0x39c] ;  /* 0x00007380ff0b77ac */ /* 0x000e220008000800 */
[C---:B------:R-:W-:Y:S01]  /*18790*/  LEA.HI.X.SX32 R13, R17.reuse, R0, 0x1, P6 ;  /* 0x00000000110d7211 */ /* 0x040fe200030f0eff */
[----:B---3--:R-:W-:Y:S01]  /*187a0*/  VIADD R17, R17, UR10 ;  /* 0x0000000a11117c36 */ /* 0x008fe20008000000 */
[----:B------:R-:W-:Y:S01]  /*187b0*/  PRMT R23, R6, 0x7770, RZ ;  /* 0x0000777006177816 */ /* 0x000fe200000000ff */
[----:B------:R-:W-:Y:S01]  /*187c0*/  VIADD R3, R26, 0xc9 ;  /* 0x000000c91a037836 */ /* 0x000fe20000000000 */
[----:B--2---:R-:W-:Y:S01]  /*187d0*/  PRMT R21, R6, 0x7771, RZ ;  /* 0x0000777106157816 */ /* 0x004fe200000000ff */
[----:B------:R-:W2:Y:S02]  /*187e0*/  LDCU UR13, c[0x0][0x39c] ;  /* 0x00007380ff0d77ac */ /* 0x000ea40008000800 */
[----:B------:R3:W-:Y:S01]  /*187f0*/  @P5 STG.E.U8 desc[UR8][R12.64], R23 ;  /* 0x000000170c005986 */ /* 0x0007e2000c101108 */
[----:B----4-:R-:W-:Y:S01]  /*18800*/  ISETP.LT.AND P5, PT, R3, UR12, !P0 ;  /* 0x0000000c03007c0c */ /* 0x010fe2000c7a1270 */
[C---:B------:R-:W-:Y:S01]  /*18810*/  VIADD R19, R17.reuse, UR5 ;  /* 0x0000000511137c36 */ /* 0x040fe20008000000 */
[C---:B------:R-:W-:Y:S01]  /*18820*/  IADD3 R14, P6, PT, R17.reuse, R2, RZ ;  /* 0x00000002110e7210 */ /* 0x040fe20007fde0ff */
[----:B------:R-:W4:Y:S03]  /*18830*/  LDCU UR12, c[0x0][0x39c] ;  /* 0x00007380ff0c77ac */ /* 0x000f260008000800 */
[----:B------:R-:W-:Y:S01]  /*18840*/  LEA.HI.X.SX32 R15, R17, R0, 0x1, P6 ;  /* 0x00000000110f7211 */ /* 0x000fe200030f0eff */
[----:B------:R-:W-:Y:S01]  /*18850*/  VIADD R3, R26, 0xca ;  /* 0x000000ca1a037836 */ /* 0x000fe20000000000 */
[----:B------:R-:W-:Y:S01]  /*18860*/  IADD3 R16, P6, PT, R19, R2, RZ ;  /* 0x0000000213107210 */ /* 0x000fe20007fde0ff */
[----:B------:R-:W2:Y:S01]  /*18870*/  LDCU UR5, c[0x0][0x3b8] ;  /* 0x00007700ff0577ac */ /* 0x000ea20008000800 */
[----:B---3--:R-:W-:-:S02]  /*18880*/  PRMT R23, R7, 0x7770, RZ ;  /* 0x0000777007177816 */ /* 0x008fc400000000ff */
[C---:B------:R-:W-:Y:S01]  /*18890*/  LEA.HI.X.SX32 R17, R19.reuse, R0, 0x1, P6 ;  /* 0x0000000013117211 */ /* 0x040fe200030f0eff */
[----:B-1----:R-:W-:Y:S01]  /*188a0*/  VIADD R19, R19, UR6 ;  /* 0x0000000613137c36 */ /* 0x002fe20008000000 */
[----:B------:R1:W-:Y:S01]  /*188b0*/  @P2 STG.E.U8 desc[UR8][R14.64], R21 ;  /* 0x000000150e002986 */ /* 0x0003e2000c101108 */
[----:B0-----:R-:W-:Y:S01]  /*188c0*/  ISETP.LT.AND P2, PT, R3, UR11, !P0 ;  /* 0x0000000b03007c0c */ /* 0x001fe2000c741270 */
[----:B------:R-:W0:Y:S01]  /*188d0*/  LDCU UR11, c[0x0][0x39c] ;  /* 0x00007380ff0b77ac */ /* 0x000e220008000800 */
[----:B------:R-:W-:Y:S01]  /*188e0*/  VIADD R3, R26, 0xcb ;  /* 0x000000cb1a037836 */ /* 0x000fe20000000000 */
[----:B------:R3:W-:Y:S01]  /*188f0*/  @P4 STG.E.U8 desc[UR8][R16.64], R23 ;  /* 0x0000001710004986 */ /* 0x0007e2000c101108 */
[----:B------:R-:W-:Y:S01]  /*18900*/  IADD3 R12, P4, PT, R19, R2, RZ ;  /* 0x00000002130c7210 */ /* 0x000fe20007f9e0ff */
[----:B------:R-:W0:Y:S02]  /*18910*/  LDCU UR10, c[0x0][0x3b8] ;  /* 0x00007700ff0a77ac */ /* 0x000e240008000800 */
[----:B----4-:R-:W-:-:S02]  /*18920*/  ISETP.LT.AND P6, PT, R3, UR12, !P0 ;  /* 0x0000000c03007c0c */ /* 0x010fc4000c7c1270 */
[C---:B------:R-:W-:Y:S01]  /*18930*/  LEA.HI.X.SX32 R13, R19.reuse, R0, 0x1, P4 ;  /* 0x00000000130d7211 */ /* 0x040fe200020f0eff */
[----:B------:R-:W4:Y:S01]  /*18940*/  LDCU UR6, c[0x0][0x3b8] ;  /* 0x00007700ff0677ac */ /* 0x000f220008000800 */
[----:B-1----:R-:W-:Y:S01]  /*18950*/  VIADD R21, R19, UR4 ;  /* 0x0000000413157c36 */ /* 0x002fe20008000000 */
[----:B------:R-:W-:Y:S01]  /*18960*/  PRMT R19, R7, 0x7771, RZ ;  /* 0x0000777107137816 */ /* 0x000fe200000000ff */
[C---:B------:R-:W-:Y:S01]  /*18970*/  VIADD R3, R26.reuse, 0xcc ;  /* 0x000000cc1a037836 */ /* 0x040fe20000000000 */
[----:B------:R-:W1:Y:S02]  /*18980*/  LDCU UR4, c[0x0][0x3b8] ;  /* 0x00007700ff0477ac */ /* 0x000e640008000800 */
[----:B------:R-:W-:Y:S01]  /*18990*/  IADD3 R14, P4, PT, R21, R2, RZ ;  /* 0x00000002150e7210 */ /* 0x000fe20007f9e0ff */
[----:B------:R3:W-:Y:S01]  /*189a0*/  @P1 STG.E.U8 desc[UR8][R12.64], R19 ;  /* 0x000000130c001986 */ /* 0x0007e2000c101108 */
[----:B--2---:R-:W-:Y:S01]  /*189b0*/  ISETP.LT.AND P1, PT, R3, UR13, !P0 ;  /* 0x0000000d03007c0c */ /* 0x004fe2000c721270 */
[----:B------:R-:W2:Y:S01]  /*189c0*/  LDCU UR12, c[0x0][0x39c] ;  /* 0x00007380ff0c77ac */ /* 0x000ea20008000800 */
[----:B------:R-:W-:Y:S01]  /*189d0*/  VIADD R3, R26, 0xcd ;  /* 0x000000cd1a037836 */ /* 0x000fe20000000000 */
[C---:B------:R-:W-:Y:S01]  /*189e0*/  LEA.HI.X.SX32 R15, R21.reuse, R0, 0x1, P4 ;  /* 0x00000000150f7211 */ /* 0x040fe200020f0eff */
[----:B------:R-:W-:Y:S01]  /*189f0*/  VIADD R21, R21, UR5 ;  /* 0x0000000515157c36 */ /* 0x000fe20008000000 */
[C---:B------:R-:W-:Y:S01]  /*18a00*/  PRMT R25, R8.reuse, 0x7770, RZ ;  /* 0x0000777008197816 */ /* 0x040fe200000000ff */
[----:B------:R-:W2:Y:S01]  /*18a10*/  LDCU UR5, c[0x0][0x3b8] ;  /* 0x00007700ff0577ac */ /* 0x000ea20008000800 */
[----:B0-----:R-:W-:Y:S01]  /*18a20*/  ISETP.LT.AND P4, PT, R3, UR11, !P0 ;  /* 0x0000000b03007c0c */ /* 0x001fe2000c781270 */
[----:B------:R-:W0:Y:S02]  /*18a30*/  LDCU UR11, c[0x0][0x39c] ;  /* 0x00007380ff0b77ac */ /* 0x000e240008000800 */
[----:B------:R1:W-:Y:S01]  /*18a40*/  @P3 STG.E.U8 desc[UR8][R14.64], R25 ;  /* 0x000000190e003986 */ /* 0x0003e2000c101108 */
[C---:B---3--:R-:W-:Y:S01]  /*18a50*/  IADD3 R16, P3, PT, R21.reuse, R2, RZ ;  /* 0x0000000215107210 */ /* 0x048fe20007f7e0ff */
[C---:B------:R-:W-:Y:S01]  /*18a60*/  VIADD R19, R21.reuse, UR10 ;  /* 0x0000000a15137c36 */ /* 0x040fe20008000000 */
[----:B------:R-:W-:Y:S01]  /*18a70*/  PRMT R23, R8, 0x7771, RZ ;  /* 0x0000777108177816 */ /* 0x000fe200000000ff */
[----:B------:R-:W-:Y:S01]  /*18a80*/  VIADD R3, R26, 0xce ;  /* 0x000000ce1a037836 */ /* 0x000fe20000000000 */
[----:B------:R-:W-:Y:S01]  /*18a90*/  LEA.HI.X.SX32 R17, R21, R0, 0x1, P3 ;  /* 0x0000000015117211 */ /* 0x000fe200018f0eff */
[----:B------:R-:W3:Y:S01]  /*18aa0*/  LDCU UR13, c[0x0][0x39c] ;  /* 0x00007380ff0d77ac */ /* 0x000ee20008000800 */
[----:B------:R-:W-:-:S03]  /*18ab0*/  IADD3 R12, P3, PT, R19, R2, RZ ;  /* 0x00000002130c7210 */ /* 0x000fc60007f7e0ff */
[----:B------:R3:W-:Y:S01]  /*18ac0*/  @P5 STG.E.U8 desc[UR8][R16.64], R23 ;  /* 0x0000001710005986 */ /* 0x0007e2000c101108 */
[C---:B------:R-:W-:Y:S01]  /*18ad0*/  LEA.HI.X.SX32 R13, R19.reuse, R0, 0x1, P3 ;  /* 0x00000000130d7211 */ /* 0x040fe200018f0eff */
[----:B-1----:R-:W-:Y:S01]  /*18ae0*/  VIADD R19, R19, UR4 ;  /* 0x0000000413137c36 */ /* 0x002fe20008000000 */
[----:B------:R-:W-:Y:S01]  /*18af0*/  PRMT R15, R9, 0x7770, RZ ;  /* 0x00007770090f7816 */ /* 0x000fe200000000ff */
[----:B------:R-:W1:Y:S01]  /*18b00*/  LDCU UR10, c[0x0][0x3b8] ;  /* 0x00007700ff0a77ac */ /* 0x000e620008000800 */
[----:B--2---:R-:W-:Y:S01]  /*18b10*/  ISETP.LT.AND P5, PT, R3, UR12, !P0 ;  /* 0x0000000c03007c0c */ /* 0x004fe2000c7a1270 */
[C---:B------:R-:W-:Y:S02]  /*18b20*/  VIADD R3, R26.reuse, 0xcf ;  /* 0x000000cf1a037836 */ /* 0x040fe40000000000 */
[----:B------:R-:W-:Y:S01]  /*18b30*/  @P2 STG.E.U8 desc[UR8][R12.64], R15 ;  /* 0x0000000f0c002986 */ /* 0x000fe2000c101108 */
[----:B------:R-:W-:Y:S01]  /*18b40*/  IADD3 R20, P2, PT, R19, R2, RZ ;  /* 0x0000000213147210 */ /* 0x000fe20007f5e0ff */
[----:B------:R-:W2:Y:S01]  /*18b50*/  LDCU UR12, c[0x0][0x39c] ;  /* 0x00007380ff0c77ac */ /* 0x000ea20008000800 */
[----:B0-----:R-:W-:Y:S01]  /*18b60*/  ISETP.LT.AND P3, PT, R3, UR11, !P0 ;  /* 0x0000000b03007c0c */ /* 0x001fe2000c761270 */
[----:B------:R-:W0:Y:S01]  /*18b70*/  LDS.128 R12, [R28+0x4000] ;  /* 0x004000001c0c7984 */ /* 0x000e220000000c00 */
[----:B------:R-:W1:Y:S01]  /*18b80*/  LDCU UR11, c[0x0][0x39c] ;  /* 0x00007380ff0b77ac */ /* 0x000e620008000800 */
[C---:B------:R-:W-:Y:S01]  /*18b90*/  LEA.HI.X.SX32 R21, R19.reuse, R0, 0x1, P2 ;  /* 0x0000000013157211 */ /* 0x040fe200010f0eff */
[----:B----4-:R-:W-:Y:S01]  /*18ba0*/  VIADD R19, R19, UR6 ;  /* 0x0000000613137c36 */ /* 0x010fe20008000000 */
[----:B------:R-:W-:Y:S01]  /*18bb0*/  PRMT R27, R9, 0x7771, RZ ;  /* 0x00007771091b7816 */ /* 0x000fe200000000ff */
[----:B------:R-:W-:Y:S01]  /*18bc0*/  VIADD R3, R26, 0xd0 ;  /* 0x000000d01a037836 */ /* 0x000fe20000000000 */
[----:B------:R-:W4:Y:S01]  /*18bd0*/  LDCU UR4, c[0x0][0x3b8] ;  /* 0x00007700ff0477ac */ /* 0x000f220008000800 */
[----:B---3--:R-:W-:-:S02]  /*18be0*/  VIADD R23, R19, UR5 ;  /* 0x0000000513177c36 */ /* 0x008fc40008000000 */
[----:B------:R3:W-:Y:S01]  /*18bf0*/  @P6 STG.E.U8 desc[UR8][R20.64], R27 ;  /* 0x0000001b14006986 */ /* 0x0007e2000c101108 */
[----:B------:R-:W-:Y:S01]  /*18c00*/  IADD3 R16, P6, PT, R19, R2, RZ ;  /* 0x0000000213107210 */ /* 0x000fe20007fde0ff */
[----:B------:R-:W0:Y:S01]  /*18c10*/  LDCU UR6, c[0x0][0x3b8] ;  /* 0x00007700ff0677ac */ /* 0x000e220008000800 */
[----:B------:R-:W-:Y:S01]  /*18c20*/  ISETP.LT.AND P2, PT, R3, UR13, !P0 ;  /* 0x0000000d03007c0c */ /* 0x000fe2000c741270 */
[----:B------:R-:W-:Y:S01]  /*18c30*/  VIADD R3, R26, 0xd1 ;  /* 0x000000d11a037836 */ /* 0x000fe20000000000 */
[----:B------:R-:W-:Y:S01]  /*18c40*/  LEA.HI.X.SX32 R17, R19, R0, 0x1, P6 ;  /* 0x0000000013117211 */ /* 0x000fe200030f0eff */
[----:B------:R-:W0:Y:S01]  /*18c50*/  LDCU UR13, c[0x0][0x39c] ;  /* 0x00007380ff0d77ac */ /* 0x000e220008000800 */
[----:B------:R-:W-:Y:S02]  /*18c60*/  PRMT R25, R10, 0x7770, RZ ;  /* 0x000077700a197816 */ /* 0x000fe400000000ff */
[----:B------:R-:W-:Y:S01]  /*18c70*/  IADD3 R18, P6, PT, R23, R2, RZ ;  /* 0x0000000217127210 */ /* 0x000fe20007fde0ff */
[----:B------:R-:W0:Y:S02]  /*18c80*/  LDCU UR5, c[0x0][0x3b8] ;  /* 0x00007700ff0577ac */ /* 0x000e240008000800 */
[----:B------:R4:W-:Y:S01]  /*18c90*/  @P1 STG.E.U8 desc[UR8][R16.64], R25 ;  /* 0x0000001910001986 */ /* 0x0009e2000c101108 */
[----:B-1----:R-:W-:Y:S01]  /*18ca0*/  ISETP.LT.AND P1, PT, R3, UR11, !P0 ;  /* 0x0000000b03007c0c */ /* 0x002fe2000c721270 */
[----:B------:R-:W-:Y:S01]  /*18cb0*/  VIADD R3, R26, 0xd2 ;  /* 0x000000d21a037836 */ /* 0x000fe20000000000 */
[----:B------:R-:W-:-:S02]  /*18cc0*/  LEA.HI.X.SX32 R19, R23, R0, 0x1, P6 ;  /* 0x0000000017137211 */ /* 0x000fc400030f0eff */
[----:B---3--:R-:W-:Y:S01]  /*18cd0*/  PRMT R27, R10, 0x7771, RZ ;  /* 0x000077710a1b7816 */ /* 0x008fe200000000ff */
[----:B------:R-:W-:Y:S01]  /*18ce0*/  VIADD R23, R23, UR10 ;  /* 0x0000000a17177c36 */ /* 0x000fe20008000000 */
[----:B------:R-:W1:Y:S03]  /*18cf0*/  LDCU UR11, c[0x0][0x3b8] ;  /* 0x00007700ff0b77ac */ /* 0x000e660008000800 */
[----:B------:R3:W-:Y:S01]  /*18d00*/  @P4 STG.E.U8 desc[UR8][R18.64], R27 ;  /* 0x0000001b12004986 */ /* 0x0007e2000c101108 */
[----:B--2---:R-:W-:Y:S01]  /*18d10*/  ISETP.LT.AND P4, PT, R3, UR12, !P0 ;  /* 0x0000000c03007c0c */ /* 0x004fe2000c781270 */
[----:B------:R-:W2:Y:S01]  /*18d20*/  LDCU UR12, c[0x0][0x39c] ;  /* 0x00007380ff0c77ac */ /* 0x000ea20008000800 */
[C---:B------:R-:W-:Y:S01]  /*18d30*/  IADD3 R20, P6, PT, R23.reuse, R2, RZ ;  /* 0x0000000217147210 */ /* 0x040fe20007fde0ff */
[C---:B----4-:R-:W-:Y:S02]  /*18d40*/  VIADD R25, R23.reuse, UR4 ;  /* 0x0000000417197c36 */ /* 0x050fe40008000000 */
[----:B------:R-:W-:Y:S01]  /*18d50*/  VIADD R3, R26, 0xd3 ;  /* 0x000000d31a037836 */ /* 0x000fe20000000000 */
[----:B------:R-:W-:Y:S01]  /*18d60*/  LEA.HI.X.SX32 R21, R23, R0, 0x1, P6 ;  /* 0x0000000017157211 */ /* 0x000fe200030f0eff */
[----:B------:R-:W4:Y:S01]  /*18d70*/  LDCU UR4, c[0x0][0x3b8] ;  /* 0x00007700ff0477ac */ /* 0x000f220008000800 */
[----:B------:R-:W-:-:S02]  /*18d80*/  PRMT R23, R11, 0x7770, RZ ;  /* 0x000077700b177816 */ /* 0x000fc400000000ff */
[----:B------:R-:W-:Y:S01]  /*18d90*/  IADD3 R16, P6, PT, R25, R2, RZ ;  /* 0x0000000219107210 */ /* 0x000fe20007fde0ff */
[----:B------:R-:W1:Y:S01]  /*18da0*/  LDCU UR10, c[0x0][0x3b8] ;  /* 0x00007700ff0a77ac */ /* 0x000e620008000800 */
[----:B---3--:R-:W-:Y:S01]  /*18db0*/  PRMT R27, R11, 0x7771, RZ ;  /* 0x000077710b1b7816 */ /* 0x008fe200000000ff */
[----:B------:R3:W-:Y:S01]  /*18dc0*/  @P5 STG.E.U8 desc[UR8][R20.64], R23 ;  /* 0x0000001714005986 */ /* 0x0007e2000c101108 */
[----:B0-----:R-:W-:Y:S01]  /*18dd0*/  ISETP.LT.AND P5, PT, R3, UR13, !P0 ;  /* 0x0000000d03007c0c */ /* 0x001fe2000c7a1270 */
[----:B------:R-:W-:Y:S01]  /*18de0*/  VIADD R3, R26, 0xd4 ;  /* 0x000000d41a037836 */ /* 0x000fe20000000000 */
[C---:B------:R-:W-:Y:S01]  /*18df0*/  LEA.HI.X.SX32 R17, R25.reuse, R0, 0x1, P6 ;  /* 0x0000000019117211 */ /* 0x040fe200030f0eff */
[----:B------:R-:W-:Y:S01]  /*18e00*/  VIADD R25, R25, UR6 ;  /* 0x0000000619197c36 */ /* 0x000fe20008000000 */
[----:B------:R-:W-:Y:S01]  /*18e10*/  PRMT R29, R12, 0x7770, RZ ;  /* 0x000077700c1d7816 */ /* 0x000fe200000000ff */
[----:B------:R-:W0:Y:S02]  /*18e20*/  LDCU UR13, c[0x0][0x39c] ;  /* 0x00007380ff0d77ac */ /* 0x000e240008000800 */
[----:B------:R0:W-:Y:S01]  /*18e30*/  @P3 STG.E.U8 desc[UR8][R16.64], R27 ;  /* 0x0000001b10003986 */ /* 0x0001e2000c101108 */
[----:B--2---:R-:W-:Y:S01]  /*18e40*/  ISETP.LT.AND P3, PT, R3, UR12, !P0 ;  /* 0x0000000c03007c0c */ /* 0x004fe2000c761270 */
[----:B------:R-:W2:Y:S01]  /*18e50*/  LDCU UR12, c[0x0][0x39c] ;  /* 0x00007380ff0c77ac */ /* 0x000ea20008000800 */
[C---:B------:R-:W-:Y:S01]  /*18e60*/  IADD3 R18, P6, PT, R25.reuse, R2, RZ ;  /* 0x0000000219127210 */ /* 0x040fe20007fde0ff */
[----:B---3--:R-:W-:-:S02]  /*18e70*/  VIADD R23, R25, UR5 ;  /* 0x0000000519177c36 */ /* 0x008fc40008000000 */
[----:B------:R-:W-:Y:S01]  /*18e80*/  VIADD R3, R26, 0xd5 ;  /* 0x000000d51a037836 */ /* 0x000fe20000000000 */
[----:B------:R-:W-:Y:S01]  /*18e90*/  LEA.HI.X.SX32 R19, R25, R0, 0x1, P6 ;  /* 0x0000000019137211 */ /* 0x000fe200030f0eff */
[----:B------:R-:W3:Y:S01]  /*18ea0*/  LDCU UR5, c[0x0][0x3b8] ;  /* 0x00007700ff0577ac */ /* 0x000ee20008000800 */
[----:B------:R-:W-:Y:S02]  /*18eb0*/  IADD3 R20, P6, PT, R23, R2, RZ ;  /* 0x0000000217147210 */ /* 0x000fe40007fde0ff */
[----:B------:R-:W-:Y:S01]  /*18ec0*/  PRMT R25, R12, 0x7771, RZ ;  /* 0x000077710c197816 */ /* 0x000fe200000000ff */
[----:B------:R4:W-:Y:S01]  /*18ed0*/  @P2 STG.E.U8 desc[UR8][R18.64], R29 ;  /* 0x0000001d12002986 */ /* 0x0009e2000c101108 */
[----:B------:R-:W-:Y:S01]  /*18ee0*/  ISETP.LT.AND P2, PT, R3, UR14, !P0 ;  /* 0x0000000e03007c0c */ /* 0x000fe2000c741270 */
[C---:B------:R-:W-:Y:S01]  /*18ef0*/  VIADD R3, R26.reuse, 0xd6 ;  /* 0x000000d61a037836 */ /* 0x040fe20000000000 */
[C---:B------:R-:W-:Y:S01]  /*18f00*/  LEA.HI.X.SX32 R21, R23.reuse, R0, 0x1, P6 ;  /* 0x0000000017157211 */ /* 0x040fe200030f0eff */
[----:B-1----:R-:W-:Y:S01]  /*18f10*/  VIADD R23, R23, UR11 ;  /* 0x0000000b17177c36 */ /* 0x002fe20008000000 */
[----:B------:R-:W1:Y:S03]  /*18f20*/  LDCU UR6, c[0x0][0x3b8] ;  /* 0x00007700ff0677ac */ /* 0x000e660008000800 */
[----:B------:R3:W-:Y:S01]  /*18f30*/  @P1 STG.E.U8 desc[UR8][R20.64], R25 ;  /* 0x0000001914001986 */ /* 0x0007e2000c101108 */
[----:B--2---:R-:W-:Y:S01]  /*18f40*/  ISETP.LT.AND P1, PT, R3, UR12, !P0 ;  /* 0x0000000c03007c0c */ /* 0x004fe2000c721270 */
[----:B------:R-:W2:Y:S01]  /*18f50*/  LDCU UR12, c[0x0][0x39c] ;  /* 0x00007380ff0c77ac */ /* 0x000ea20008000800 */
[C---:B0-----:R-:W-:Y:S01]  /*18f60*/  IADD3 R16, P6, PT, R23.reuse, R2, RZ ;  /* 0x0000000217107210 */ /* 0x041fe20007fde0ff */
[----:B----4-:R-:W-:Y:S01]  /*18f70*/  VIADD R19, R23, UR4 ;  /* 0x0000000417137c36 */ /* 0x010fe20008000000 */
[----:B------:R-:W-:Y:S01]  /*18f80*/  PRMT R29, R13, 0x7770, RZ ;  /* 0x000077700d1d7816 */ /* 0x000fe200000000ff */
[----:B------:R-:W-:Y:S01]  /*18f90*/  VIADD R3, R26, 0xd7 ;  /* 0x000000d71a037836 */ /* 0x000fe20000000000 */
[----:B------:R-:W-:Y:S01]  /*18fa0*/  LEA.HI.X.SX32 R17, R23, R0, 0x1, P6 ;  /* 0x0000000017117211 */ /* 0x000fe200030f0eff */
[----:B------:R-:W0:Y:S01]  /*18fb0*/  LDCU UR14, c[0x0][0x39c] ;  /* 0x00007380ff0e77ac */ /* 0x000e220008000800 */
[----:B------:R-:W-:-:S03]  /*18fc0*/  IADD3 R22, P6, PT, R19, R2, RZ ;  /* 0x0000000213167210 */ /* 0x000fc60007fde0ff */
[----:B------:R-:W-:Y:S01]  /*18fd0*/  @P4 STG.E.U8 desc[UR8][R16.64], R29 ;  /* 0x0000001d10004986 */ /* 0x000fe2000c101108 */
[C---:B------:R-:W-:Y:S01]  /*18fe0*/  LEA.HI.X.SX32 R23, R19.reuse, R0, 0x1, P6 ;  /* 0x0000000013177211 */ /* 0x040fe200030f0eff */
[----:B---3--:R-:W-:Y:S01]  /*18ff0*/  VIADD R25, R19, UR10 ;  /* 0x0000000a13197c36 */ /* 0x008fe20008000000 */
[----:B------:R-:W-:Y:S01]  /*19000*/  ISETP.LT.AND P4, PT, R3, UR13, !P0 ;  /* 0x0000000d03007c0c */ /* 0x000fe2000c781270 */
[----:B------:R3:W4:Y:S01]  /*19010*/  LDS.128 R16, [R28+0x6000] ;  /* 0x006000001c107984 */ /* 0x0007220000000c00 */
[----:B------:R-:W-:Y:S01]  /*19020*/  PRMT R27, R13, 0x7771, RZ ;  /* 0x000077710d1b7816 */ /* 0x000fe200000000ff */
[----:B------:R-:W-:Y:S01]  /*19030*/  VIADD R3, R26, 0xd8 ;  /* 0x000000d81a037836 */ /* 0x000fe20000000000 */
[----:B------:R-:W-:Y:S01]  /*19040*/  IADD3 R20, P6, PT, R25, R2, RZ ;  /* 0x0000000219147210 */ /* 0x000fe20007fde0ff */
[----:B------:R-:W0:Y:S02]  /*19050*/  LDCU UR4, c[0x0][0x3b8] ;  /* 0x00007700ff0477ac */ /* 0x000e240008000800 */
[----:B------:R1:W-:Y:S01]  /*19060*/  @P5 STG.E.U8 desc[UR8][R22.64], R27 ;  /* 0x0000001b16005986 */ /* 0x0003e2000c101108 */
[----:B--2---:R-:W-:Y:S01]  /*19070*/  ISETP.LT.AND P5, PT, R3, UR12, !P0 ;  /* 0x0000000c03007c0c */ /* 0x004fe2000c7a1270 */
[----:B------:R-:W2:Y:S01]  /*19080*/  LDCU UR12, c[0x0][0x39c] ;  /* 0x00007380ff0c77ac */ /* 0x000ea20008000800 */
[C---:B------:R-:W-:Y:S01]  /*19090*/  LEA.HI.X.SX32 R21, R25.reuse, R0, 0x1, P6 ;  /* 0x0000000019157211 */ /* 0x040fe200030f0eff */
[----:B------:R-:W-:Y:S01]  /*190a0*/  VIADD R25, R25, UR5 ;  /* 0x0000000519197c36 */ /* 0x000fe20008000000 */
[----:B------:R-:W2:Y:S01]  /*190b0*/  LDCU UR11, c[0x0][0x3b8] ;  /* 0x00007700ff0b77ac */ /* 0x000ea20008000800 */
[----:B---3--:R-:W-:-:S03]  /*190c0*/  PRMT R28, R14, 0x7770, RZ ;  /* 0x000077700e1c7816 */ /* 0x008fc600000000ff */
[C---:B------:R-:W-:Y:S01]  /*190d0*/  IADD3 R24, P6, PT, R25.reuse, R2, RZ ;  /* 0x0000000219187210 */ /* 0x040fe20007fde0ff */
[C---:B------:R-:W-:Y:S01]  /*190e0*/  VIADD R3, R26.reuse, 0xd9 ;  /* 0x000000d91a037836 */ /* 0x040fe20000000000 */
[----:B------:R-:W3:Y:S01]  /*190f0*/  LDCU UR13, c[0x0][0x39c] ;  /* 0x00007380ff0d77ac */ /* 0x000ee20008000800 */
[C---:B-1----:R-:W-:Y:S01]  /*19100*/  VIADD R27, R25.reuse, UR6 ;  /* 0x00000006191b7c36 */ /* 0x042fe20008000000 */
[----:B------:R-:W-:Y:S01]  /*19110*/  LEA.HI.X.SX32 R25, R25, R0, 0x1, P6 ;  /* 0x0000000019197211 */ /* 0x000fe200030f0eff */
[----:B------:R1:W-:Y:S01]  /*19120*/  @P3 STG.E.U8 desc[UR8][R20.64], R28 ;  /* 0x0000001c14003986 */ /* 0x0003e2000c101108 */
[----:B0-----:R-:W-:Y:S01]  /*19130*/  ISETP.LT.AND P3, PT, R3, UR14, !P0 ;  /* 0x0000000e03007c0c */ /* 0x001fe2000c761270 */
[----:B------:R-:W0:Y:S01]  /*19140*/  LDCU UR10, c[0x0][0x3b8] ;  /* 0x00007700ff0a77ac */ /* 0x000e220008000800 */
[C---:B------:R-:W-:Y:S01]  /*19150*/  IADD3 R22, P6, PT, R27.reuse, R2, RZ ;  /* 0x000000021b167210 */ /* 0x040fe20007fde0ff */
[----:B------:R-:W-:Y:S01]  /*19160*/  VIADD R3, R26, 0xda ;  /* 0x000000da1a037836 */ /* 0x000fe20000000000 */
[----:B------:R-:W-:Y:S01]  /*19170*/  PRMT R29, R14, 0x7771, RZ ;  /* 0x000077710e1d7816 */ /* 0x000fe200000000ff */
[----:B------:R-:W0:Y:S01]  /*19180*/  LDCU UR14, c[0x0][0x39c] ;  /* 0x00007380ff0e77ac */ /* 0x000e220008000800 */
[C---:B------:R-:W-:Y:S01]  /*19190*/  LEA.HI.X.SX32 R23, R27.reuse, R0, 0x1, P6 ;  /* 0x000000001b177211 */ /* 0x040fe200030f0eff */
[----:B------:R-:W-:-:S02]  /*191a0*/  VIADD R27, R27, UR4 ;  /* 0x000000041b1b7c36 */ /* 0x000fc40008000000 */
[----:B------:R3:W-:Y:S01]  /*191b0*/  @P2 STG.E.U8 desc[UR8][R24.64], R29 ;  /* 0x0000001d18002986 */ /* 0x0007e2000c101108 */
[----:B--2---:R-:W-:Y:S01]  /*191c0*/  ISETP.LT.AND P2, PT, R3, UR12, !P0 ;  /* 0x0000000c03007c0c */ /* 0x004fe2000c741270 */
[----:B------:R-:W2:Y:S01]  /*191d0*/  LDCU UR12, c[0x0][0x39c] ;  /* 0x00007380ff0c77ac */ /* 0x000ea20008000800 */
[----:B-1----:R-:W-:Y:S01]  /*191e0*/  PRMT R28, R15, 0x7770, RZ ;  /* 0x000077700f1c7816 */ /* 0x002fe200000000ff */
[C---:B------:R-:W-:Y:S01]  /*191f0*/  VIADD R3, R26.reuse, 0xdb ;  /* 0x000000db1a037836 */ /* 0x040fe20000000000 */
[C---:B------:R-:W-:Y:S01]  /*19200*/  IADD3 R20, P6, PT, R27.reuse, R2, RZ ;  /* 0x000000021b147210 */ /* 0x040fe20007fde0ff */
[----:B------:R-:W1:Y:S02]  /*19210*/  LDCU UR5, c[0x0][0x3b8] ;  /* 0x00007700ff0577ac */ /* 0x000e640008000800 */
[----:B------:R4:W-:Y:S01]  /*19220*/  @P1 STG.E.U8 desc[UR8][R22.64], R28 ;  /* 0x0000001c16001986 */ /* 0x0009e2000c101108 */
[C---:B------:R-:W-:Y:S01]  /*19230*/  LEA.HI.X.SX32 R21, R27.reuse, R0, 0x1, P6 ;  /* 0x000000001b157211 */ /* 0x040fe200030f0eff */
[----:B------:R-:W1:Y:S01]  /*19240*/  LDCU UR6, c[0x0][0x3b8] ;  /* 0x00007700ff0677ac */ /* 0x000e620008000800 */
[----:B---3--:R-:W-:Y:S01]  /*19250*/  VIADD R29, R27, UR11 ;  /* 0x0000000b1b1d7c36 */ /* 0x008fe20008000000 */
[----:B------:R-:W-:Y:S01]  /*19260*/  ISETP.LT.AND P1, PT, R3, UR13, !P0 ;  /* 0x0000000d03007c0c */ /* 0x000fe2000c721270 */
[----:B------:R-:W-:Y:S01]  /*19270*/  VIADD R3, R26, 0xdc ;  /* 0x000000dc1a037836 */ /* 0x000fe20000000000 */
[----:B------:R-:W-:Y:S01]  /*19280*/  PRMT R27, R15, 0x7771, RZ ;  /* 0x000077710f1b7816 */ /* 0x000fe200000000ff */
[----:B------:R-:W3:Y:S01]  /*19290*/  LDCU UR13, c[0x0][0x39c] ;  /* 0x00007380ff0d77ac */ /* 0x000ee20008000800 */
[----:B------:R-:W-:-:S03]  /*192a0*/  IADD3 R24, P6, PT, R29, R2, RZ ;  /* 0x000000021d187210 */ /* 0x000fc60007fde0ff */
[----:B------:R1:W-:Y:S01]  /*192b0*/  @P4 STG.E.U8 desc[UR8][R20.64], R27 ;  /* 0x0000001b14004986 */ /* 0x0003e2000c101108 */
[----:B0-----:R-:W-:Y:S01]  /*192c0*/  ISETP.LT.AND P4, PT, R3, UR14, !P0 ;  /* 0x0000000e03007c0c */ /* 0x001fe2000c781270 */
[----:B------:R-:W-:Y:S01]  /*192d0*/  VIADD R3, R26, 0xdd ;  /* 0x000000dd1a037836 */ /* 0x000fe20000000000 */
[C---:B------:R-:W-:Y:S01]  /*192e0*/  LEA.HI.X.SX32 R25, R29.reuse, R0, 0x1, P6 ;  /* 0x000000001d197211 */ /* 0x040fe200030f0eff */
[----:B------:R-:W0:Y:S01]  /*192f0*/  LDCU UR4, c[0x0][0x3b8] ;  /* 0x00007700ff0477ac */ /* 0x000e220008000800 */
[----:B----4-:R-:W-:Y:S01]  /*19300*/  PRMT R28, R16, 0x7770, RZ ;  /* 0x00007770101c7816 */ /* 0x010fe200000000ff */
[----:B------:R-:W-:Y:S01]  /*19310*/  VIADD R29, R29, UR10 ;  /* 0x0000000a1d1d7c36 */ /* 0x000fe20008000000 */
[----:B------:R-:W4:Y:S03]  /*19320*/  LDCU UR14, c[0x0][0x39c] ;  /* 0x00007380ff0e77ac */ /* 0x000f260008000800 */
[----:B------:R0:W-:Y:S01]  /*19330*/  @P5 STG.E.U8 desc[UR8][R24.64], R28 ;  /* 0x0000001c18005986 */ /* 0x0001e2000c101108 */
[----:B--2---:R-:W-:Y:S01]  /*19340*/  ISETP.LT.AND P5, PT, R3, UR12, !P0 ;  /* 0x0000000c03007c0c */ /* 0x004fe2000c7a1270 */
[----:B------:R-:W2:Y:S01]  /*19350*/  LDCU UR12, c[0x0][0x39c] ;  /* 0x00007380ff0c77ac */ /* 0x000ea20008000800 */
[C---:B------:R-:W-:Y:S01]  /*19360*/  IADD3 R22, P6, PT, R29.reuse, R2, RZ ;  /* 0x000000021d167210 */ /* 0x040fe20007fde0ff */
[----:B-1----:R-:W-:-:S02]  /*19370*/  VIADD R27, R29, UR5 ;  /* 0x000000051d1b7c36 */ /* 0x002fc40008000000 */
[----:B------:R-:W-:Y:S01]  /*19380*/  VIADD R3, R26, 0xde ;  /* 0x000000de1a037836 */ /* 0x000fe20000000000 */
[----:B------:R-:W-:Y:S01]  /*19390*/  LEA.HI.X.SX32 R23, R29, R0, 0x1, P6 ;  /* 0x000000001d177211 */ /* 0x000fe200030f0eff */
[----:B------:R-:W1:Y:S01]  /*193a0*/  LDCU UR11, c[0x0][0x3b8] ;  /* 0x00007700ff0b77ac */ /* 0x000e620008000800 */
[----:B------:R-:W-:Y:S02]  /*193b0*/  PRMT R29, R16, 0x7771, RZ ;  /* 0x00007771101d7816 */ /* 0x000fe400000000ff */
[----:B------:R-:W-:Y:S01]  /*193c0*/  IADD3 R20, P6, PT, R27, R2, RZ ;  /* 0x000000021b147210 */ /* 0x000fe20007fde0ff */
[----:B------:R-:W1:Y:S01]  /*193d0*/  LDCU UR5, c[0x0][0x3b8] ;  /* 0x00007700ff0577ac */ /* 0x000e620008000800 */
[----:B0-----:R-:W-:Y:S01]  /*193e0*/  PRMT R28, R17, 0x7770, RZ ;  /* 0x00007770111c7816 */ /* 0x001fe200000000ff */
[----:B------:R0:W-:Y:S01]  /*193f0*/  @P3 STG.E.U8 desc[UR8][R22.64], R29 ;  /* 0x0000001d16003986 */ /* 0x0001e2000c101108 */
[----:B---3--:R-:W-:Y:S01]  /*19400*/  ISETP.LT.AND P3, PT, R3, UR13, !P0 ;  /* 0x0000000d03007c0c */ /* 0x008fe2000c761270 */
[----:B------:R-:W-:Y:S01]  /*19410*/  VIADD R3, R26, 0xdf ;  /* 0x000000df1a037836 */ /* 0x000fe20000000000 */
[C---:B------:R-:W-:Y:S01]  /*19420*/  LEA.HI.X.SX32 R21, R27.reuse, R0, 0x1, P6 ;  /* 0x000000001b157211 */ /* 0x040fe200030f0eff */
[----:B------:R-:W-:Y:S01]  /*19430*/  VIADD R27, R27, UR6 ;  /* 0x000000061b1b7c36 */ /* 0x000fe20008000000 */
[----:B------:R-:W3:Y:S03]  /*19440*/  LDCU UR13, c[0x0][0x39c] ;  /* 0x00007380ff0d77ac */ /* 0x000ee60008000800 */
[----:B------:R1:W-:Y:S01]  /*19450*/  @P2 STG.E.U8 desc[UR8][R20.64], R28 ;  /* 0x0000001c14002986 */ /* 0x0003e2000c101108 */
[----:B--2---:R-:W-:Y:S01]  /*19460*/  ISETP.LT.AND P2, PT, R3, UR12, !P0 ;  /* 0x0000000c03007c0c */ /* 0x004fe2000c741270 */
[----:B------:R-:W2:Y:S01]  /*19470*/  LDCU UR12, c[0x0][0x39c] ;  /* 0x00007380ff0c77ac */ /* 0x000ea20008000800 */
[C---:B------:R-:W-:Y:S01]  /*19480*/  IADD3 R24, P6, PT, R27.reuse, R2, RZ ;  /* 0x000000021b187210 */ /* 0x040fe20007fde0ff */
[----:B0-----:R-:W-:-:S02]  /*19490*/  VIADD R29, R27, UR4 ;  /* 0x000000041b1d7c36 */ /* 0x001fc40008000000 */
[----:B------:R-:W-:Y:S01]  /*194a0*/  VIADD R3, R26, 0xe0 ;  /* 0x000000e01a037836 */ /* 0x000fe20000000000 */
[----:B------:R-:W-:Y:S01]  /*194b0*/  LEA.HI.X.SX32 R25, R27, R0, 0x1, P6 ;  /* 0x000000001b197211 */ /* 0x000fe200030f0eff */
[----:B------:R-:W0:Y:S01]  /*194c0*/  LDCU UR10, c[0x0][0x3b8] ;  /* 0x00007700ff0a77ac */ /* 0x000e220008000800 */
[----:B------:R-:W-:Y:S02]  /*194d0*/  PRMT R27, R17, 0x7771, RZ ;  /* 0x00007771111b7816 */ /* 0x000fe400000000ff */
[----:B------:R-:W-:Y:S01]  /*194e0*/  IADD3 R22, P6, PT, R29, R2, RZ ;  /* 0x000000021d167210 */ /* 0x000fe20007fde0ff */
[----:B------:R-:W0:Y:S01]  /*194f0*/  LDCU UR4, c[0x0][0x3b8] ;  /* 0x00007700ff0477ac */ /* 0x000e220008000800 */
[----:B-1----:R-:W-:Y:S01]  /*19500*/  PRMT R28, R18, 0x7770, RZ ;  /* 0x00007770121c7816 */ /* 0x002fe200000000ff */
[----:B------:R1:W-:Y:S01]  /*19510*/  @P1 STG.E.U8 desc[UR8][R24.64], R27 ;  /* 0x0000001b18001986 */ /* 0x0003e2000c101108 */
[----:B----4-:R-:W-:Y:S01]  /*19520*/  ISETP.LT.AND P1, PT, R3, UR14, !P0 ;  /* 0x0000000e03007c0c */ /* 0x010fe2000c721270 */
[----:B------:R-:W-:Y:S01]  /*19530*/  VIADD R3, R26, 0xe1 ;  /* 0x000000e11a037836 */ /* 0x000fe20000000000 */
[C---:B------:R-:W-:Y:S01]  /*19540*/  LEA.HI.X.SX32 R23, R29.reuse, R0, 0x1, P6 ;  /* 0x000000001d177211 */ /* 0x040fe200030f0eff */
        /* <DEDUP_REMOVED lines=37> */
[----:B------:R-:W-:Y:S01]  /*197a0*/  PRMT R4, R4, 0x7773, RZ ;  /* 0x0000777304047816 */ /* 0x000fe200000000ff */
[----:B------:R-:W4:Y:S02]  /*197b0*/  LDCU UR14, c[0x0][0x39c] ;  /* 0x00007380ff0e77ac */ /* 0x000f240008000800 */
[----:B------:R0:W-:Y:S01]  /*197c0*/  @P1 STG.E.U8 desc[UR8][R20.64], R28 ;  /* 0x0000001c14001986 */ /* 0x0001e2000c101108 */
[----:B--2---:R-:W-:Y:S01]  /*197d0*/  ISETP.LT.AND P1, PT, R3, UR12, !P0 ;  /* 0x0000000c03007c0c */ /* 0x004fe2000c721270 */
[----:B------:R-:W2:Y:S01]  /*197e0*/  LDCU UR12, c[0x0][0x39c] ;  /* 0x00007380ff0c77ac */ /* 0x000ea20008000800 */
[C---:B------:R-:W-:Y:S01]  /*197f0*/  IADD3 R24, P6, PT, R29.reuse, R2, RZ ;  /* 0x000000021d187210 */ /* 0x040fe20007fde0ff */
[----:B-1----:R-:W-:-:S02]  /*19800*/  VIADD R27, R29, UR5 ;  /* 0x000000051d1b7c36 */ /* 0x002fc40008000000 */
[C---:B------:R-:W-:Y:S01]  /*19810*/  VIADD R3, R26.reuse, 0xe6 ;  /* 0x000000e61a037836 */ /* 0x040fe20000000000 */
[----:B------:R-:W-:Y:S01]  /*19820*/  LEA.HI.X.SX32 R25, R29, R0, 0x1, P6 ;  /* 0x000000001d197211 */ /* 0x000fe200030f0eff */
[----:B------:R-:W1:Y:S01]  /*19830*/  LDCU UR10, c[0x0][0x3b8] ;  /* 0x00007700ff0a77ac */ /* 0x000e620008000800 */
[----:B------:R-:W-:Y:S02]  /*19840*/  IADD3 R22, P6, PT, R27, R2, RZ ;  /* 0x000000021b167210 */ /* 0x000fe40007fde0ff */
[----:B------:R-:W-:Y:S01]  /*19850*/  PRMT R29, R5, 0x7772, RZ ;  /* 0x00007772051d7816 */ /* 0x000fe200000000ff */
[----:B------:R4:W-:Y:S01]  /*19860*/  @P4 STG.E.U8 desc[UR8][R24.64], R4 ;  /* 0x0000000418004986 */ /* 0x0009e2000c101108 */
[----:B---3--:R-:W-:Y:S01]  /*19870*/  ISETP.LT.AND P4, PT, R3, UR13, !P0 ;  /* 0x0000000d03007c0c */ /* 0x008fe2000c781270 */
[----:B------:R-:W-:Y:S01]  /*19880*/  VIADD R3, R26, 0xe7 ;  /* 0x000000e71a037836 */ /* 0x000fe20000000000 */
[C---:B------:R-:W-:Y:S01]  /*19890*/  LEA.HI.X.SX32 R23, R27.reuse, R0, 0x1, P6 ;  /* 0x000000001b177211 */ /* 0x040fe200030f0eff */
[----:B0-----:R-:W-:Y:S01]  /*198a0*/  VIADD R27, R27, UR11 ;  /* 0x0000000b1b1b7c36 */ /* 0x001fe20008000000 */
[----:B------:R-:W0:Y:S03]  /*198b0*/  LDCU UR5, c[0x0][0x3b8] ;  /* 0x00007700ff0577ac */ /* 0x000e260008000800 */
[----:B------:R3:W-:Y:S01]  /*198c0*/  @P5 STG.E.U8 desc[UR8][R22.64], R29 ;  /* 0x0000001d16005986 */ /* 0x0007e2000c101108 */
[----:B--2---:R-:W-:Y:S01]  /*198d0*/  ISETP.LT.AND P5, PT, R3, UR12, !P0 ;  /* 0x0000000c03007c0c */ /* 0x004fe2000c7a1270 */
[----:B------:R-:W2:Y:S01]  /*198e0*/  LDCU UR12, c[0x0][0x39c] ;  /* 0x00007380ff0c77ac */ /* 0x000ea20008000800 */
[C---:B------:R-:W-:Y:S01]  /*198f0*/  IADD3 R20, P6, PT, R27.reuse, R2, RZ ;  /* 0x000000021b147210 */ /* 0x040fe20007fde0ff */
[----:B----4-:R-:W-:-:S02]  /*19900*/  VIADD R25, R27, UR4 ;  /* 0x000000041b197c36 */ /* 0x010fc40008000000 */
[----:B------:R-:W-:Y:S01]  /*19910*/  VIADD R3, R26, 0xe8 ;  /* 0x000000e81a037836 */ /* 0x000fe20000000000 */
[----:B------:R-:W-:Y:S01]  /*19920*/  LEA.HI.X.SX32 R21, R27, R0, 0x1, P6 ;  /* 0x000000001b157211 */ /* 0x000fe200030f0eff */
[----:B------:R-:W4:Y:S01]  /*19930*/  LDCU UR13, c[0x0][0x39c] ;  /* 0x00007380ff0d77ac */ /* 0x000f220008000800 */
[----:B------:R-:W-:Y:S02]  /*19940*/  PRMT R27, R5, 0x7773, RZ ;  /* 0x00007773051b7816 */ /* 0x000fe400000000ff */
[----:B------:R-:W-:Y:S01]  /*19950*/  IADD3 R4, P6, PT, R25, R2, RZ ;  /* 0x0000000219047210 */ /* 0x000fe20007fde0ff */
[----:B------:R-:W4:Y:S01]  /*19960*/  LDCU UR6, c[0x0][0x3b8] ;  /* 0x00007700ff0677ac */ /* 0x000f220008000800 */
[----:B---3--:R-:W-:Y:S01]  /*19970*/  PRMT R29, R6, 0x7772, RZ ;  /* 0x00007772061d7816 */ /* 0x008fe200000000ff */
[----:B------:R0:W-:Y:S01]  /*19980*/  @P3 STG.E.U8 desc[UR8][R20.64], R27 ;  /* 0x0000001b14003986 */ /* 0x0001e2000c101108 */
[----:B------:R-:W-:Y:S01]  /*19990*/  ISETP.LT.AND P3, PT, R3, UR14, !P0 ;  /* 0x0000000e03007c0c */ /* 0x000fe2000c761270 */
[----:B------:R-:W-:Y:S01]  /*199a0*/  VIADD R3, R26, 0xe9 ;  /* 0x000000e91a037836 */ /* 0x000fe20000000000 */
[C---:B------:R-:W-:Y:S01]  /*199b0*/  LEA.HI.X.SX32 R5, R25.reuse, R0, 0x1, P6 ;  /* 0x0000000019057211 */ /* 0x040fe200030f0eff */
[----:B-1----:R-:W-:Y:S01]  /*199c0*/  VIADD R25, R25, UR10 ;  /* 0x0000000a19197c36 */ /* 0x002fe20008000000 */
[----:B------:R-:W1:Y:S03]  /*199d0*/  LDCU UR4, c[0x0][0x3b8] ;  /* 0x00007700ff0477ac */ /* 0x000e660008000800 */
        /* <DEDUP_REMOVED lines=13> */
[----:B----4-:R-:W-:Y:S01]  /*19ab0*/  ISETP.LT.AND P1, PT, R3, UR13, !P0 ;  /* 0x0000000d03007c0c */ /* 0x010fe2000c721270 */
[C---:B------:R-:W-:Y:S01]  /*19ac0*/  VIADD R3, R26.reuse, 0xeb ;  /* 0x000000eb1a037836 */ /* 0x040fe20000000000 */
[C---:B------:R-:W-:Y:S01]  /*19ad0*/  LEA.HI.X.SX32 R21, R27.reuse, R0, 0x1, P6 ;  /* 0x000000001b157211 */ /* 0x040fe200030f0eff */
[----:B------:R-:W-:Y:S01]  /*19ae0*/  VIADD R27, R27, UR6 ;  /* 0x000000061b1b7c36 */ /* 0x000fe20008000000 */
[----:B------:R-:W3:Y:S03]  /*19af0*/  LDCU UR5, c[0x0][0x3b8] ;  /* 0x00007700ff0577ac */ /* 0x000ee60008000800 */
[----:B------:R4:W-:Y:S01]  /*19b00*/  @P4 STG.E.U8 desc[UR8][R20.64], R29 ;  /* 0x0000001d14004986 */ /* 0x0009e2000c101108 */
[----:B--2---:R-:W-:Y:S01]  /*19b10*/  ISETP.LT.AND P4, PT, R3, UR12, !P0 ;  /* 0x0000000c03007c0c */ /* 0x004fe2000c781270 */
[----:B------:R-:W2:Y:S01]  /*19b20*/  LDCU UR12, c[0x0][0x39c] ;  /* 0x00007380ff0c77ac */ /* 0x000ea20008000800 */
[C---:B------:R-:W-:Y:S01]  /*19b30*/  IADD3 R4, P6, PT, R27.reuse, R2, RZ ;  /* 0x000000021b047210 */ /* 0x040fe20007fde0ff */
[----:B-1----:R-:W-:Y:S01]  /*19b40*/  VIADD R23, R27, UR4 ;  /* 0x000000041b177c36 */ /* 0x002fe20008000000 */
[----:B------:R-:W-:Y:S01]  /*19b50*/  PRMT R25, R7, 0x7773, RZ ;  /* 0x0000777307197816 */ /* 0x000fe200000000ff */
[----:B------:R-:W-:Y:S01]  /*19b60*/  VIADD R3, R26, 0xec ;  /* 0x000000ec1a037836 */ /* 0x000fe20000000000 */
[----:B------:R-:W-:Y:S01]  /*19b70*/  LEA.HI.X.SX32 R5, R27, R0, 0x1, P6 ;  /* 0x000000001b057211 */ /* 0x000fe200030f0eff */
[----:B------:R-:W1:Y:S01]  /*19b80*/  LDCU UR13, c[0x0][0x39c] ;  /* 0x00007380ff0d77ac */ /* 0x000e620008000800 */
        /* <DEDUP_REMOVED lines=9> */
[----:B--2---:R-:W-:Y:S01]  /*19c20*/  ISETP.LT.AND P3, PT, R3, UR12, !P0 ;  /* 0x0000000c03007c0c */ /* 0x004fe2000c761270 */
[----:B------:R-:W2:Y:S01]  /*19c30*/  LDCU UR12, c[0x0][0x39c] ;  /* 0x00007380ff0c77ac */ /* 0x000ea20008000800 */
        /* <DEDUP_REMOVED lines=8> */
[----:B-1----:R-:W-:Y:S01]  /*19cc0*/  PRMT R27, R9, 0x7772, RZ ;  /* 0x00007772091b7816 */ /* 0x002fe200000000ff */
[----:B------:R3:W-:Y:S01]  /*19cd0*/  @P2 STG.E.U8 desc[UR8][R20.64], R23 ;  /* 0x0000001714002986 */ /* 0x0007e2000c101108 */
[----:B------:R-:W-:Y:S01]  /*19ce0*/  ISETP.LT.AND P2, PT, R3, UR13, !P0 ;  /* 0x0000000d03007c0c */ /* 0x000fe2000c741270 */
[C---:B------:R-:W-:Y:S01]  /*19cf0*/  VIADD R3, R26.reuse, 0xef ;  /* 0x000000ef1a037836 */ /* 0x040fe20000000000 */
[C---:B------:R-:W-:Y:S01]  /*19d00*/  LEA.HI.X.SX32 R5, R25.reuse, R0, 0x1, P6 ;  /* 0x0000000019057211 */ /* 0x040fe200030f0eff */
[----:B0-----:R-:W-:Y:S01]  /*19d10*/  VIADD R25, R25, UR10 ;  /* 0x0000000a19197c36 */ /* 0x001fe20008000000 */
[----:B------:R-:W0:Y:S03]  /*19d20*/  LDCU UR6, c[0x0][0x3b8] ;  /* 0x00007700ff0677ac */ /* 0x000e260008000800 */
[----:B------:R1:W-:Y:S01]  /*19d30*/  @P1 STG.E.U8 desc[UR8][R4.64], R27 ;  /* 0x0000001b04001986 */ /* 0x0003e2000c101108 */
[----:B--2---:R-:W-:Y:S01]  /*19d40*/  ISETP.LT.AND P1, PT, R3, UR12, !P0 ;  /* 0x0000000c03007c0c */ /* 0x004fe2000c721270 */
[----:B------:R-:W2:Y:S01]  /*19d50*/  LDCU UR12, c[0x0][0x39c] ;  /* 0x00007380ff0c77ac */ /* 0x000ea20008000800 */
[C---:B------:R-:W-:Y:S01]  /*19d60*/  IADD3 R6, P6, PT, R25.reuse, R2, RZ ;  /* 0x0000000219067210 */ /* 0x040fe20007fde0ff */
[C---:B---3--:R-:W-:Y:S01]  /*19d70*/  VIADD R23, R25.reuse, UR4 ;  /* 0x0000000419177c36 */ /* 0x048fe20008000000 */
[----:B------:R-:W3:Y:S02]  /*19d80*/  LDCU UR5, c[0x0][0x3b8] ;  /* 0x00007700ff0577ac */ /* 0x000ee40008000800 */
[----:B------:R-:W-:Y:S01]  /*19d90*/  LEA.HI.X.SX32 R7, R25, R0, 0x1, P6 ;  /* 0x0000000019077211 */ /* 0x000fe200030f0eff */
[----:B------:R-:W-:Y:S01]  /*19da0*/  VIADD R3, R26, 0xf0 ;  /* 0x000000f01a037836 */ /* 0x000fe20000000000 */
[----:B------:R-:W-:Y:S01]  /*19db0*/  PRMT R25, R9, 0x7773, RZ ;  /* 0x0000777309197816 */ /* 0x000fe200000000ff */
[----:B------:R-:W3:Y:S01]  /*19dc0*/  LDCU UR13, c[0x0][0x39c] ;  /* 0x00007380ff0d77ac */ /* 0x000ee20008000800 */
[----:B------:R-:W-:-:S03]  /*19dd0*/  IADD3 R20, P6, PT, R23, R2, RZ ;  /* 0x0000000217147210 */ /* 0x000fc60007fde0ff */
[----:B------:R3:W-:Y:S01]  /*19de0*/  @P4 STG.E.U8 desc[UR8][R6.64], R25 ;  /* 0x0000001906004986 */ /* 0x0007e2000c101108 */
[----:B----4-:R-:W-:Y:S01]  /*19df0*/  ISETP.LT.AND P4, PT, R3, UR14, !P0 ;  /* 0x0000000e03007c0c */ /* 0x010fe2000c781270 */
[----:B------:R-:W-:Y:S01]  /*19e00*/  VIADD R3, R26, 0xf1 ;  /* 0x000000f11a037836 */ /* 0x000fe20000000000 */
[----:B------:R-:W4:Y:S01]  /*19e10*/  LDCU UR11, c[0x0][0x3b8] ;  /* 0x00007700ff0b77ac */ /* 0x000f220008000800 */
[C---:B------:R-:W-:Y:S01]  /*19e20*/  LEA.HI.X.SX32 R21, R23.reuse, R0, 0x1, P6 ;  /* 0x0000000017157211 */ /* 0x040fe200030f0eff */
[----:B0-----:R-:W-:Y:S01]  /*19e30*/  VIADD R23, R23, UR6 ;  /* 0x0000000617177c36 */ /* 0x001fe20008000000 */
[C---:B-1----:R-:W-:Y:S01]  /*19e40*/  PRMT R27, R10.reuse, 0x7772, RZ ;  /* 0x000077720a1b7816 */ /* 0x042fe200000000ff */
[----:B------:R-:W0:Y:S01]  /*19e50*/  LDCU UR4, c[0x0][0x3b8] ;  /* 0x00007700ff0477ac */ /* 0x000e220008000800 */
[----:B--2---:R-:W-:Y:S01]  /*19e60*/  ISETP.LT.AND P6, PT, R3, UR12, !P0 ;  /* 0x0000000c03007c0c */ /* 0x004fe2000c7c1270 */
[----:B------:R-:W1:Y:S02]  /*19e70*/  LDCU UR12, c[0x0][0x39c] ;  /* 0x00007380ff0c77ac */ /* 0x000e640008000800 */
[----:B------:R0:W-:Y:S01]  /*19e80*/  @P5 STG.E.U8 desc[UR8][R20.64], R27 ;  /* 0x0000001b14005986 */ /* 0x0001e2000c101108 */
[C---:B------:R-:W-:Y:S01]  /*19e90*/  IADD3 R8, P5, PT, R23.reuse, R2, RZ ;  /* 0x0000000217087210 */ /* 0x040fe20007fbe0ff */
[C---:B---3--:R-:W-:Y:S01]  /*19ea0*/  VIADD R5, R23.reuse, UR5 ;  /* 0x0000000517057c36 */ /* 0x048fe20008000000 */
[----:B------:R-:W-:Y:S01]  /*19eb0*/  PRMT R25, R10, 0x7773, RZ ;  /* 0x000077730a197816 */ /* 0x000fe200000000ff */
[----:B------:R-:W-:Y:S01]  /*19ec0*/  VIADD R3, R26, 0xf2 ;  /* 0x000000f21a037836 */ /* 0x000fe20000000000 */
[----:B------:R-:W-:Y:S01]  /*19ed0*/  LEA.HI.X.SX32 R9, R23, R0, 0x1, P5 ;  /* 0x0000000017097211 */ /* 0x000fe200028f0eff */
[----:B------:R-:W2:Y:S01]  /*19ee0*/  LDCU UR10, c[0x0][0x3b8] ;  /* 0x00007700ff0a77ac */ /* 0x000ea20008000800 */
[----:B------:R-:W-:-:S02]  /*19ef0*/  IADD3 R6, P5, PT, R5, R2, RZ ;  /* 0x0000000205067210 */ /* 0x000fc40007fbe0ff */
[----:B------:R-:W-:Y:S01]  /*19f00*/  PRMT R23, R11, 0x7772, RZ ;  /* 0x000077720b177816 */ /* 0x000fe200000000ff */
[----:B------:R3:W-:Y:S01]  /*19f10*/  @P3 STG.E.U8 desc[UR8][R8.64], R25 ;  /* 0x0000001908003986 */ /* 0x0007e2000c101108 */
[----:B------:R-:W-:Y:S01]  /*19f20*/  ISETP.LT.AND P3, PT, R3, UR13, !P0 ;  /* 0x0000000d03007c0c */ /* 0x000fe2000c761270 */
[----:B------:R-:W2:Y:S01]  /*19f30*/  LDCU UR14, c[0x0][0x39c] ;  /* 0x00007380ff0e77ac */ /* 0x000ea20008000800 */
[C---:B------:R-:W-:Y:S01]  /*19f40*/  LEA.HI.X.SX32 R7, R5.reuse, R0, 0x1, P5 ;  /* 0x0000000005077211 */ /* 0x040fe200028f0eff */
[----:B------:R-:W-:Y:S02]  /*19f50*/  VIADD R3, R26, 0xf3 ;  /* 0x000000f31a037836 */ /* 0x000fe40000000000 */
[----:B----4-:R-:W-:Y:S01]  /*19f60*/  VIADD R5, R5, UR11 ;  /* 0x0000000b05057c36 */ /* 0x010fe20008000000 */
[----:B------:R-:W4:Y:S01]  /*19f70*/  LDCU UR5, c[0x0][0x3b8] ;  /* 0x00007700ff0577ac */ /* 0x000f220008000800 */
[----:B------:R2:W-:Y:S01]  /*19f80*/  @P2 STG.E.U8 desc[UR8][R6.64], R23 ;  /* 0x0000001706002986 */ /* 0x0005e2000c101108 */
[----:B-1----:R-:W-:Y:S01]  /*19f90*/  ISETP.LT.AND P2, PT, R3, UR12, !P0 ;  /* 0x0000000c03007c0c */ /* 0x002fe2000c741270 */
[C---:B0-----:R-:W-:Y:S01]  /*19fa0*/  VIADD R21, R5.reuse, UR4 ;  /* 0x0000000405157c36 */ /* 0x041fe20008000000 */
[----:B------:R-:W-:Y:S01]  /*19fb0*/  IADD3 R4, P5, PT, R5, R2, RZ ;  /* 0x0000000205047210 */ /* 0x000fe20007fbe0ff */
[----:B------:R-:W0:Y:S01]  /*19fc0*/  LDCU UR12, c[0x0][0x39c] ;  /* 0x00007380ff0c77ac */ /* 0x000e220008000800 */
[----:B------:R-:W-:-:S02]  /*19fd0*/  PRMT R11, R11, 0x7773, RZ ;  /* 0x000077730b0b7816 */ /* 0x000fc400000000ff */
[----:B------:R-:W-:Y:S01]  /*19fe0*/  LEA.HI.X.SX32 R5, R5, R0, 0x1, P5 ;  /* 0x0000000005057211 */ /* 0x000fe200028f0eff */
[----:B------:R-:W1:Y:S01]  /*19ff0*/  LDCU UR6, c[0x0][0x3b8] ;  /* 0x00007700ff0677ac */ /* 0x000e620008000800 */
[C---:B---3--:R-:W-:Y:S01]  /*1a000*/  IADD3 R8, P5, PT, R21.reuse, R2, RZ ;  /* 0x0000000215087210 */ /* 0x048fe20007fbe0ff */
[----:B------:R-:W-:Y:S01]  /*1a010*/  VIADD R3, R26, 0xf4 ;  /* 0x000000f41a037836 */ /* 0x000fe20000000000 */
[----:B------:R-:W3:Y:S02]  /*1a020*/  LDCU UR4, c[0x0][0x3b8] ;  /* 0x00007700ff0477ac */ /* 0x000ee40008000800 */
[C---:B------:R-:W-:Y:S01]  /*1a030*/  LEA.HI.X.SX32 R9, R21.reuse, R0, 0x1, P5 ;  /* 0x0000000015097211 */ /* 0x040fe200028f0eff */
[----:B--2---:R-:W-:Y:S01]  /*1a040*/  VIADD R21, R21, UR10 ;  /* 0x0000000a15157c36 */ /* 0x004fe20008000000 */
[----:B------:R4:W-:Y:S01]  /*1a050*/  @P1 STG.E.U8 desc[UR8][R4.64], R11 ;  /* 0x0000000b04001986 */ /* 0x0009e2000c101108 */
[----:B------:R-:W-:Y:S01]  /*1a060*/  ISETP.LT.AND P1, PT, R3, UR14, !P0 ;  /* 0x0000000e03007c0c */ /* 0x000fe2000c721270 */
[----:B------:R-:W2:Y:S01]  /*1a070*/  LDCU UR13, c[0x0][0x39c] ;  /* 0x00007380ff0d77ac */ /* 0x000ea20008000800 */
[----:B------:R-:W-:Y:S01]  /*1a080*/  PRMT R23, R12, 0x7772, RZ ;  /* 0x000077720c177816 */ /* 0x000fe200000000ff */
[C---:B------:R-:W-:Y:S01]  /*1a090*/  VIADD R3, R26.reuse, 0xf5 ;  /* 0x000000f51a037836 */ /* 0x040fe20000000000 */
[----:B------:R-:W-:Y:S01]  /*1a0a0*/  IADD3 R6, P5, PT, R21, R2, RZ ;  /* 0x0000000215067210 */ /* 0x000fe20007fbe0ff */
[----:B------:R-:W2:Y:S02]  /*1a0b0*/  LDCU UR11, c[0x0][0x3b8] ;  /* 0x00007700ff0b77ac */ /* 0x000ea40008000800 */
[----:B------:R1:W-:Y:S01]  /*1a0c0*/  @P4 STG.E.U8 desc[UR8][R8.64], R23 ;  /* 0x0000001708004986 */ /* 0x0003e2000c101108 */
[----:B0-----:R-:W-:Y:S01]  /*1a0d0*/  ISETP.LT.AND P4, PT, R3, UR12, !P0 ;  /* 0x0000000c03007c0c */ /* 0x001fe2000c781270 */
[----:B------:R-:W0:Y:S01]  /*1a0e0*/  LDCU UR12, c[0x0][0x39c] ;  /* 0x00007380ff0c77ac */ /* 0x000e220008000800 */
[C---:B----4-:R-:W-:Y:S01]  /*1a0f0*/  VIADD R11, R21.reuse, UR5 ;  /* 0x00000005150b7c36 */ /* 0x050fe20008000000 */
[----:B------:R-:W-:Y:S01]  /*1a100*/  LEA.HI.X.SX32 R7, R21, R0, 0x1, P5 ;  /* 0x0000000015077211 */ /* 0x000fe200028f0eff */
[----:B------:R-:W-:Y:S01]  /*1a110*/  VIADD R3, R26, 0xf6 ;  /* 0x000000f61a037836 */ /* 0x000fe20000000000 */
[----:B------:R-:W4:Y:S02]  /*1a120*/  LDCU UR5, c[0x0][0x3b8] ;  /* 0x00007700ff0577ac */ /* 0x000f240008000800 */
[----:B------:R-:W-:-:S02]  /*1a130*/  IADD3 R4, P5, PT, R11, R2, RZ ;  /* 0x000000020b047210 */ /* 0x000fc40007fbe0ff */
[----:B------:R-:W-:Y:S01]  /*1a140*/  PRMT R21, R12, 0x7773, RZ ;  /* 0x000077730c157816 */ /* 0x000fe200000000ff */
[----:B------:R-:W0:Y:S01]  /*1a150*/  LDCU UR14, c[0x0][0x39c] ;  /* 0x00007380ff0e77ac */ /* 0x000e220008000800 */
[C---:B------:R-:W-:Y:S01]  /*1a160*/  LEA.HI.X.SX32 R5, R11.reuse, R0, 0x1, P5 ;  /* 0x000000000b057211 */ /* 0x040fe200028f0eff */
[----:B-1----:R-:W-:Y:S02]  /*1a170*/  VIADD R11, R11, UR6 ;  /* 0x000000060b0b7c36 */ /* 0x002fe40008000000 */
[----:B------:R3:W-:Y:S01]  /*1a180*/  @P6 STG.E.U8 desc[UR8][R6.64], R21 ;  /* 0x0000001506006986 */ /* 0x0007e2000c101108 */
[----:B--2---:R-:W-:Y:S01]  /*1a190*/  ISETP.LT.AND P6, PT, R3, UR13, !P0 ;  /* 0x0000000d03007c0c */ /* 0x004fe2000c7c1270 */
[----:B------:R-:W1:Y:S01]  /*1a1a0*/  LDCU UR10, c[0x0][0x3b8] ;  /* 0x00007700ff0a77ac */ /* 0x000e620008000800 */
[----:B------:R-:W-:Y:S01]  /*1a1b0*/  IADD3 R8, P5, PT, R11, R2, RZ ;  /* 0x000000020b087210 */ /* 0x000fe20007fbe0ff */
[C---:B------:R-:W-:Y:S01]  /*1a1c0*/  VIADD R3, R26.reuse, 0xf7 ;  /* 0x000000f71a037836 */ /* 0x040fe20000000000 */
[----:B------:R-:W-:Y:S01]  /*1a1d0*/  PRMT R23, R13, 0x7772, RZ ;  /* 0x000077720d177816 */ /* 0x000fe200000000ff */
[----:B------:R-:W2:Y:S01]  /*1a1e0*/  LDCU UR13, c[0x0][0x39c] ;  /* 0x00007380ff0d77ac */ /* 0x000ea20008000800 */
[C---:B------:R-:W-:Y:S01]  /*1a1f0*/  LEA.HI.X.SX32 R9, R11.reuse, R0, 0x1, P5 ;  /* 0x000000000b097211 */ /* 0x040fe200028f0eff */
[----:B------:R-:W1:Y:S01]  /*1a200*/  LDCU UR6, c[0x0][0x3b8] ;  /* 0x00007700ff0677ac */ /* 0x000e620008000800 */
[----:B---3--:R-:W-:Y:S01]  /*1a210*/  VIADD R21, R11, UR4 ;  /* 0x000000040b157c36 */ /* 0x008fe20008000000 */
[----:B------:R3:W-:Y:S01]  /*1a220*/  @P3 STG.E.U8 desc[UR8][R4.64], R23 ;  /* 0x0000001704003986 */ /* 0x0007e2000c101108 */
[----:B0-----:R-:W-:Y:S01]  /*1a230*/  ISETP.LT.AND P3, PT, R3, UR12, !P0 ;  /* 0x0000000c03007c0c */ /* 0x001fe2000c761270 */
[----:B------:R-:W0:Y:S02]  /*1a240*/  LDCU UR12, c[0x0][0x39c] ;  /* 0x00007380ff0c77ac */ /* 0x000e240008000800 */
[C---:B------:R-:W-:Y:S01]  /*1a250*/  IADD3 R6, P5, PT, R21.reuse, R2, RZ ;  /* 0x0000000215067210 */ /* 0x040fe20007fbe0ff */
[----:B------:R-:W0:Y:S03]  /*1a260*/  LDCU UR4, c[0x0][0x3b8] ;  /* 0x00007700ff0477ac */ /* 0x000e260008000800 */
[C---:B------:R-:W-:Y:S01]  /*1a270*/  LEA.HI.X.SX32 R7, R21.reuse, R0, 0x1, P5 ;  /* 0x0000000015077211 */ /* 0x040fe200028f0eff */
[----:B------:R-:W-:Y:S01]  /*1a280*/  VIADD R21, R21, UR11 ;  /* 0x0000000b15157c36 */ /* 0x000fe20008000000 */
[----:B------:R-:W-:Y:S01]  /*1a290*/  PRMT R13, R13, 0x7773, RZ ;  /* 0x000077730d0d7816 */ /* 0x000fe200000000ff */
[----:B------:R-:W-:Y:S01]  /*1a2a0*/  VIADD R3, R26, 0xf8 ;  /* 0x000000f81a037836 */ /* 0x000fe20000000000 */
[C---:B------:R-:W-:Y:S01]  /*1a2b0*/  PRMT R11, R14.reuse, 0x7772, RZ ;  /* 0x000077720e0b7816 */ /* 0x040fe200000000ff */
[----:B------:R-:W2:Y:S01]  /*1a2c0*/  LDCU UR11, c[0x0][0x3b8] ;  /* 0x00007700ff0b77ac */ /* 0x000ea20008000800 */
[----:B---3--:R-:W-:Y:S01]  /*1a2d0*/  IADD3 R4, P5, PT, R21, R2, RZ ;  /* 0x0000000215047210 */ /* 0x008fe20007fbe0ff */
[----:B------:R1:W-:Y:S01]  /*1a2e0*/  @P2 STG.E.U8 desc[UR8][R8.64], R13 ;  /* 0x0000000d08002986 */ /* 0x0003e2000c101108 */
[----:B------:R-:W-:-:S02]  /*1a2f0*/  PRMT R23, R14, 0x7773, RZ ;  /* 0x000077730e177816 */ /* 0x000fc400000000ff */
[C---:B------:R-:W-:Y:S01]  /*1a300*/  LEA.HI.X.SX32 R5, R21.reuse, R0, 0x1, P5 ;  /* 0x0000000015057211 */ /* 0x040fe200028f0eff */
[----:B----4-:R-:W-:Y:S01]  /*1a310*/  VIADD R21, R21, UR5 ;  /* 0x0000000515157c36 */ /* 0x010fe20008000000 */
[----:B------:R-:W-:Y:S01]  /*1a320*/  ISETP.LT.AND P2, PT, R3, UR14, !P0 ;  /* 0x0000000e03007c0c */ /* 0x000fe2000c741270 */
[C---:B------:R-:W-:Y:S01]  /*1a330*/  VIADD R3, R26.reuse, 0xf9 ;  /* 0x000000f91a037836 */ /* 0x040fe20000000000 */
[----:B------:R3:W-:Y:S01]  /*1a340*/  @P1 STG.E.U8 desc[UR8][R6.64], R11 ;  /* 0x0000000b06001986 */ /* 0x0007e2000c101108 */
[----:B------:R-:W4:Y:S03]  /*1a350*/  LDCU UR14, c[0x0][0x39c] ;  /* 0x00007380ff0e77ac */ /* 0x000f260008000800 */
[----:B------:R2:W-:Y:S01]  /*1a360*/  @P4 STG.E.U8 desc[UR8][R4.64], R23 ;  /* 0x0000001704004986 */ /* 0x0005e2000c101108 */
[----:B0-----:R-:W-:Y:S01]  /*1a370*/  ISETP.LT.AND P1, PT, R3, UR12, !P0 ;  /* 0x0000000c03007c0c */ /* 0x001fe2000c721270 */
[----:B-1----:R-:W-:Y:S01]  /*1a380*/  VIADD R9, R21, UR10 ;  /* 0x0000000a15097c36 */ /* 0x002fe20008000000 */
[----:B------:R-:W-:Y:S01]  /*1a390*/  PRMT R13, R15, 0x7773, RZ ;  /* 0x000077730f0d7816 */ /* 0x000fe200000000ff */
[----:B------:R-:W-:Y:S01]  /*1a3a0*/  VIADD R3, R26, 0xfa ;  /* 0x000000fa1a037836 */ /* 0x000fe20000000000 */
[----:B------:R-:W0:Y:S01]  /*1a3b0*/  LDCU UR5, c[0x0][0x3b8] ;  /* 0x00007700ff0577ac */ /* 0x000e220008000800 */
[----:B---3--:R-:W-:Y:S01]  /*1a3c0*/  IADD3 R6, P4, PT, R21, R2, RZ ;  /* 0x0000000215067210 */ /* 0x008fe20007f9e0ff */
[----:B------:R-:W1:Y:S01]  /*1a3d0*/  LDCU UR12, c[0x0][0x3b8] ;  /* 0x00007700ff0c77ac */ /* 0x000e620008000800 */
[----:B------:R-:W-:Y:S01]  /*1a3e0*/  PRMT R15, R15, 0x7772, RZ ;  /* 0x000077720f0f7816 */ /* 0x000fe200000000ff */
[----:B------:R-:W-:Y:S01]  /*1a3f0*/  VIADD R11, R9, UR4 ;  /* 0x00000004090b7c36 */ /* 0x000fe20008000000 */
[----:B------:R-:W-:Y:S01]  /*1a400*/  LEA.HI.X.SX32 R7, R21, R0, 0x1, P4 ;  /* 0x0000000015077211 */ /* 0x000fe200020f0eff */
[----:B------:R-:W3:Y:S01]  /*1a410*/  LDCU UR4, c[0x0][0x3b8] ;  /* 0x00007700ff0477ac */ /* 0x000ee20008000800 */
[----:B--2---:R-:W-:Y:S01]  /*1a420*/  ISETP.LT.AND P5, PT, R3, UR13, !P0 ;  /* 0x0000000d03007c0c */ /* 0x004fe2000c7a1270 */
[----:B------:R-:W2:Y:S02]  /*1a430*/  LDCU UR13, c[0x0][0x39c] ;  /* 0x00007380ff0d77ac */ /* 0x000ea40008000800 */
[----:B------:R0:W-:Y:S01]  /*1a440*/  @P6 STG.E.U8 desc[UR8][R6.64], R15 ;  /* 0x0000000f06006986 */ /* 0x0001e2000c101108 */
[----:B------:R-:W-:-:S02]  /*1a450*/  IADD3 R4, P6, PT, R11, R2, RZ ;  /* 0x000000020b047210 */ /* 0x000fc40007fde0ff */
[----:B------:R-:W-:Y:S01]  /*1a460*/  IADD3 R8, P4, PT, R9, R2, RZ ;  /* 0x0000000209087210 */ /* 0x000fe20007f9e0ff */
[C---:B------:R-:W-:Y:S01]  /*1a470*/  VIADD R3, R26.reuse, 0xfb ;  /* 0x000000fb1a037836 */ /* 0x040fe20000000000 */
[CC--:B------:R-:W-:Y:S01]  /*1a480*/  LEA.HI.X.SX32 R5, R11.reuse, R0.reuse, 0x1, P6 ;  /* 0x000000000b057211 */ /* 0x0c0fe200030f0eff */
[----:B------:R-:W-:Y:S01]  /*1a490*/  VIADD R11, R11, UR6 ;  /* 0x000000060b0b7c36 */ /* 0x000fe20008000000 */
[----:B------:R-:W-:Y:S01]  /*1a4a0*/  LEA.HI.X.SX32 R9, R9, R0, 0x1, P4 ;  /* 0x0000000009097211 */ /* 0x000fe200020f0eff */
[----:B------:R-:W3:Y:S01]  /*1a4b0*/  LDCU UR10, c[0x0][0x3b8] ;  /* 0x00007700ff0a77ac */ /* 0x000ee20008000800 */
[----:B----4-:R-:W-:Y:S01]  /*1a4c0*/  ISETP.LT.AND P4, PT, R3, UR14, !P0 ;  /* 0x0000000e03007c0c */ /* 0x010fe2000c781270 */
[----:B------:R-:W-:Y:S02]  /*1a4d0*/  VIADD R3, R26, 0xfc ;  /* 0x000000fc1a037836 */ /* 0x000fe40000000000 */
[C---:B0-----:R-:W-:Y:S01]  /*1a4e0*/  VIADD R7, R11.reuse, UR11 ;  /* 0x0000000b0b077c36 */ /* 0x041fe20008000000 */
[----:B------:R1:W-:Y:S01]  /*1a4f0*/  @P3 STG.E.U8 desc[UR8][R8.64], R13 ;  /* 0x0000000d08003986 */ /* 0x0003e2000c101108 */
[----:B------:R-:W-:Y:S01]  /*1a500*/  IADD3 R12, P6, PT, R11, R2, RZ ;  /* 0x000000020b0c7210 */ /* 0x000fe20007fde0ff */
[----:B------:R-:W0:Y:S01]  /*1a510*/  LDCU UR6, c[0x0][0x3b8] ;  /* 0x00007700ff0677ac */ /* 0x000e220008000800 */
[----:B------:R-:W-:-:S02]  /*1a520*/  PRMT R21, R16, 0x7772, RZ ;  /* 0x0000777210157816 */ /* 0x000fc400000000ff */
[----:B--2---:R-:W-:Y:S01]  /*1a530*/  ISETP.LT.AND P3, PT, R3, UR13, !P0 ;  /* 0x0000000d03007c0c */ /* 0x004fe2000c761270 */
[----:B------:R-:W2:Y:S01]  /*1a540*/  LDCU UR13, c[0x0][0x39c] ;  /* 0x00007380ff0d77ac */ /* 0x000ea20008000800 */
[----:B------:R-:W-:Y:S01]  /*1a550*/  PRMT R25, R16, 0x7773, RZ ;  /* 0x0000777310197816 */ /* 0x000fe200000000ff */
[----:B------:R-:W4:Y:S01]  /*1a560*/  LDCU UR11, c[0x0][0x39c] ;  /* 0x00007380ff0b77ac */ /* 0x000f220008000800 */
[----:B-1----:R-:W-:Y:S01]  /*1a570*/  VIADD R9, R7, UR12 ;  /* 0x0000000c07097c36 */ /* 0x002fe20008000000 */
[----:B------:R-:W-:Y:S01]  /*1a580*/  LEA.HI.X.SX32 R13, R11, R0, 0x1, P6 ;  /* 0x000000000b0d7211 */ /* 0x000fe200030f0eff */
[----:B------:R1:W-:Y:S02]  /*1a590*/  @P2 STG.E.U8 desc[UR8][R4.64], R21 ;  /* 0x0000001504002986 */ /* 0x0003e4000c101108 */
[----:B---3--:R-:W-:Y:S02]  /*1a5a0*/  VIADD R11, R9, UR4 ;  /* 0x00000004090b7c36 */ /* 0x008fe40008000000 */
[----:B------:R3:W-:Y:S02]  /*1a5b0*/  @P1 STG.E.U8 desc[UR8][R12.64], R25 ;  /* 0x000000190c001986 */ /* 0x0007e4000c101108 */
[----:B------:R-:W-:Y:S01]  /*1a5c0*/  VIADD R15, R11, UR5 ;  /* 0x000000050b0f7c36 */ /* 0x000fe20008000000 */
[-C--:B------:R-:W-:Y:S01]  /*1a5d0*/  IADD3 R6, P1, PT, R9, R2.reuse, RZ ;  /* 0x0000000209067210 */ /* 0x080fe20007f3e0ff */
[----:B------:R-:W-:Y:S01]  /*1a5e0*/  VIADD R3, R26, 0xfd ;  /* 0x000000fd1a037836 */ /* 0x000fe20000000000 */
[----:B-1----:R-:W-:Y:S01]  /*1a5f0*/  IADD3 R4, P6, PT, R7, R2, RZ ;  /* 0x0000000207047210 */ /* 0x002fe20007fde0ff */
[----:B------:R-:W-:-:S03]  /*1a600*/  VIADD R21, R15, UR10 ;  /* 0x0000000a0f157c36 */ /* 0x000fc60008000000 */
[----:B------:R-:W-:Y:S02]  /*1a610*/  LEA.HI.X.SX32 R5, R7, R0, 0x1, P6 ;  /* 0x0000000007057211 */ /* 0x000fe400030f0eff */
[----:B------:R-:W-:Y:S02]  /*1a620*/  IADD3 R8, P6, PT, R11, R2, RZ ;  /* 0x000000020b087210 */ /* 0x000fe40007fde0ff */
[-C--:B------:R-:W-:Y:S01]  /*1a630*/  LEA.HI.X.SX32 R7, R9, R0.reuse, 0x1, P1 ;  /* 0x0000000009077211 */ /* 0x080fe200008f0eff */
[----:B0-----:R-:W-:Y:S01]  /*1a640*/  VIADD R23, R21, UR6 ;  /* 0x0000000615177c36 */ /* 0x001fe20008000000 */
[----:B------:R-:W-:Y:S01]  /*1a650*/  ISETP.LT.AND P2, PT, R3, UR15, !P0 ;  /* 0x0000000f03007c0c */ /* 0x000fe2000c741270 */
[C---:B------:R-:W-:Y:S01]  /*1a660*/  VIADD R3, R26.reuse, 0xfe ;  /* 0x000000fe1a037836 */ /* 0x040fe20000000000 */
[----:B------:R-:W-:Y:S01]  /*1a670*/  LEA.HI.X.SX32 R9, R11, R0, 0x1, P6 ;  /* 0x000000000b097211 */ /* 0x000fe200030f0eff */
[----:B------:R-:W-:Y:S01]  /*1a680*/  VIADD R26, R26, 0xff ;  /* 0x000000ff1a1a7836 */ /* 0x000fe20000000000 */
[----:B------:R-:W-:-:S02]  /*1a690*/  IADD3 R10, P6, PT, R15, R2, RZ ;  /* 0x000000020f0a7210 */ /* 0x000fc40007fde0ff */
[----:B---3--:R-:W-:Y:S02]  /*1a6a0*/  IADD3 R12, P1, PT, R21, R2, RZ ;  /* 0x00000002150c7210 */ /* 0x008fe40007f3e0ff */
[-C--:B------:R-:W-:Y:S02]  /*1a6b0*/  LEA.HI.X.SX32 R11, R15, R0.reuse, 0x1, P6 ;  /* 0x000000000f0b7211 */ /* 0x080fe400030f0eff */
[----:B------:R-:W-:Y:S02]  /*1a6c0*/  LEA.HI.X.SX32 R13, R21, R0, 0x1, P1 ;  /* 0x00000000150d7211 */ /* 0x000fe400008f0eff */
[----:B------:R-:W-:Y:S02]  /*1a6d0*/  IADD3 R2, P6, PT, R23, R2, RZ ;  /* 0x0000000217027210 */ /* 0x000fe40007fde0ff */
[----:B--2---:R-:W-:Y:S02]  /*1a6e0*/  ISETP.LT.AND P1, PT, R3, UR13, !P0 ;  /* 0x0000000d03007c0c */ /* 0x004fe4000c721270 */
[----:B----4-:R-:W-:-:S02]  /*1a6f0*/  ISETP.LT.AND P0, PT, R26, UR11, !P0 ;  /* 0x0000000b1a007c0c */ /* 0x010fc4000c701270 */
[----:B------:R-:W-:Y:S02]  /*1a700*/  LEA.HI.X.SX32 R3, R23, R0, 0x1, P6 ;  /* 0x0000000017037211 */ /* 0x000fe400030f0eff */
[C---:B------:R-:W-:Y:S02]  /*1a710*/  PRMT R25, R17.reuse, 0x7772, RZ ;  /* 0x0000777211197816 */ /* 0x040fe400000000ff */
[----:B------:R-:W-:Y:S02]  /*1a720*/  PRMT R23, R17, 0x7773, RZ ;  /* 0x0000777311177816 */ /* 0x000fe400000000ff */
[C---:B------:R-:W-:Y:S02]  /*1a730*/  PRMT R21, R18.reuse, 0x7772, RZ ;  /* 0x0000777212157816 */ /* 0x040fe400000000ff */
[----:B------:R-:W-:Y:S02]  /*1a740*/  PRMT R17, R18, 0x7773, RZ ;  /* 0x0000777312117816 */ /* 0x000fe400000000ff */
[C---:B------:R-:W-:Y:S01]  /*1a750*/  PRMT R15, R19.reuse, 0x7773, RZ ;  /* 0x00007773130f7816 */ /* 0x040fe200000000ff */
[----:B------:R0:W-:Y:S01]  /*1a760*/  @P5 STG.E.U8 desc[UR8][R4.64], R25 ;  /* 0x0000001904005986 */ /* 0x0001e2000c101108 */
[----:B------:R-:W-:-:S03]  /*1a770*/  PRMT R19, R19, 0x7772, RZ ;  /* 0x0000777213137816 */ /* 0x000fc600000000ff */
[----:B------:R0:W-:Y:S04]  /*1a780*/  @P4 STG.E.U8 desc[UR8][R6.64], R23 ;  /* 0x0000001706004986 */ /* 0x0001e8000c101108 */
[----:B------:R0:W-:Y:S04]  /*1a790*/  @P3 STG.E.U8 desc[UR8][R8.64], R21 ;  /* 0x0000001508003986 */ /* 0x0001e8000c101108 */
[----:B------:R0:W-:Y:S04]  /*1a7a0*/  @P2 STG.E.U8 desc[UR8][R10.64], R17 ;  /* 0x000000110a002986 */ /* 0x0001e8000c101108 */
[----:B------:R0:W-:Y:S01]  /*1a7b0*/  @P1 STG.E.U8 desc[UR8][R12.64], R19 ;  /* 0x000000130c001986 */ /* 0x0001e2000c101108 */
[----:B------:R-:W-:Y:S05]  /*1a7c0*/  @!P0 EXIT ;  /* 0x000000000000894d */ /* 0x000fea0003800000 */
[----:B------:R-:W-:Y:S01]  /*1a7d0*/  STG.E.U8 desc[UR8][R2.64], R15 ;  /* 0x0000000f02007986 */ /* 0x000fe2000c101108 */
[----:B------:R-:W-:Y:S05]  /*1a7e0*/  EXIT ;  /* 0x000000000000794d */ /* 0x000fea0003800000 */
.L_x_3:
[----:B------:R-:W-:-:S00]  /*1a7f0*/  BRA `(.L_x_3) ;  /* 0xfffffffc00fc7947 */ /* 0x000fc0000383ffff */
[----:B------:R-:W-:-:S00]  /*1a800*/  NOP ;  /* 0x0000000000007918 */ /* 0x000fc00000000000 */
[----:B------:R-:W-:-:S00]  /*1a810*/  NOP ;  /* 0x0000000000007918 */ /* 0x000fc00000000000 */
[----:B------:R-:W-:-:S00]  /*1a820*/  NOP ;  /* 0x0000000000007918 */ /* 0x000fc00000000000 */
[----:B------:R-:W-:-:S00]  /*1a830*/  NOP ;  /* 0x0000000000007918 */ /* 0x000fc00000000000 */
[----:B------:R-:W-:-:S00]  /*1a840*/  NOP ;  /* 0x0000000000007918 */ /* 0x000fc00000000000 */
[----:B------:R-:W-:-:S00]  /*1a850*/  NOP ;  /* 0x0000000000007918 */ /* 0x000fc00000000000 */
[----:B------:R-:W-:-:S00]  /*1a860*/  NOP ;  /* 0x0000000000007918 */ /* 0x000fc00000000000 */
[----:B------:R-:W-:-:S00]  /*1a870*/  NOP ;  /* 0x0000000000007918 */ /* 0x000fc00000000000 */
.L_x_4:


//--------------------- .nv.shared.matmul_kernel  --------------------------
	.section	.nv.shared.matmul_kernel,"aw",@nobits
	.sectionflags	@""
	.align	16
	.zero		1024


//--------------------- .nv.shared.reserved.0     --------------------------
	.section	.nv.shared.reserved.0,"aw",@nobits
	.weak		__nv_reservedSMEM_offset_0_alias
	.size		__nv_reservedSMEM_offset_0_alias, 0, 64
	.other		__nv_reservedSMEM_offset_0_alias,@"STO_CUDA_RESERVED_SHARED STV_DEFAULT"
__nv_reservedSMEM_offset_0_alias:
	.zero		0
	.zero		64


//--------------------- .nv.constant0.matmul_kernel --------------------------
	.section	.nv.constant0.matmul_kernel,"a",@progbits
	.sectionflags	@""
	.align	4
.nv.constant0.matmul_kernel:
	.zero		976


//--------------------- SYMBOLS --------------------------

	.type		.nv.reservedSmem.offset0,@object
	.size		.nv.reservedSmem.offset0,0x4
	.type		.nv.reservedSmem.cap,@object
	.size		.nv.reservedSmem.cap,0x4
